//
// Generated by NVIDIA NVVM Compiler
//
// Compiler Build ID: CL-36424714
// Cuda compilation tools, release 13.0, V13.0.88
// Based on NVVM 20.0.0
//

.version 9.0
.target sm_100
.address_size 64

	// .globl	_Z14mat_dot_mat_cuiPPfS0_S0_

.visible .entry _Z14mat_dot_mat_cuiPPfS0_S0_(
	.param .u32 _Z14mat_dot_mat_cuiPPfS0_S0__param_0,
	.param .u64 .ptr .align 1 _Z14mat_dot_mat_cuiPPfS0_S0__param_1,
	.param .u64 .ptr .align 1 _Z14mat_dot_mat_cuiPPfS0_S0__param_2,
	.param .u64 .ptr .align 1 _Z14mat_dot_mat_cuiPPfS0_S0__param_3
)
{
	.reg .pred 	%p<13>;
	.reg .b32 	%r<33>;
	.reg .b32 	%f<61>;
	.reg .b64 	%rd<170>;

	ld.param.u32 	%r21, [_Z14mat_dot_mat_cuiPPfS0_S0__param_0];
	ld.param.u64 	%rd11, [_Z14mat_dot_mat_cuiPPfS0_S0__param_1];
	ld.param.u64 	%rd13, [_Z14mat_dot_mat_cuiPPfS0_S0__param_2];
	ld.param.u64 	%rd12, [_Z14mat_dot_mat_cuiPPfS0_S0__param_3];
	cvta.to.global.u64 	%rd1, %rd13;
	mov.u32 	%r22, %tid.x;
	mov.u32 	%r1, %ntid.x;
	mov.u32 	%r23, %ctaid.x;
	mad.lo.s32 	%r27, %r1, %r23, %r22;
	setp.ge.s32 	%p1, %r27, %r21;
	setp.lt.s32 	%p2, %r21, 1;
	or.pred  	%p3, %p1, %p2;
	@%p3 bra 	$L__BB0_16;
	and.b32  	%r3, %r21, 7;
	add.s32 	%r4, %r3, -1;
	and.b32  	%r5, %r21, 3;
	and.b32  	%r6, %r21, 2147483640;
	and.b32  	%r7, %r21, 1;
	neg.s32 	%r8, %r6;
	mov.u32 	%r24, %nctaid.x;
	mul.lo.s32 	%r9, %r1, %r24;
	cvta.to.global.u64 	%rd2, %rd12;
	cvta.to.global.u64 	%rd3, %rd11;
$L__BB0_2:
	mul.wide.s32 	%rd14, %r27, 8;
	add.s64 	%rd4, %rd2, %rd14;
	add.s64 	%rd5, %rd3, %rd14;
	mov.b32 	%r28, 0;
$L__BB0_3:
	setp.lt.u32 	%p4, %r21, 8;
	ld.global.u64 	%rd15, [%rd4];
	cvta.to.global.u64 	%rd16, %rd15;
	mul.wide.u32 	%rd17, %r28, 4;
	add.s64 	%rd18, %rd16, %rd17;
	mov.b32 	%r31, 0;
	st.global.u32 	[%rd18], %r31;
	@%p4 bra 	$L__BB0_6;
	add.s64 	%rd168, %rd1, 32;
	mov.b64 	%rd169, 0;
	mov.u32 	%r29, %r8;
$L__BB0_5:
	.pragma "nounroll";
	ld.global.u64 	%rd20, [%rd5];
	cvta.to.global.u64 	%rd21, %rd20;
	add.s64 	%rd22, %rd21, %rd169;
	ld.global.f32 	%f1, [%rd22];
	ld.global.u64 	%rd23, [%rd168+-32];
	cvta.to.global.u64 	%rd24, %rd23;
	mul.wide.u32 	%rd25, %r28, 4;
	add.s64 	%rd26, %rd24, %rd25;
	ld.global.f32 	%f2, [%rd26];
	ld.global.u64 	%rd27, [%rd4];
	cvta.to.global.u64 	%rd28, %rd27;
	add.s64 	%rd29, %rd28, %rd25;
	ld.global.f32 	%f3, [%rd29];
	fma.rn.f32 	%f4, %f1, %f2, %f3;
	st.global.f32 	[%rd29], %f4;
	ld.global.u64 	%rd30, [%rd5];
	cvta.to.global.u64 	%rd31, %rd30;
	add.s64 	%rd32, %rd31, %rd169;
	ld.global.f32 	%f5, [%rd32+4];
	ld.global.u64 	%rd33, [%rd168+-24];
	cvta.to.global.u64 	%rd34, %rd33;
	add.s64 	%rd35, %rd34, %rd25;
	ld.global.f32 	%f6, [%rd35];
	ld.global.u64 	%rd36, [%rd4];
	cvta.to.global.u64 	%rd37, %rd36;
	add.s64 	%rd38, %rd37, %rd25;
	ld.global.f32 	%f7, [%rd38];
	fma.rn.f32 	%f8, %f5, %f6, %f7;
	st.global.f32 	[%rd38], %f8;
	ld.global.u64 	%rd39, [%rd5];
	cvta.to.global.u64 	%rd40, %rd39;
	add.s64 	%rd41, %rd40, %rd169;
	ld.global.f32 	%f9, [%rd41+8];
	ld.global.u64 	%rd42, [%rd168+-16];
	cvta.to.global.u64 	%rd43, %rd42;
	add.s64 	%rd44, %rd43, %rd25;
	ld.global.f32 	%f10, [%rd44];
	ld.global.u64 	%rd45, [%rd4];
	cvta.to.global.u64 	%rd46, %rd45;
	add.s64 	%rd47, %rd46, %rd25;
	ld.global.f32 	%f11, [%rd47];
	fma.rn.f32 	%f12, %f9, %f10, %f11;
	st.global.f32 	[%rd47], %f12;
	ld.global.u64 	%rd48, [%rd5];
	cvta.to.global.u64 	%rd49, %rd48;
	add.s64 	%rd50, %rd49, %rd169;
	ld.global.f32 	%f13, [%rd50+12];
	ld.global.u64 	%rd51, [%rd168+-8];
	cvta.to.global.u64 	%rd52, %rd51;
	add.s64 	%rd53, %rd52, %rd25;
	ld.global.f32 	%f14, [%rd53];
	ld.global.u64 	%rd54, [%rd4];
	cvta.to.global.u64 	%rd55, %rd54;
	add.s64 	%rd56, %rd55, %rd25;
	ld.global.f32 	%f15, [%rd56];
	fma.rn.f32 	%f16, %f13, %f14, %f15;
	st.global.f32 	[%rd56], %f16;
	ld.global.u64 	%rd57, [%rd5];
	cvta.to.global.u64 	%rd58, %rd57;
	add.s64 	%rd59, %rd58, %rd169;
	ld.global.f32 	%f17, [%rd59+16];
	ld.global.u64 	%rd60, [%rd168];
	cvta.to.global.u64 	%rd61, %rd60;
	add.s64 	%rd62, %rd61, %rd25;
	ld.global.f32 	%f18, [%rd62];
	ld.global.u64 	%rd63, [%rd4];
	cvta.to.global.u64 	%rd64, %rd63;
	add.s64 	%rd65, %rd64, %rd25;
	ld.global.f32 	%f19, [%rd65];
	fma.rn.f32 	%f20, %f17, %f18, %f19;
	st.global.f32 	[%rd65], %f20;
	ld.global.u64 	%rd66, [%rd5];
	cvta.to.global.u64 	%rd67, %rd66;
	add.s64 	%rd68, %rd67, %rd169;
	ld.global.f32 	%f21, [%rd68+20];
	ld.global.u64 	%rd69, [%rd168+8];
	cvta.to.global.u64 	%rd70, %rd69;
	add.s64 	%rd71, %rd70, %rd25;
	ld.global.f32 	%f22, [%rd71];
	ld.global.u64 	%rd72, [%rd4];
	cvta.to.global.u64 	%rd73, %rd72;
	add.s64 	%rd74, %rd73, %rd25;
	ld.global.f32 	%f23, [%rd74];
	fma.rn.f32 	%f24, %f21, %f22, %f23;
	st.global.f32 	[%rd74], %f24;
	ld.global.u64 	%rd75, [%rd5];
	cvta.to.global.u64 	%rd76, %rd75;
	add.s64 	%rd77, %rd76, %rd169;
	ld.global.f32 	%f25, [%rd77+24];
	ld.global.u64 	%rd78, [%rd168+16];
	cvta.to.global.u64 	%rd79, %rd78;
	add.s64 	%rd80, %rd79, %rd25;
	ld.global.f32 	%f26, [%rd80];
	ld.global.u64 	%rd81, [%rd4];
	cvta.to.global.u64 	%rd82, %rd81;
	add.s64 	%rd83, %rd82, %rd25;
	ld.global.f32 	%f27, [%rd83];
	fma.rn.f32 	%f28, %f25, %f26, %f27;
	st.global.f32 	[%rd83], %f28;
	ld.global.u64 	%rd84, [%rd5];
	cvta.to.global.u64 	%rd85, %rd84;
	add.s64 	%rd86, %rd85, %rd169;
	ld.global.f32 	%f29, [%rd86+28];
	ld.global.u64 	%rd87, [%rd168+24];
	cvta.to.global.u64 	%rd88, %rd87;
	add.s64 	%rd89, %rd88, %rd25;
	ld.global.f32 	%f30, [%rd89];
	ld.global.u64 	%rd90, [%rd4];
	cvta.to.global.u64 	%rd91, %rd90;
	add.s64 	%rd92, %rd91, %rd25;
	ld.global.f32 	%f31, [%rd92];
	fma.rn.f32 	%f32, %f29, %f30, %f31;
	st.global.f32 	[%rd92], %f32;
	add.s32 	%r29, %r29, 8;
	add.s64 	%rd169, %rd169, 32;
	add.s64 	%rd168, %rd168, 64;
	setp.ne.s32 	%p5, %r29, 0;
	mov.u32 	%r31, %r6;
	@%p5 bra 	$L__BB0_5;
$L__BB0_6:
	setp.eq.s32 	%p6, %r3, 0;
	@%p6 bra 	$L__BB0_14;
	setp.lt.u32 	%p7, %r4, 3;
	@%p7 bra 	$L__BB0_9;
	ld.global.u64 	%rd93, [%rd5];
	cvta.to.global.u64 	%rd94, %rd93;
	mul.wide.u32 	%rd95, %r31, 4;
	add.s64 	%rd96, %rd94, %rd95;
	ld.global.f32 	%f33, [%rd96];
	mul.wide.u32 	%rd97, %r31, 8;
	add.s64 	%rd98, %rd1, %rd97;
	ld.global.u64 	%rd99, [%rd98];
	cvta.to.global.u64 	%rd100, %rd99;
	mul.wide.u32 	%rd101, %r28, 4;
	add.s64 	%rd102, %rd100, %rd101;
	ld.global.f32 	%f34, [%rd102];
	ld.global.u64 	%rd103, [%rd4];
	cvta.to.global.u64 	%rd104, %rd103;
	add.s64 	%rd105, %rd104, %rd101;
	ld.global.f32 	%f35, [%rd105];
	fma.rn.f32 	%f36, %f33, %f34, %f35;
	st.global.f32 	[%rd105], %f36;
	ld.global.u64 	%rd106, [%rd5];
	cvta.to.global.u64 	%rd107, %rd106;
	add.s64 	%rd108, %rd107, %rd95;
	ld.global.f32 	%f37, [%rd108+4];
	ld.global.u64 	%rd109, [%rd98+8];
	cvta.to.global.u64 	%rd110, %rd109;
	add.s64 	%rd111, %rd110, %rd101;
	ld.global.f32 	%f38, [%rd111];
	ld.global.u64 	%rd112, [%rd4];
	cvta.to.global.u64 	%rd113, %rd112;
	add.s64 	%rd114, %rd113, %rd101;
	ld.global.f32 	%f39, [%rd114];
	fma.rn.f32 	%f40, %f37, %f38, %f39;
	st.global.f32 	[%rd114], %f40;
	ld.global.u64 	%rd115, [%rd5];
	cvta.to.global.u64 	%rd116, %rd115;
	add.s64 	%rd117, %rd116, %rd95;
	ld.global.f32 	%f41, [%rd117+8];
	ld.global.u64 	%rd118, [%rd98+16];
	cvta.to.global.u64 	%rd119, %rd118;
	add.s64 	%rd120, %rd119, %rd101;
	ld.global.f32 	%f42, [%rd120];
	ld.global.u64 	%rd121, [%rd4];
	cvta.to.global.u64 	%rd122, %rd121;
	add.s64 	%rd123, %rd122, %rd101;
	ld.global.f32 	%f43, [%rd123];
	fma.rn.f32 	%f44, %f41, %f42, %f43;
	st.global.f32 	[%rd123], %f44;
	ld.global.u64 	%rd124, [%rd5];
	cvta.to.global.u64 	%rd125, %rd124;
	add.s64 	%rd126, %rd125, %rd95;
	ld.global.f32 	%f45, [%rd126+12];
	ld.global.u64 	%rd127, [%rd98+24];
	cvta.to.global.u64 	%rd128, %rd127;
	add.s64 	%rd129, %rd128, %rd101;
	ld.global.f32 	%f46, [%rd129];
	ld.global.u64 	%rd130, [%rd4];
	cvta.to.global.u64 	%rd131, %rd130;
	add.s64 	%rd132, %rd131, %rd101;
	ld.global.f32 	%f47, [%rd132];
	fma.rn.f32 	%f48, %f45, %f46, %f47;
	st.global.f32 	[%rd132], %f48;
	add.s32 	%r31, %r31, 4;
$L__BB0_9:
	setp.eq.s32 	%p8, %r5, 0;
	@%p8 bra 	$L__BB0_14;
	setp.eq.s32 	%p9, %r5, 1;
	@%p9 bra 	$L__BB0_12;
	ld.global.u64 	%rd133, [%rd5];
	cvta.to.global.u64 	%rd134, %rd133;
	mul.wide.u32 	%rd135, %r31, 4;
	add.s64 	%rd136, %rd134, %rd135;
	ld.global.f32 	%f49, [%rd136];
	mul.wide.u32 	%rd137, %r31, 8;
	add.s64 	%rd138, %rd1, %rd137;
	ld.global.u64 	%rd139, [%rd138];
	cvta.to.global.u64 	%rd140, %rd139;
	mul.wide.u32 	%rd141, %r28, 4;
	add.s64 	%rd142, %rd140, %rd141;
	ld.global.f32 	%f50, [%rd142];
	ld.global.u64 	%rd143, [%rd4];
	cvta.to.global.u64 	%rd144, %rd143;
	add.s64 	%rd145, %rd144, %rd141;
	ld.global.f32 	%f51, [%rd145];
	fma.rn.f32 	%f52, %f49, %f50, %f51;
	st.global.f32 	[%rd145], %f52;
	ld.global.u64 	%rd146, [%rd5];
	cvta.to.global.u64 	%rd147, %rd146;
	add.s64 	%rd148, %rd147, %rd135;
	ld.global.f32 	%f53, [%rd148+4];
	ld.global.u64 	%rd149, [%rd138+8];
	cvta.to.global.u64 	%rd150, %rd149;
	add.s64 	%rd151, %rd150, %rd141;
	ld.global.f32 	%f54, [%rd151];
	ld.global.u64 	%rd152, [%rd4];
	cvta.to.global.u64 	%rd153, %rd152;
	add.s64 	%rd154, %rd153, %rd141;
	ld.global.f32 	%f55, [%rd154];
	fma.rn.f32 	%f56, %f53, %f54, %f55;
	st.global.f32 	[%rd154], %f56;
	add.s32 	%r31, %r31, 2;
$L__BB0_12:
	setp.eq.s32 	%p10, %r7, 0;
	@%p10 bra 	$L__BB0_14;
	ld.global.u64 	%rd155, [%rd5];
	cvta.to.global.u64 	%rd156, %rd155;
	mul.wide.u32 	%rd157, %r31, 4;
	add.s64 	%rd158, %rd156, %rd157;
	ld.global.f32 	%f57, [%rd158];
	mul.wide.u32 	%rd159, %r31, 8;
	add.s64 	%rd160, %rd1, %rd159;
	ld.global.u64 	%rd161, [%rd160];
	cvta.to.global.u64 	%rd162, %rd161;
	mul.wide.u32 	%rd163, %r28, 4;
	add.s64 	%rd164, %rd162, %rd163;
	ld.global.f32 	%f58, [%rd164];
	ld.global.u64 	%rd165, [%rd4];
	cvta.to.global.u64 	%rd166, %rd165;
	add.s64 	%rd167, %rd166, %rd163;
	ld.global.f32 	%f59, [%rd167];
	fma.rn.f32 	%f60, %f57, %f58, %f59;
	st.global.f32 	[%rd167], %f60;
$L__BB0_14:
	add.s32 	%r28, %r28, 1;
	setp.ne.s32 	%p11, %r28, %r21;
	@%p11 bra 	$L__BB0_3;
	add.s32 	%r27, %r27, %r9;
	setp.lt.s32 	%p12, %r27, %r21;
	@%p12 bra 	$L__BB0_2;
$L__BB0_16:
	ret;

}
	// .globl	_Z14vec_min_vec_cuiPfS_S_
.visible .entry _Z14vec_min_vec_cuiPfS_S_(
	.param .u32 _Z14vec_min_vec_cuiPfS_S__param_0,
	.param .u64 .ptr .align 1 _Z14vec_min_vec_cuiPfS_S__param_1,
	.param .u64 .ptr .align 1 _Z14vec_min_vec_cuiPfS_S__param_2,
	.param .u64 .ptr .align 1 _Z14vec_min_vec_cuiPfS_S__param_3
)
{
	.reg .pred 	%p<7>;
	.reg .b32 	%r<31>;
	.reg .b32 	%f<16>;
	.reg .b64 	%rd<25>;

	ld.param.u32 	%r12, [_Z14vec_min_vec_cuiPfS_S__param_0];
	ld.param.u64 	%rd4, [_Z14vec_min_vec_cuiPfS_S__param_1];
	ld.param.u64 	%rd5, [_Z14vec_min_vec_cuiPfS_S__param_2];
	ld.param.u64 	%rd6, [_Z14vec_min_vec_cuiPfS_S__param_3];
	cvta.to.global.u64 	%rd1, %rd6;
	cvta.to.global.u64 	%rd2, %rd5;
	cvta.to.global.u64 	%rd3, %rd4;
	mov.u32 	%r13, %tid.x;
	mov.u32 	%r14, %ntid.x;
	mov.u32 	%r15, %ctaid.x;
	mad.lo.s32 	%r29, %r14, %r15, %r13;
	mov.u32 	%r16, %nctaid.x;
	mul.lo.s32 	%r2, %r14, %r16;
	setp.ge.s32 	%p1, %r29, %r12;
	@%p1 bra 	$L__BB1_7;
	add.s32 	%r17, %r29, %r2;
	max.s32 	%r18, %r12, %r17;
	setp.lt.s32 	%p2, %r17, %r12;
	selp.u32 	%r19, 1, 0, %p2;
	add.s32 	%r20, %r17, %r19;
	sub.s32 	%r21, %r18, %r20;
	div.u32 	%r22, %r21, %r2;
	add.s32 	%r3, %r22, %r19;
	and.b32  	%r23, %r3, 3;
	setp.eq.s32 	%p3, %r23, 3;
	@%p3 bra 	$L__BB1_4;
	add.s32 	%r24, %r3, 1;
	and.b32  	%r25, %r24, 3;
	neg.s32 	%r27, %r25;
$L__BB1_3:
	.pragma "nounroll";
	mul.wide.s32 	%rd7, %r29, 4;
	add.s64 	%rd8, %rd1, %rd7;
	add.s64 	%rd9, %rd2, %rd7;
	add.s64 	%rd10, %rd3, %rd7;
	ld.global.f32 	%f1, [%rd10];
	ld.global.f32 	%f2, [%rd9];
	sub.f32 	%f3, %f1, %f2;
	st.global.f32 	[%rd8], %f3;
	add.s32 	%r29, %r29, %r2;
	add.s32 	%r27, %r27, 1;
	setp.ne.s32 	%p4, %r27, 0;
	@%p4 bra 	$L__BB1_3;
$L__BB1_4:
	setp.lt.u32 	%p5, %r3, 3;
	@%p5 bra 	$L__BB1_7;
	mul.wide.s32 	%rd15, %r2, 4;
	shl.b32 	%r26, %r2, 2;
$L__BB1_6:
	mul.wide.s32 	%rd11, %r29, 4;
	add.s64 	%rd12, %rd3, %rd11;
	ld.global.f32 	%f4, [%rd12];
	add.s64 	%rd13, %rd2, %rd11;
	ld.global.f32 	%f5, [%rd13];
	sub.f32 	%f6, %f4, %f5;
	add.s64 	%rd14, %rd1, %rd11;
	st.global.f32 	[%rd14], %f6;
	add.s64 	%rd16, %rd12, %rd15;
	ld.global.f32 	%f7, [%rd16];
	add.s64 	%rd17, %rd13, %rd15;
	ld.global.f32 	%f8, [%rd17];
	sub.f32 	%f9, %f7, %f8;
	add.s64 	%rd18, %rd14, %rd15;
	st.global.f32 	[%rd18], %f9;
	add.s64 	%rd19, %rd16, %rd15;
	ld.global.f32 	%f10, [%rd19];
	add.s64 	%rd20, %rd17, %rd15;
	ld.global.f32 	%f11, [%rd20];
	sub.f32 	%f12, %f10, %f11;
	add.s64 	%rd21, %rd18, %rd15;
	st.global.f32 	[%rd21], %f12;
	add.s64 	%rd22, %rd19, %rd15;
	ld.global.f32 	%f13, [%rd22];
	add.s64 	%rd23, %rd20, %rd15;
	ld.global.f32 	%f14, [%rd23];
	sub.f32 	%f15, %f13, %f14;
	add.s64 	%rd24, %rd21, %rd15;
	st.global.f32 	[%rd24], %f15;
	add.s32 	%r29, %r26, %r29;
	setp.lt.s32 	%p6, %r29, %r12;
	@%p6 bra 	$L__BB1_6;
$L__BB1_7:
	ret;

}
	// .globl	_Z16array_dot_vec_cuiPPfS0_PiS_S_
.visible .entry _Z16array_dot_vec_cuiPPfS0_PiS_S_(
	.param .u32 _Z16array_dot_vec_cuiPPfS0_PiS_S__param_0,
	.param .u64 .ptr .align 1 _Z16array_dot_vec_cuiPPfS0_PiS_S__param_1,
	.param .u64 .ptr .align 1 _Z16array_dot_vec_cuiPPfS0_PiS_S__param_2,
	.param .u64 .ptr .align 1 _Z16array_dot_vec_cuiPPfS0_PiS_S__param_3,
	.param .u64 .ptr .align 1 _Z16array_dot_vec_cuiPPfS0_PiS_S__param_4,
	.param .u64 .ptr .align 1 _Z16array_dot_vec_cuiPPfS0_PiS_S__param_5
)
{
	.reg .pred 	%p<5>;
	.reg .b32 	%r<19>;
	.reg .b32 	%f<8>;
	.reg .b64 	%rd<26>;

	ld.param.u32 	%r8, [_Z16array_dot_vec_cuiPPfS0_PiS_S__param_0];
	ld.param.u64 	%rd10, [_Z16array_dot_vec_cuiPPfS0_PiS_S__param_1];
	ld.param.u64 	%rd11, [_Z16array_dot_vec_cuiPPfS0_PiS_S__param_2];
	ld.param.u64 	%rd12, [_Z16array_dot_vec_cuiPPfS0_PiS_S__param_3];
	ld.param.u64 	%rd13, [_Z16array_dot_vec_cuiPPfS0_PiS_S__param_4];
	ld.param.u64 	%rd14, [_Z16array_dot_vec_cuiPPfS0_PiS_S__param_5];
	mov.u32 	%r9, %tid.x;
	mov.u32 	%r1, %ntid.x;
	mov.u32 	%r10, %ctaid.x;
	mad.lo.s32 	%r17, %r1, %r10, %r9;
	setp.ge.s32 	%p1, %r17, %r8;
	@%p1 bra 	$L__BB2_6;
	mov.u32 	%r11, %nctaid.x;
	mul.lo.s32 	%r3, %r1, %r11;
	cvta.to.global.u64 	%rd1, %rd14;
	cvta.to.global.u64 	%rd2, %rd12;
	cvta.to.global.u64 	%rd3, %rd11;
	cvta.to.global.u64 	%rd4, %rd10;
	cvta.to.global.u64 	%rd5, %rd13;
$L__BB2_2:
	mul.wide.s32 	%rd15, %r17, 4;
	add.s64 	%rd6, %rd1, %rd15;
	mov.b32 	%r12, 0;
	st.global.u32 	[%rd6], %r12;
	add.s64 	%rd7, %rd2, %rd15;
	ld.global.u32 	%r13, [%rd7];
	setp.lt.s32 	%p2, %r13, 1;
	@%p2 bra 	$L__BB2_5;
	mul.wide.s32 	%rd16, %r17, 8;
	add.s64 	%rd8, %rd3, %rd16;
	add.s64 	%rd9, %rd4, %rd16;
	mov.b32 	%r18, 0;
	mov.f32 	%f7, 0f00000000;
$L__BB2_4:
	ld.global.u64 	%rd17, [%rd8];
	cvta.to.global.u64 	%rd18, %rd17;
	mul.wide.u32 	%rd19, %r18, 4;
	add.s64 	%rd20, %rd18, %rd19;
	ld.global.f32 	%f4, [%rd20];
	ld.global.u64 	%rd21, [%rd9];
	cvta.to.global.u64 	%rd22, %rd21;
	add.s64 	%rd23, %rd22, %rd19;
	ld.global.f32 	%f5, [%rd23];
	cvt.rzi.s32.f32 	%r15, %f5;
	mul.wide.s32 	%rd24, %r15, 4;
	add.s64 	%rd25, %rd5, %rd24;
	ld.global.f32 	%f6, [%rd25];
	fma.rn.f32 	%f7, %f4, %f6, %f7;
	st.global.f32 	[%rd6], %f7;
	add.s32 	%r18, %r18, 1;
	ld.global.u32 	%r16, [%rd7];
	setp.lt.s32 	%p3, %r18, %r16;
	@%p3 bra 	$L__BB2_4;
$L__BB2_5:
	add.s32 	%r17, %r17, %r3;
	setp.lt.s32 	%p4, %r17, %r8;
	@%p4 bra 	$L__BB2_2;
$L__BB2_6:
	ret;

}
	// .globl	_Z10special_cuiPPfS0_PiS_S0_S0_S1_S_S_
.visible .entry _Z10special_cuiPPfS0_PiS_S0_S0_S1_S_S_(
	.param .u32 _Z10special_cuiPPfS0_PiS_S0_S0_S1_S_S__param_0,
	.param .u64 .ptr .align 1 _Z10special_cuiPPfS0_PiS_S0_S0_S1_S_S__param_1,
	.param .u64 .ptr .align 1 _Z10special_cuiPPfS0_PiS_S0_S0_S1_S_S__param_2,
	.param .u64 .ptr .align 1 _Z10special_cuiPPfS0_PiS_S0_S0_S1_S_S__param_3,
	.param .u64 .ptr .align 1 _Z10special_cuiPPfS0_PiS_S0_S0_S1_S_S__param_4,
	.param .u64 .ptr .align 1 _Z10special_cuiPPfS0_PiS_S0_S0_S1_S_S__param_5,
	.param .u64 .ptr .align 1 _Z10special_cuiPPfS0_PiS_S0_S0_S1_S_S__param_6,
	.param .u64 .ptr .align 1 _Z10special_cuiPPfS0_PiS_S0_S0_S1_S_S__param_7,
	.param .u64 .ptr .align 1 _Z10special_cuiPPfS0_PiS_S0_S0_S1_S_S__param_8,
	.param .u64 .ptr .align 1 _Z10special_cuiPPfS0_PiS_S0_S0_S1_S_S__param_9
)
{
	.reg .pred 	%p<12>;
	.reg .b32 	%r<49>;
	.reg .b32 	%f<23>;
	.reg .b64 	%rd<68>;

	ld.param.u32 	%r18, [_Z10special_cuiPPfS0_PiS_S0_S0_S1_S_S__param_0];
	ld.param.u64 	%rd20, [_Z10special_cuiPPfS0_PiS_S0_S0_S1_S_S__param_4];
	ld.param.u64 	%rd21, [_Z10special_cuiPPfS0_PiS_S0_S0_S1_S_S__param_9];
	cvta.to.global.u64 	%rd1, %rd20;
	cvta.to.global.u64 	%rd2, %rd21;
	mov.u32 	%r19, %tid.x;
	mov.u32 	%r20, %ntid.x;
	mov.u32 	%r21, %ctaid.x;
	mad.lo.s32 	%r44, %r20, %r21, %r19;
	mov.u32 	%r22, %nctaid.x;
	mul.lo.s32 	%r2, %r20, %r22;
	setp.ge.s32 	%p1, %r44, %r18;
	@%p1 bra 	$L__BB3_14;
	ld.param.u64 	%rd67, [_Z10special_cuiPPfS0_PiS_S0_S0_S1_S_S__param_8];
	ld.param.u64 	%rd66, [_Z10special_cuiPPfS0_PiS_S0_S0_S1_S_S__param_7];
	ld.param.u64 	%rd65, [_Z10special_cuiPPfS0_PiS_S0_S0_S1_S_S__param_6];
	cvta.to.global.u64 	%rd3, %rd66;
	cvta.to.global.u64 	%rd4, %rd65;
	cvta.to.global.u64 	%rd5, %rd67;
	mov.u32 	%r45, %r44;
$L__BB3_2:
	ld.param.u64 	%rd63, [_Z10special_cuiPPfS0_PiS_S0_S0_S1_S_S__param_3];
	mul.wide.s32 	%rd22, %r45, 4;
	add.s64 	%rd6, %rd2, %rd22;
	mov.b32 	%r23, 0;
	st.global.u32 	[%rd6], %r23;
	cvta.to.global.u64 	%rd23, %rd63;
	add.s64 	%rd7, %rd23, %rd22;
	ld.global.u32 	%r24, [%rd7];
	setp.lt.s32 	%p2, %r24, 1;
	mov.f32 	%f21, 0f00000000;
	@%p2 bra 	$L__BB3_5;
	ld.param.u64 	%rd62, [_Z10special_cuiPPfS0_PiS_S0_S0_S1_S_S__param_2];
	ld.param.u64 	%rd61, [_Z10special_cuiPPfS0_PiS_S0_S0_S1_S_S__param_1];
	cvta.to.global.u64 	%rd24, %rd62;
	mul.wide.s32 	%rd25, %r45, 8;
	add.s64 	%rd8, %rd24, %rd25;
	cvta.to.global.u64 	%rd26, %rd61;
	add.s64 	%rd9, %rd26, %rd25;
	mov.b32 	%r46, 0;
	mov.f32 	%f21, 0f00000000;
$L__BB3_4:
	ld.global.u64 	%rd27, [%rd8];
	cvta.to.global.u64 	%rd28, %rd27;
	mul.wide.u32 	%rd29, %r46, 4;
	add.s64 	%rd30, %rd28, %rd29;
	ld.global.f32 	%f8, [%rd30];
	ld.global.u64 	%rd31, [%rd9];
	cvta.to.global.u64 	%rd32, %rd31;
	add.s64 	%rd33, %rd32, %rd29;
	ld.global.f32 	%f9, [%rd33];
	cvt.rzi.s32.f32 	%r26, %f9;
	mul.wide.s32 	%rd34, %r26, 4;
	add.s64 	%rd35, %rd1, %rd34;
	ld.global.f32 	%f10, [%rd35];
	fma.rn.f32 	%f21, %f8, %f10, %f21;
	st.global.f32 	[%rd6], %f21;
	add.s32 	%r46, %r46, 1;
	ld.global.u32 	%r27, [%rd7];
	setp.lt.s32 	%p3, %r46, %r27;
	@%p3 bra 	$L__BB3_4;
$L__BB3_5:
	mul.wide.s32 	%rd36, %r45, 4;
	add.s64 	%rd10, %rd3, %rd36;
	ld.global.u32 	%r28, [%rd10];
	setp.lt.s32 	%p4, %r28, 1;
	@%p4 bra 	$L__BB3_8;
	ld.param.u64 	%rd64, [_Z10special_cuiPPfS0_PiS_S0_S0_S1_S_S__param_5];
	mul.wide.s32 	%rd37, %r45, 8;
	add.s64 	%rd11, %rd4, %rd37;
	cvta.to.global.u64 	%rd38, %rd64;
	add.s64 	%rd12, %rd38, %rd37;
	mov.b32 	%r47, 0;
$L__BB3_7:
	ld.global.u64 	%rd39, [%rd11];
	cvta.to.global.u64 	%rd40, %rd39;
	mul.wide.u32 	%rd41, %r47, 4;
	add.s64 	%rd42, %rd40, %rd41;
	ld.global.f32 	%f11, [%rd42];
	ld.global.u64 	%rd43, [%rd12];
	cvta.to.global.u64 	%rd44, %rd43;
	add.s64 	%rd45, %rd44, %rd41;
	ld.global.f32 	%f12, [%rd45];
	cvt.rzi.s32.f32 	%r30, %f12;
	mul.wide.s32 	%rd46, %r30, 4;
	add.s64 	%rd47, %rd5, %rd46;
	ld.global.f32 	%f13, [%rd47];
	mul.f32 	%f14, %f11, %f13;
	sub.f32 	%f21, %f21, %f14;
	st.global.f32 	[%rd6], %f21;
	add.s32 	%r47, %r47, 1;
	ld.global.u32 	%r31, [%rd10];
	setp.lt.s32 	%p5, %r47, %r31;
	@%p5 bra 	$L__BB3_7;
$L__BB3_8:
	add.s32 	%r45, %r45, %r2;
	setp.lt.s32 	%p6, %r45, %r18;
	@%p6 bra 	$L__BB3_2;
	add.s32 	%r32, %r44, %r2;
	max.s32 	%r33, %r18, %r32;
	setp.lt.s32 	%p7, %r32, %r18;
	selp.u32 	%r34, 1, 0, %p7;
	add.s32 	%r35, %r32, %r34;
	sub.s32 	%r36, %r33, %r35;
	div.u32 	%r37, %r36, %r2;
	add.s32 	%r3, %r37, %r34;
	and.b32  	%r38, %r3, 3;
	setp.eq.s32 	%p8, %r38, 3;
	@%p8 bra 	$L__BB3_12;
	add.s32 	%r39, %r3, 1;
	and.b32  	%r40, %r39, 3;
	neg.s32 	%r42, %r40;
$L__BB3_11:
	.pragma "nounroll";
	mul.wide.s32 	%rd48, %r44, 4;
	add.s64 	%rd49, %rd1, %rd48;
	add.s64 	%rd50, %rd2, %rd48;
	ld.global.f32 	%f15, [%rd50];
	st.global.f32 	[%rd49], %f15;
	add.s32 	%r44, %r44, %r2;
	add.s32 	%r42, %r42, 1;
	setp.ne.s32 	%p9, %r42, 0;
	@%p9 bra 	$L__BB3_11;
$L__BB3_12:
	setp.lt.u32 	%p10, %r3, 3;
	@%p10 bra 	$L__BB3_14;
$L__BB3_13:
	mul.wide.s32 	%rd51, %r44, 4;
	add.s64 	%rd52, %rd2, %rd51;
	ld.global.f32 	%f16, [%rd52];
	add.s64 	%rd53, %rd1, %rd51;
	st.global.f32 	[%rd53], %f16;
	mul.wide.s32 	%rd54, %r2, 4;
	add.s64 	%rd55, %rd52, %rd54;
	ld.global.f32 	%f17, [%rd55];
	add.s64 	%rd56, %rd53, %rd54;
	st.global.f32 	[%rd56], %f17;
	add.s64 	%rd57, %rd55, %rd54;
	ld.global.f32 	%f18, [%rd57];
	add.s64 	%rd58, %rd56, %rd54;
	st.global.f32 	[%rd58], %f18;
	add.s64 	%rd59, %rd57, %rd54;
	ld.global.f32 	%f19, [%rd59];
	add.s64 	%rd60, %rd58, %rd54;
	st.global.f32 	[%rd60], %f19;
	shl.b32 	%r41, %r2, 2;
	add.s32 	%r44, %r41, %r44;
	setp.lt.s32 	%p11, %r44, %r18;
	@%p11 bra 	$L__BB3_13;
$L__BB3_14:
	ret;

}
	// .globl	_Z17poisson_solve3_cuiiiiiiiiPfS_S_S_ffP10sparseMatsS_
.visible .entry _Z17poisson_solve3_cuiiiiiiiiPfS_S_S_ffP10sparseMatsS_(
	.param .u32 _Z17poisson_solve3_cuiiiiiiiiPfS_S_S_ffP10sparseMatsS__param_0,
	.param .u32 _Z17poisson_solve3_cuiiiiiiiiPfS_S_S_ffP10sparseMatsS__param_1,
	.param .u32 _Z17poisson_solve3_cuiiiiiiiiPfS_S_S_ffP10sparseMatsS__param_2,
	.param .u32 _Z17poisson_solve3_cuiiiiiiiiPfS_S_S_ffP10sparseMatsS__param_3,
	.param .u32 _Z17poisson_solve3_cuiiiiiiiiPfS_S_S_ffP10sparseMatsS__param_4,
	.param .u32 _Z17poisson_solve3_cuiiiiiiiiPfS_S_S_ffP10sparseMatsS__param_5,
	.param .u32 _Z17poisson_solve3_cuiiiiiiiiPfS_S_S_ffP10sparseMatsS__param_6,
	.param .u32 _Z17poisson_solve3_cuiiiiiiiiPfS_S_S_ffP10sparseMatsS__param_7,
	.param .u64 .ptr .align 1 _Z17poisson_solve3_cuiiiiiiiiPfS_S_S_ffP10sparseMatsS__param_8,
	.param .u64 .ptr .align 1 _Z17poisson_solve3_cuiiiiiiiiPfS_S_S_ffP10sparseMatsS__param_9,
	.param .u64 .ptr .align 1 _Z17poisson_solve3_cuiiiiiiiiPfS_S_S_ffP10sparseMatsS__param_10,
	.param .u64 .ptr .align 1 _Z17poisson_solve3_cuiiiiiiiiPfS_S_S_ffP10sparseMatsS__param_11,
	.param .f32 _Z17poisson_solve3_cuiiiiiiiiPfS_S_S_ffP10sparseMatsS__param_12,
	.param .f32 _Z17poisson_solve3_cuiiiiiiiiPfS_S_S_ffP10sparseMatsS__param_13,
	.param .u64 .ptr .align 1 _Z17poisson_solve3_cuiiiiiiiiPfS_S_S_ffP10sparseMatsS__param_14,
	.param .u64 .ptr .align 1 _Z17poisson_solve3_cuiiiiiiiiPfS_S_S_ffP10sparseMatsS__param_15
)
{
	.reg .pred 	%p<26>;
	.reg .b32 	%r<88>;
	.reg .b32 	%f<49>;
	.reg .b64 	%rd<108>;
	.reg .b64 	%fd<6>;

	ld.param.u32 	%r34, [_Z17poisson_solve3_cuiiiiiiiiPfS_S_S_ffP10sparseMatsS__param_0];
	ld.param.u32 	%r35, [_Z17poisson_solve3_cuiiiiiiiiPfS_S_S_ffP10sparseMatsS__param_1];
	ld.param.u32 	%r36, [_Z17poisson_solve3_cuiiiiiiiiPfS_S_S_ffP10sparseMatsS__param_2];
	ld.param.u32 	%r37, [_Z17poisson_solve3_cuiiiiiiiiPfS_S_S_ffP10sparseMatsS__param_4];
	ld.param.u32 	%r38, [_Z17poisson_solve3_cuiiiiiiiiPfS_S_S_ffP10sparseMatsS__param_5];
	ld.param.u32 	%r39, [_Z17poisson_solve3_cuiiiiiiiiPfS_S_S_ffP10sparseMatsS__param_6];
	ld.param.u64 	%rd13, [_Z17poisson_solve3_cuiiiiiiiiPfS_S_S_ffP10sparseMatsS__param_8];
	ld.param.u64 	%rd14, [_Z17poisson_solve3_cuiiiiiiiiPfS_S_S_ffP10sparseMatsS__param_9];
	ld.param.u64 	%rd15, [_Z17poisson_solve3_cuiiiiiiiiPfS_S_S_ffP10sparseMatsS__param_10];
	ld.param.u64 	%rd16, [_Z17poisson_solve3_cuiiiiiiiiPfS_S_S_ffP10sparseMatsS__param_11];
	ld.param.f32 	%f7, [_Z17poisson_solve3_cuiiiiiiiiPfS_S_S_ffP10sparseMatsS__param_12];
	ld.param.f32 	%f8, [_Z17poisson_solve3_cuiiiiiiiiPfS_S_S_ffP10sparseMatsS__param_13];
	ld.param.u64 	%rd17, [_Z17poisson_solve3_cuiiiiiiiiPfS_S_S_ffP10sparseMatsS__param_14];
	cvta.to.global.u64 	%rd1, %rd15;
	cvta.to.global.u64 	%rd2, %rd14;
	cvta.to.global.u64 	%rd3, %rd17;
	cvta.to.global.u64 	%rd4, %rd13;
	cvta.to.global.u64 	%rd5, %rd16;
	mov.u32 	%r40, %tid.x;
	mov.u32 	%r41, %ntid.x;
	mov.u32 	%r42, %ctaid.x;
	mad.lo.s32 	%r83, %r41, %r42, %r40;
	mov.u32 	%r43, %nctaid.x;
	mul.lo.s32 	%r2, %r41, %r43;
	setp.ge.s32 	%p1, %r83, %r39;
	@%p1 bra 	$L__BB4_22;
	mul.f32 	%f9, %f7, %f8;
	mul.f32 	%f1, %f8, %f9;
	add.s32 	%r44, %r83, %r2;
	max.s32 	%r45, %r39, %r44;
	setp.lt.s32 	%p2, %r44, %r39;
	selp.u32 	%r46, 1, 0, %p2;
	add.s32 	%r47, %r44, %r46;
	sub.s32 	%r48, %r45, %r47;
	div.u32 	%r49, %r48, %r2;
	add.s32 	%r3, %r49, %r46;
	add.s32 	%r50, %r3, 1;
	and.b32  	%r4, %r50, 3;
	and.b32  	%r5, %r3, 3;
	setp.eq.s32 	%p3, %r5, 3;
	mov.u32 	%r78, %r83;
	@%p3 bra 	$L__BB4_4;
	neg.s32 	%r76, %r4;
	mov.u32 	%r78, %r83;
$L__BB4_3:
	.pragma "nounroll";
	mul.wide.s32 	%rd18, %r78, 4;
	add.s64 	%rd19, %rd1, %rd18;
	add.s64 	%rd20, %rd2, %rd18;
	ld.global.f32 	%f10, [%rd20];
	mul.f32 	%f11, %f1, %f10;
	div.rn.f32 	%f12, %f11, 0f40C00000;
	st.global.f32 	[%rd19], %f12;
	add.s32 	%r78, %r78, %r2;
	add.s32 	%r76, %r76, 1;
	setp.ne.s32 	%p4, %r76, 0;
	@%p4 bra 	$L__BB4_3;
$L__BB4_4:
	setp.lt.u32 	%p5, %r3, 3;
	@%p5 bra 	$L__BB4_5;
	bra.uni 	$L__BB4_23;
$L__BB4_5:
	add.s32 	%r12, %r34, -1;
	add.s32 	%r13, %r35, -1;
	add.s32 	%r14, %r36, -1;
	cvt.f64.f32 	%fd2, %f7;
	div.rn.f64 	%fd1, %fd2, 0d4018000000000000;
	mul.lo.s32 	%r15, %r38, %r37;
	mov.u32 	%r80, %r83;
$L__BB4_6:
	div.s32 	%r52, %r80, %r38;
	mul.lo.s32 	%r54, %r52, %r38;
	sub.s32 	%r55, %r80, %r54;
	div.s32 	%r56, %r52, %r37;
	mul.lo.s32 	%r58, %r56, %r37;
	sub.s32 	%r59, %r52, %r58;
	setp.ge.s32 	%p7, %r56, %r12;
	min.s32 	%r60, %r56, %r59;
	setp.lt.s32 	%p8, %r60, 1;
	setp.ge.s32 	%p9, %r59, %r13;
	or.pred  	%p10, %p7, %p9;
	or.pred  	%p11, %p10, %p8;
	setp.lt.s32 	%p12, %r55, 1;
	or.pred  	%p13, %p12, %p11;
	setp.ge.s32 	%p14, %r55, %r14;
	or.pred  	%p15, %p13, %p14;
	@%p15 bra 	$L__BB4_8;
	mul.wide.s32 	%rd33, %r80, 4;
	add.s64 	%rd34, %rd1, %rd33;
	ld.global.f32 	%f25, [%rd34+-4];
	sub.s32 	%r62, %r80, %r38;
	mul.wide.s32 	%rd35, %r62, 4;
	add.s64 	%rd36, %rd1, %rd35;
	ld.global.f32 	%f26, [%rd36];
	add.f32 	%f27, %f25, %f26;
	sub.s32 	%r63, %r80, %r15;
	mul.wide.s32 	%rd37, %r63, 4;
	add.s64 	%rd38, %rd1, %rd37;
	ld.global.f32 	%f28, [%rd38];
	add.f32 	%f29, %f27, %f28;
	cvt.f64.f32 	%fd3, %f29;
	ld.global.f32 	%f30, [%rd34];
	cvt.f64.f32 	%fd4, %f30;
	fma.rn.f64 	%fd5, %fd1, %fd3, %fd4;
	cvt.rn.f32.f64 	%f31, %fd5;
	st.global.f32 	[%rd34], %f31;
	bra.uni 	$L__BB4_9;
$L__BB4_8:
	mul.wide.s32 	%rd31, %r80, 4;
	add.s64 	%rd32, %rd1, %rd31;
	mov.b32 	%r61, 0;
	st.global.u32 	[%rd32], %r61;
$L__BB4_9:
	add.s32 	%r80, %r80, %r2;
	setp.lt.s32 	%p16, %r80, %r39;
	mov.u32 	%r84, %r83;
	@%p16 bra 	$L__BB4_6;
$L__BB4_10:
	mul.wide.s32 	%rd39, %r84, 4;
	add.s64 	%rd6, %rd5, %rd39;
	mov.b32 	%r64, 0;
	st.global.u32 	[%rd6], %r64;
	ld.global.u64 	%rd106, [%rd3];
	cvta.to.global.u64 	%rd40, %rd106;
	ld.global.u64 	%rd41, [%rd40+16];
	cvta.to.global.u64 	%rd42, %rd41;
	add.s64 	%rd43, %rd42, %rd39;
	ld.global.u32 	%r65, [%rd43];
	setp.lt.s32 	%p17, %r65, 1;
	mov.f32 	%f47, 0f00000000;
	@%p17 bra 	$L__BB4_13;
	mov.b32 	%r85, 0;
	mov.f32 	%f47, 0f00000000;
$L__BB4_12:
	cvta.to.global.u64 	%rd44, %rd106;
	ld.global.u64 	%rd45, [%rd44+8];
	cvta.to.global.u64 	%rd46, %rd45;
	mul.wide.s32 	%rd47, %r84, 8;
	add.s64 	%rd48, %rd46, %rd47;
	ld.global.u64 	%rd49, [%rd48];
	cvta.to.global.u64 	%rd50, %rd49;
	mul.wide.u32 	%rd51, %r85, 4;
	add.s64 	%rd52, %rd50, %rd51;
	ld.global.f32 	%f34, [%rd52];
	ld.global.u64 	%rd53, [%rd44];
	cvta.to.global.u64 	%rd54, %rd53;
	add.s64 	%rd55, %rd54, %rd47;
	ld.global.u64 	%rd56, [%rd55];
	cvta.to.global.u64 	%rd57, %rd56;
	add.s64 	%rd58, %rd57, %rd51;
	ld.global.f32 	%f35, [%rd58];
	cvt.rzi.s32.f32 	%r67, %f35;
	mul.wide.s32 	%rd59, %r67, 4;
	add.s64 	%rd60, %rd4, %rd59;
	ld.global.f32 	%f36, [%rd60];
	fma.rn.f32 	%f47, %f34, %f36, %f47;
	st.global.f32 	[%rd6], %f47;
	add.s32 	%r85, %r85, 1;
	ld.global.u64 	%rd106, [%rd3];
	cvta.to.global.u64 	%rd61, %rd106;
	ld.global.u64 	%rd62, [%rd61+16];
	cvta.to.global.u64 	%rd63, %rd62;
	add.s64 	%rd65, %rd63, %rd39;
	ld.global.u32 	%r68, [%rd65];
	setp.lt.s32 	%p18, %r85, %r68;
	@%p18 bra 	$L__BB4_12;
$L__BB4_13:
	ld.global.u64 	%rd107, [%rd3+8];
	cvta.to.global.u64 	%rd66, %rd107;
	ld.global.u64 	%rd67, [%rd66+16];
	cvta.to.global.u64 	%rd68, %rd67;
	add.s64 	%rd70, %rd68, %rd39;
	ld.global.u32 	%r69, [%rd70];
	setp.lt.s32 	%p19, %r69, 1;
	@%p19 bra 	$L__BB4_16;
	mov.b32 	%r86, 0;
$L__BB4_15:
	cvta.to.global.u64 	%rd71, %rd107;
	ld.global.u64 	%rd72, [%rd71+8];
	cvta.to.global.u64 	%rd73, %rd72;
	mul.wide.s32 	%rd74, %r84, 8;
	add.s64 	%rd75, %rd73, %rd74;
	ld.global.u64 	%rd76, [%rd75];
	cvta.to.global.u64 	%rd77, %rd76;
	mul.wide.u32 	%rd78, %r86, 4;
	add.s64 	%rd79, %rd77, %rd78;
	ld.global.f32 	%f37, [%rd79];
	ld.global.u64 	%rd80, [%rd71];
	cvta.to.global.u64 	%rd81, %rd80;
	add.s64 	%rd82, %rd81, %rd74;
	ld.global.u64 	%rd83, [%rd82];
	cvta.to.global.u64 	%rd84, %rd83;
	add.s64 	%rd85, %rd84, %rd78;
	ld.global.f32 	%f38, [%rd85];
	cvt.rzi.s32.f32 	%r71, %f38;
	mul.wide.s32 	%rd86, %r71, 4;
	add.s64 	%rd87, %rd2, %rd86;
	ld.global.f32 	%f39, [%rd87];
	mul.f32 	%f40, %f37, %f39;
	sub.f32 	%f47, %f47, %f40;
	st.global.f32 	[%rd6], %f47;
	add.s32 	%r86, %r86, 1;
	ld.global.u64 	%rd107, [%rd3+8];
	cvta.to.global.u64 	%rd88, %rd107;
	ld.global.u64 	%rd89, [%rd88+16];
	cvta.to.global.u64 	%rd90, %rd89;
	add.s64 	%rd92, %rd90, %rd39;
	ld.global.u32 	%r72, [%rd92];
	setp.lt.s32 	%p20, %r86, %r72;
	@%p20 bra 	$L__BB4_15;
$L__BB4_16:
	add.s32 	%r84, %r84, %r2;
	setp.lt.s32 	%p21, %r84, %r39;
	@%p21 bra 	$L__BB4_10;
	setp.eq.s32 	%p22, %r5, 3;
	@%p22 bra 	$L__BB4_20;
	add.s32 	%r73, %r3, 1;
	and.b32  	%r74, %r73, 3;
	neg.s32 	%r81, %r74;
$L__BB4_19:
	.pragma "nounroll";
	mul.wide.s32 	%rd93, %r83, 4;
	add.s64 	%rd94, %rd4, %rd93;
	add.s64 	%rd95, %rd5, %rd93;
	ld.global.f32 	%f41, [%rd95];
	st.global.f32 	[%rd94], %f41;
	add.s32 	%r83, %r83, %r2;
	add.s32 	%r81, %r81, 1;
	setp.ne.s32 	%p23, %r81, 0;
	@%p23 bra 	$L__BB4_19;
$L__BB4_20:
	setp.lt.u32 	%p24, %r3, 3;
	@%p24 bra 	$L__BB4_22;
$L__BB4_21:
	mul.wide.s32 	%rd96, %r83, 4;
	add.s64 	%rd97, %rd5, %rd96;
	ld.global.f32 	%f42, [%rd97];
	add.s64 	%rd98, %rd4, %rd96;
	st.global.f32 	[%rd98], %f42;
	mul.wide.s32 	%rd99, %r2, 4;
	add.s64 	%rd100, %rd97, %rd99;
	ld.global.f32 	%f43, [%rd100];
	add.s64 	%rd101, %rd98, %rd99;
	st.global.f32 	[%rd101], %f43;
	add.s64 	%rd102, %rd100, %rd99;
	ld.global.f32 	%f44, [%rd102];
	add.s64 	%rd103, %rd101, %rd99;
	st.global.f32 	[%rd103], %f44;
	add.s64 	%rd104, %rd102, %rd99;
	ld.global.f32 	%f45, [%rd104];
	add.s64 	%rd105, %rd103, %rd99;
	st.global.f32 	[%rd105], %f45;
	shl.b32 	%r75, %r2, 2;
	add.s32 	%r83, %r75, %r83;
	setp.lt.s32 	%p25, %r83, %r39;
	@%p25 bra 	$L__BB4_21;
$L__BB4_22:
	ret;
$L__BB4_23:
	mul.wide.s32 	%rd21, %r78, 4;
	add.s64 	%rd22, %rd2, %rd21;
	ld.global.f32 	%f13, [%rd22];
	mul.f32 	%f14, %f1, %f13;
	div.rn.f32 	%f15, %f14, 0f40C00000;
	add.s64 	%rd23, %rd1, %rd21;
	st.global.f32 	[%rd23], %f15;
	mul.wide.s32 	%rd24, %r2, 4;
	add.s64 	%rd25, %rd22, %rd24;
	ld.global.f32 	%f16, [%rd25];
	mul.f32 	%f17, %f1, %f16;
	div.rn.f32 	%f18, %f17, 0f40C00000;
	add.s64 	%rd26, %rd23, %rd24;
	st.global.f32 	[%rd26], %f18;
	add.s64 	%rd27, %rd25, %rd24;
	ld.global.f32 	%f19, [%rd27];
	mul.f32 	%f20, %f1, %f19;
	div.rn.f32 	%f21, %f20, 0f40C00000;
	add.s64 	%rd28, %rd26, %rd24;
	st.global.f32 	[%rd28], %f21;
	add.s64 	%rd29, %rd27, %rd24;
	ld.global.f32 	%f22, [%rd29];
	mul.f32 	%f23, %f1, %f22;
	div.rn.f32 	%f24, %f23, 0f40C00000;
	add.s64 	%rd30, %rd28, %rd24;
	st.global.f32 	[%rd30], %f24;
	shl.b32 	%r51, %r2, 2;
	add.s32 	%r78, %r51, %r78;
	setp.lt.s32 	%p6, %r78, %r39;
	@%p6 bra 	$L__BB4_23;
	bra.uni 	$L__BB4_5;

}
	// .globl	_Z9before_cuiiiiPfS_S_S_S_S_S_S_S_S_S_S_S_S_S_S_S_S_S_S_S_S_S_S_S_S_S_fffffffffffffffffffffffffffffff
.visible .entry _Z9before_cuiiiiPfS_S_S_S_S_S_S_S_S_S_S_S_S_S_S_S_S_S_S_S_S_S_S_S_S_S_fffffffffffffffffffffffffffffff(
	.param .u32 _Z9before_cuiiiiPfS_S_S_S_S_S_S_S_S_S_S_S_S_S_S_S_S_S_S_S_S_S_S_S_S_S_fffffffffffffffffffffffffffffff_param_0,
	.param .u32 _Z9before_cuiiiiPfS_S_S_S_S_S_S_S_S_S_S_S_S_S_S_S_S_S_S_S_S_S_S_S_S_S_fffffffffffffffffffffffffffffff_param_1,
	.param .u32 _Z9before_cuiiiiPfS_S_S_S_S_S_S_S_S_S_S_S_S_S_S_S_S_S_S_S_S_S_S_S_S_S_fffffffffffffffffffffffffffffff_param_2,
	.param .u32 _Z9before_cuiiiiPfS_S_S_S_S_S_S_S_S_S_S_S_S_S_S_S_S_S_S_S_S_S_S_S_S_S_fffffffffffffffffffffffffffffff_param_3,
	.param .u64 .ptr .align 1 _Z9before_cuiiiiPfS_S_S_S_S_S_S_S_S_S_S_S_S_S_S_S_S_S_S_S_S_S_S_S_S_S_fffffffffffffffffffffffffffffff_param_4,
	.param .u64 .ptr .align 1 _Z9before_cuiiiiPfS_S_S_S_S_S_S_S_S_S_S_S_S_S_S_S_S_S_S_S_S_S_S_S_S_S_fffffffffffffffffffffffffffffff_param_5,
	.param .u64 .ptr .align 1 _Z9before_cuiiiiPfS_S_S_S_S_S_S_S_S_S_S_S_S_S_S_S_S_S_S_S_S_S_S_S_S_S_fffffffffffffffffffffffffffffff_param_6,
	.param .u64 .ptr .align 1 _Z9before_cuiiiiPfS_S_S_S_S_S_S_S_S_S_S_S_S_S_S_S_S_S_S_S_S_S_S_S_S_S_fffffffffffffffffffffffffffffff_param_7,
	.param .u64 .ptr .align 1 _Z9before_cuiiiiPfS_S_S_S_S_S_S_S_S_S_S_S_S_S_S_S_S_S_S_S_S_S_S_S_S_S_fffffffffffffffffffffffffffffff_param_8,
	.param .u64 .ptr .align 1 _Z9before_cuiiiiPfS_S_S_S_S_S_S_S_S_S_S_S_S_S_S_S_S_S_S_S_S_S_S_S_S_S_fffffffffffffffffffffffffffffff_param_9,
	.param .u64 .ptr .align 1 _Z9before_cuiiiiPfS_S_S_S_S_S_S_S_S_S_S_S_S_S_S_S_S_S_S_S_S_S_S_S_S_S_fffffffffffffffffffffffffffffff_param_10,
	.param .u64 .ptr .align 1 _Z9before_cuiiiiPfS_S_S_S_S_S_S_S_S_S_S_S_S_S_S_S_S_S_S_S_S_S_S_S_S_S_fffffffffffffffffffffffffffffff_param_11,
	.param .u64 .ptr .align 1 _Z9before_cuiiiiPfS_S_S_S_S_S_S_S_S_S_S_S_S_S_S_S_S_S_S_S_S_S_S_S_S_S_fffffffffffffffffffffffffffffff_param_12,
	.param .u64 .ptr .align 1 _Z9before_cuiiiiPfS_S_S_S_S_S_S_S_S_S_S_S_S_S_S_S_S_S_S_S_S_S_S_S_S_S_fffffffffffffffffffffffffffffff_param_13,
	.param .u64 .ptr .align 1 _Z9before_cuiiiiPfS_S_S_S_S_S_S_S_S_S_S_S_S_S_S_S_S_S_S_S_S_S_S_S_S_S_fffffffffffffffffffffffffffffff_param_14,
	.param .u64 .ptr .align 1 _Z9before_cuiiiiPfS_S_S_S_S_S_S_S_S_S_S_S_S_S_S_S_S_S_S_S_S_S_S_S_S_S_fffffffffffffffffffffffffffffff_param_15,
	.param .u64 .ptr .align 1 _Z9before_cuiiiiPfS_S_S_S_S_S_S_S_S_S_S_S_S_S_S_S_S_S_S_S_S_S_S_S_S_S_fffffffffffffffffffffffffffffff_param_16,
	.param .u64 .ptr .align 1 _Z9before_cuiiiiPfS_S_S_S_S_S_S_S_S_S_S_S_S_S_S_S_S_S_S_S_S_S_S_S_S_S_fffffffffffffffffffffffffffffff_param_17,
	.param .u64 .ptr .align 1 _Z9before_cuiiiiPfS_S_S_S_S_S_S_S_S_S_S_S_S_S_S_S_S_S_S_S_S_S_S_S_S_S_fffffffffffffffffffffffffffffff_param_18,
	.param .u64 .ptr .align 1 _Z9before_cuiiiiPfS_S_S_S_S_S_S_S_S_S_S_S_S_S_S_S_S_S_S_S_S_S_S_S_S_S_fffffffffffffffffffffffffffffff_param_19,
	.param .u64 .ptr .align 1 _Z9before_cuiiiiPfS_S_S_S_S_S_S_S_S_S_S_S_S_S_S_S_S_S_S_S_S_S_S_S_S_S_fffffffffffffffffffffffffffffff_param_20,
	.param .u64 .ptr .align 1 _Z9before_cuiiiiPfS_S_S_S_S_S_S_S_S_S_S_S_S_S_S_S_S_S_S_S_S_S_S_S_S_S_fffffffffffffffffffffffffffffff_param_21,
	.param .u64 .ptr .align 1 _Z9before_cuiiiiPfS_S_S_S_S_S_S_S_S_S_S_S_S_S_S_S_S_S_S_S_S_S_S_S_S_S_fffffffffffffffffffffffffffffff_param_22,
	.param .u64 .ptr .align 1 _Z9before_cuiiiiPfS_S_S_S_S_S_S_S_S_S_S_S_S_S_S_S_S_S_S_S_S_S_S_S_S_S_fffffffffffffffffffffffffffffff_param_23,
	.param .u64 .ptr .align 1 _Z9before_cuiiiiPfS_S_S_S_S_S_S_S_S_S_S_S_S_S_S_S_S_S_S_S_S_S_S_S_S_S_fffffffffffffffffffffffffffffff_param_24,
	.param .u64 .ptr .align 1 _Z9before_cuiiiiPfS_S_S_S_S_S_S_S_S_S_S_S_S_S_S_S_S_S_S_S_S_S_S_S_S_S_fffffffffffffffffffffffffffffff_param_25,
	.param .u64 .ptr .align 1 _Z9before_cuiiiiPfS_S_S_S_S_S_S_S_S_S_S_S_S_S_S_S_S_S_S_S_S_S_S_S_S_S_fffffffffffffffffffffffffffffff_param_26,
	.param .u64 .ptr .align 1 _Z9before_cuiiiiPfS_S_S_S_S_S_S_S_S_S_S_S_S_S_S_S_S_S_S_S_S_S_S_S_S_S_fffffffffffffffffffffffffffffff_param_27,
	.param .u64 .ptr .align 1 _Z9before_cuiiiiPfS_S_S_S_S_S_S_S_S_S_S_S_S_S_S_S_S_S_S_S_S_S_S_S_S_S_fffffffffffffffffffffffffffffff_param_28,
	.param .u64 .ptr .align 1 _Z9before_cuiiiiPfS_S_S_S_S_S_S_S_S_S_S_S_S_S_S_S_S_S_S_S_S_S_S_S_S_S_fffffffffffffffffffffffffffffff_param_29,
	.param .u64 .ptr .align 1 _Z9before_cuiiiiPfS_S_S_S_S_S_S_S_S_S_S_S_S_S_S_S_S_S_S_S_S_S_S_S_S_S_fffffffffffffffffffffffffffffff_param_30,
	.param .f32 _Z9before_cuiiiiPfS_S_S_S_S_S_S_S_S_S_S_S_S_S_S_S_S_S_S_S_S_S_S_S_S_S_fffffffffffffffffffffffffffffff_param_31,
	.param .f32 _Z9before_cuiiiiPfS_S_S_S_S_S_S_S_S_S_S_S_S_S_S_S_S_S_S_S_S_S_S_S_S_S_fffffffffffffffffffffffffffffff_param_32,
	.param .f32 _Z9before_cuiiiiPfS_S_S_S_S_S_S_S_S_S_S_S_S_S_S_S_S_S_S_S_S_S_S_S_S_S_fffffffffffffffffffffffffffffff_param_33,
	.param .f32 _Z9before_cuiiiiPfS_S_S_S_S_S_S_S_S_S_S_S_S_S_S_S_S_S_S_S_S_S_S_S_S_S_fffffffffffffffffffffffffffffff_param_34,
	.param .f32 _Z9before_cuiiiiPfS_S_S_S_S_S_S_S_S_S_S_S_S_S_S_S_S_S_S_S_S_S_S_S_S_S_fffffffffffffffffffffffffffffff_param_35,
	.param .f32 _Z9before_cuiiiiPfS_S_S_S_S_S_S_S_S_S_S_S_S_S_S_S_S_S_S_S_S_S_S_S_S_S_fffffffffffffffffffffffffffffff_param_36,
	.param .f32 _Z9before_cuiiiiPfS_S_S_S_S_S_S_S_S_S_S_S_S_S_S_S_S_S_S_S_S_S_S_S_S_S_fffffffffffffffffffffffffffffff_param_37,
	.param .f32 _Z9before_cuiiiiPfS_S_S_S_S_S_S_S_S_S_S_S_S_S_S_S_S_S_S_S_S_S_S_S_S_S_fffffffffffffffffffffffffffffff_param_38,
	.param .f32 _Z9before_cuiiiiPfS_S_S_S_S_S_S_S_S_S_S_S_S_S_S_S_S_S_S_S_S_S_S_S_S_S_fffffffffffffffffffffffffffffff_param_39,
	.param .f32 _Z9before_cuiiiiPfS_S_S_S_S_S_S_S_S_S_S_S_S_S_S_S_S_S_S_S_S_S_S_S_S_S_fffffffffffffffffffffffffffffff_param_40,
	.param .f32 _Z9before_cuiiiiPfS_S_S_S_S_S_S_S_S_S_S_S_S_S_S_S_S_S_S_S_S_S_S_S_S_S_fffffffffffffffffffffffffffffff_param_41,
	.param .f32 _Z9before_cuiiiiPfS_S_S_S_S_S_S_S_S_S_S_S_S_S_S_S_S_S_S_S_S_S_S_S_S_S_fffffffffffffffffffffffffffffff_param_42,
	.param .f32 _Z9before_cuiiiiPfS_S_S_S_S_S_S_S_S_S_S_S_S_S_S_S_S_S_S_S_S_S_S_S_S_S_fffffffffffffffffffffffffffffff_param_43,
	.param .f32 _Z9before_cuiiiiPfS_S_S_S_S_S_S_S_S_S_S_S_S_S_S_S_S_S_S_S_S_S_S_S_S_S_fffffffffffffffffffffffffffffff_param_44,
	.param .f32 _Z9before_cuiiiiPfS_S_S_S_S_S_S_S_S_S_S_S_S_S_S_S_S_S_S_S_S_S_S_S_S_S_fffffffffffffffffffffffffffffff_param_45,
	.param .f32 _Z9before_cuiiiiPfS_S_S_S_S_S_S_S_S_S_S_S_S_S_S_S_S_S_S_S_S_S_S_S_S_S_fffffffffffffffffffffffffffffff_param_46,
	.param .f32 _Z9before_cuiiiiPfS_S_S_S_S_S_S_S_S_S_S_S_S_S_S_S_S_S_S_S_S_S_S_S_S_S_fffffffffffffffffffffffffffffff_param_47,
	.param .f32 _Z9before_cuiiiiPfS_S_S_S_S_S_S_S_S_S_S_S_S_S_S_S_S_S_S_S_S_S_S_S_S_S_fffffffffffffffffffffffffffffff_param_48,
	.param .f32 _Z9before_cuiiiiPfS_S_S_S_S_S_S_S_S_S_S_S_S_S_S_S_S_S_S_S_S_S_S_S_S_S_fffffffffffffffffffffffffffffff_param_49,
	.param .f32 _Z9before_cuiiiiPfS_S_S_S_S_S_S_S_S_S_S_S_S_S_S_S_S_S_S_S_S_S_S_S_S_S_fffffffffffffffffffffffffffffff_param_50,
	.param .f32 _Z9before_cuiiiiPfS_S_S_S_S_S_S_S_S_S_S_S_S_S_S_S_S_S_S_S_S_S_S_S_S_S_fffffffffffffffffffffffffffffff_param_51,
	.param .f32 _Z9before_cuiiiiPfS_S_S_S_S_S_S_S_S_S_S_S_S_S_S_S_S_S_S_S_S_S_S_S_S_S_fffffffffffffffffffffffffffffff_param_52,
	.param .f32 _Z9before_cuiiiiPfS_S_S_S_S_S_S_S_S_S_S_S_S_S_S_S_S_S_S_S_S_S_S_S_S_S_fffffffffffffffffffffffffffffff_param_53,
	.param .f32 _Z9before_cuiiiiPfS_S_S_S_S_S_S_S_S_S_S_S_S_S_S_S_S_S_S_S_S_S_S_S_S_S_fffffffffffffffffffffffffffffff_param_54,
	.param .f32 _Z9before_cuiiiiPfS_S_S_S_S_S_S_S_S_S_S_S_S_S_S_S_S_S_S_S_S_S_S_S_S_S_fffffffffffffffffffffffffffffff_param_55,
	.param .f32 _Z9before_cuiiiiPfS_S_S_S_S_S_S_S_S_S_S_S_S_S_S_S_S_S_S_S_S_S_S_S_S_S_fffffffffffffffffffffffffffffff_param_56,
	.param .f32 _Z9before_cuiiiiPfS_S_S_S_S_S_S_S_S_S_S_S_S_S_S_S_S_S_S_S_S_S_S_S_S_S_fffffffffffffffffffffffffffffff_param_57,
	.param .f32 _Z9before_cuiiiiPfS_S_S_S_S_S_S_S_S_S_S_S_S_S_S_S_S_S_S_S_S_S_S_S_S_S_fffffffffffffffffffffffffffffff_param_58,
	.param .f32 _Z9before_cuiiiiPfS_S_S_S_S_S_S_S_S_S_S_S_S_S_S_S_S_S_S_S_S_S_S_S_S_S_fffffffffffffffffffffffffffffff_param_59,
	.param .f32 _Z9before_cuiiiiPfS_S_S_S_S_S_S_S_S_S_S_S_S_S_S_S_S_S_S_S_S_S_S_S_S_S_fffffffffffffffffffffffffffffff_param_60,
	.param .f32 _Z9before_cuiiiiPfS_S_S_S_S_S_S_S_S_S_S_S_S_S_S_S_S_S_S_S_S_S_S_S_S_S_fffffffffffffffffffffffffffffff_param_61
)
{
	.reg .pred 	%p<10>;
	.reg .b32 	%r<31>;
	.reg .b32 	%f<10>;
	.reg .b64 	%rd<11>;

	ld.param.u32 	%r15, [_Z9before_cuiiiiPfS_S_S_S_S_S_S_S_S_S_S_S_S_S_S_S_S_S_S_S_S_S_S_S_S_S_fffffffffffffffffffffffffffffff_param_0];
	ld.param.u32 	%r16, [_Z9before_cuiiiiPfS_S_S_S_S_S_S_S_S_S_S_S_S_S_S_S_S_S_S_S_S_S_S_S_S_S_fffffffffffffffffffffffffffffff_param_1];
	ld.param.u32 	%r17, [_Z9before_cuiiiiPfS_S_S_S_S_S_S_S_S_S_S_S_S_S_S_S_S_S_S_S_S_S_S_S_S_S_fffffffffffffffffffffffffffffff_param_2];
	ld.param.u64 	%rd4, [_Z9before_cuiiiiPfS_S_S_S_S_S_S_S_S_S_S_S_S_S_S_S_S_S_S_S_S_S_S_S_S_S_fffffffffffffffffffffffffffffff_param_4];
	ld.param.u64 	%rd5, [_Z9before_cuiiiiPfS_S_S_S_S_S_S_S_S_S_S_S_S_S_S_S_S_S_S_S_S_S_S_S_S_S_fffffffffffffffffffffffffffffff_param_5];
	ld.param.u64 	%rd6, [_Z9before_cuiiiiPfS_S_S_S_S_S_S_S_S_S_S_S_S_S_S_S_S_S_S_S_S_S_S_S_S_S_fffffffffffffffffffffffffffffff_param_15];
	ld.param.f32 	%f1, [_Z9before_cuiiiiPfS_S_S_S_S_S_S_S_S_S_S_S_S_S_S_S_S_S_S_S_S_S_S_S_S_S_fffffffffffffffffffffffffffffff_param_31];
	ld.param.f32 	%f2, [_Z9before_cuiiiiPfS_S_S_S_S_S_S_S_S_S_S_S_S_S_S_S_S_S_S_S_S_S_S_S_S_S_fffffffffffffffffffffffffffffff_param_32];
	ld.param.f32 	%f3, [_Z9before_cuiiiiPfS_S_S_S_S_S_S_S_S_S_S_S_S_S_S_S_S_S_S_S_S_S_S_S_S_S_fffffffffffffffffffffffffffffff_param_42];
	mov.u32 	%r18, %tid.x;
	mov.u32 	%r1, %ntid.x;
	mov.u32 	%r19, %ctaid.x;
	mad.lo.s32 	%r30, %r1, %r19, %r18;
	add.s32 	%r20, %r15, 3;
	add.s32 	%r3, %r16, 3;
	add.s32 	%r4, %r17, 3;
	mul.lo.s32 	%r21, %r3, %r20;
	mul.lo.s32 	%r5, %r21, %r4;
	setp.ge.s32 	%p1, %r30, %r5;
	@%p1 bra 	$L__BB5_5;
	add.s32 	%r6, %r15, -1;
	add.s32 	%r7, %r16, -1;
	add.s32 	%r8, %r17, -1;
	mov.u32 	%r22, %nctaid.x;
	mul.lo.s32 	%r9, %r1, %r22;
	cvta.to.global.u64 	%rd1, %rd4;
	cvta.to.global.u64 	%rd2, %rd5;
	cvta.to.global.u64 	%rd3, %rd6;
$L__BB5_2:
	div.s32 	%r23, %r30, %r4;
	mul.lo.s32 	%r24, %r23, %r4;
	sub.s32 	%r11, %r30, %r24;
	div.s32 	%r13, %r23, %r3;
	mul.lo.s32 	%r25, %r13, %r3;
	sub.s32 	%r12, %r23, %r25;
	mul.lo.s32 	%r26, %r12, %r11;
	mul.lo.s32 	%r27, %r26, %r13;
	setp.eq.s32 	%p2, %r27, 0;
	setp.ge.s32 	%p3, %r13, %r6;
	setp.ge.s32 	%p4, %r12, %r7;
	or.pred  	%p5, %p3, %p4;
	or.pred  	%p6, %p5, %p2;
	setp.ge.s32 	%p7, %r11, %r8;
	or.pred  	%p8, %p6, %p7;
	@%p8 bra 	$L__BB5_4;
	mad.lo.s32 	%r28, %r13, %r3, %r12;
	mad.lo.s32 	%r29, %r28, %r4, %r11;
	mul.wide.s32 	%rd7, %r29, 4;
	add.s64 	%rd8, %rd1, %rd7;
	ld.global.f32 	%f4, [%rd8];
	add.s64 	%rd9, %rd2, %rd7;
	ld.global.f32 	%f5, [%rd9];
	mul.f32 	%f6, %f1, %f5;
	fma.rn.f32 	%f7, %f2, %f4, %f6;
	neg.f32 	%f8, %f7;
	div.rn.f32 	%f9, %f8, %f3;
	add.s64 	%rd10, %rd3, %rd7;
	st.global.f32 	[%rd10], %f9;
$L__BB5_4:
	add.s32 	%r30, %r30, %r9;
	setp.lt.s32 	%p9, %r30, %r5;
	@%p9 bra 	$L__BB5_2;
$L__BB5_5:
	ret;

}
	// .globl	_Z8after_cuiiiiPfS_S_S_S_S_S_S_S_S_S_S_S_S_S_S_S_S_S_S_S_S_S_S_S_S_S_fffffffffffffffffffffffffffffff
.visible .entry _Z8after_cuiiiiPfS_S_S_S_S_S_S_S_S_S_S_S_S_S_S_S_S_S_S_S_S_S_S_S_S_S_fffffffffffffffffffffffffffffff(
	.param .u32 _Z8after_cuiiiiPfS_S_S_S_S_S_S_S_S_S_S_S_S_S_S_S_S_S_S_S_S_S_S_S_S_S_fffffffffffffffffffffffffffffff_param_0,
	.param .u32 _Z8after_cuiiiiPfS_S_S_S_S_S_S_S_S_S_S_S_S_S_S_S_S_S_S_S_S_S_S_S_S_S_fffffffffffffffffffffffffffffff_param_1,
	.param .u32 _Z8after_cuiiiiPfS_S_S_S_S_S_S_S_S_S_S_S_S_S_S_S_S_S_S_S_S_S_S_S_S_S_fffffffffffffffffffffffffffffff_param_2,
	.param .u32 _Z8after_cuiiiiPfS_S_S_S_S_S_S_S_S_S_S_S_S_S_S_S_S_S_S_S_S_S_S_S_S_S_fffffffffffffffffffffffffffffff_param_3,
	.param .u64 .ptr .align 1 _Z8after_cuiiiiPfS_S_S_S_S_S_S_S_S_S_S_S_S_S_S_S_S_S_S_S_S_S_S_S_S_S_fffffffffffffffffffffffffffffff_param_4,
	.param .u64 .ptr .align 1 _Z8after_cuiiiiPfS_S_S_S_S_S_S_S_S_S_S_S_S_S_S_S_S_S_S_S_S_S_S_S_S_S_fffffffffffffffffffffffffffffff_param_5,
	.param .u64 .ptr .align 1 _Z8after_cuiiiiPfS_S_S_S_S_S_S_S_S_S_S_S_S_S_S_S_S_S_S_S_S_S_S_S_S_S_fffffffffffffffffffffffffffffff_param_6,
	.param .u64 .ptr .align 1 _Z8after_cuiiiiPfS_S_S_S_S_S_S_S_S_S_S_S_S_S_S_S_S_S_S_S_S_S_S_S_S_S_fffffffffffffffffffffffffffffff_param_7,
	.param .u64 .ptr .align 1 _Z8after_cuiiiiPfS_S_S_S_S_S_S_S_S_S_S_S_S_S_S_S_S_S_S_S_S_S_S_S_S_S_fffffffffffffffffffffffffffffff_param_8,
	.param .u64 .ptr .align 1 _Z8after_cuiiiiPfS_S_S_S_S_S_S_S_S_S_S_S_S_S_S_S_S_S_S_S_S_S_S_S_S_S_fffffffffffffffffffffffffffffff_param_9,
	.param .u64 .ptr .align 1 _Z8after_cuiiiiPfS_S_S_S_S_S_S_S_S_S_S_S_S_S_S_S_S_S_S_S_S_S_S_S_S_S_fffffffffffffffffffffffffffffff_param_10,
	.param .u64 .ptr .align 1 _Z8after_cuiiiiPfS_S_S_S_S_S_S_S_S_S_S_S_S_S_S_S_S_S_S_S_S_S_S_S_S_S_fffffffffffffffffffffffffffffff_param_11,
	.param .u64 .ptr .align 1 _Z8after_cuiiiiPfS_S_S_S_S_S_S_S_S_S_S_S_S_S_S_S_S_S_S_S_S_S_S_S_S_S_fffffffffffffffffffffffffffffff_param_12,
	.param .u64 .ptr .align 1 _Z8after_cuiiiiPfS_S_S_S_S_S_S_S_S_S_S_S_S_S_S_S_S_S_S_S_S_S_S_S_S_S_fffffffffffffffffffffffffffffff_param_13,
	.param .u64 .ptr .align 1 _Z8after_cuiiiiPfS_S_S_S_S_S_S_S_S_S_S_S_S_S_S_S_S_S_S_S_S_S_S_S_S_S_fffffffffffffffffffffffffffffff_param_14,
	.param .u64 .ptr .align 1 _Z8after_cuiiiiPfS_S_S_S_S_S_S_S_S_S_S_S_S_S_S_S_S_S_S_S_S_S_S_S_S_S_fffffffffffffffffffffffffffffff_param_15,
	.param .u64 .ptr .align 1 _Z8after_cuiiiiPfS_S_S_S_S_S_S_S_S_S_S_S_S_S_S_S_S_S_S_S_S_S_S_S_S_S_fffffffffffffffffffffffffffffff_param_16,
	.param .u64 .ptr .align 1 _Z8after_cuiiiiPfS_S_S_S_S_S_S_S_S_S_S_S_S_S_S_S_S_S_S_S_S_S_S_S_S_S_fffffffffffffffffffffffffffffff_param_17,
	.param .u64 .ptr .align 1 _Z8after_cuiiiiPfS_S_S_S_S_S_S_S_S_S_S_S_S_S_S_S_S_S_S_S_S_S_S_S_S_S_fffffffffffffffffffffffffffffff_param_18,
	.param .u64 .ptr .align 1 _Z8after_cuiiiiPfS_S_S_S_S_S_S_S_S_S_S_S_S_S_S_S_S_S_S_S_S_S_S_S_S_S_fffffffffffffffffffffffffffffff_param_19,
	.param .u64 .ptr .align 1 _Z8after_cuiiiiPfS_S_S_S_S_S_S_S_S_S_S_S_S_S_S_S_S_S_S_S_S_S_S_S_S_S_fffffffffffffffffffffffffffffff_param_20,
	.param .u64 .ptr .align 1 _Z8after_cuiiiiPfS_S_S_S_S_S_S_S_S_S_S_S_S_S_S_S_S_S_S_S_S_S_S_S_S_S_fffffffffffffffffffffffffffffff_param_21,
	.param .u64 .ptr .align 1 _Z8after_cuiiiiPfS_S_S_S_S_S_S_S_S_S_S_S_S_S_S_S_S_S_S_S_S_S_S_S_S_S_fffffffffffffffffffffffffffffff_param_22,
	.param .u64 .ptr .align 1 _Z8after_cuiiiiPfS_S_S_S_S_S_S_S_S_S_S_S_S_S_S_S_S_S_S_S_S_S_S_S_S_S_fffffffffffffffffffffffffffffff_param_23,
	.param .u64 .ptr .align 1 _Z8after_cuiiiiPfS_S_S_S_S_S_S_S_S_S_S_S_S_S_S_S_S_S_S_S_S_S_S_S_S_S_fffffffffffffffffffffffffffffff_param_24,
	.param .u64 .ptr .align 1 _Z8after_cuiiiiPfS_S_S_S_S_S_S_S_S_S_S_S_S_S_S_S_S_S_S_S_S_S_S_S_S_S_fffffffffffffffffffffffffffffff_param_25,
	.param .u64 .ptr .align 1 _Z8after_cuiiiiPfS_S_S_S_S_S_S_S_S_S_S_S_S_S_S_S_S_S_S_S_S_S_S_S_S_S_fffffffffffffffffffffffffffffff_param_26,
	.param .u64 .ptr .align 1 _Z8after_cuiiiiPfS_S_S_S_S_S_S_S_S_S_S_S_S_S_S_S_S_S_S_S_S_S_S_S_S_S_fffffffffffffffffffffffffffffff_param_27,
	.param .u64 .ptr .align 1 _Z8after_cuiiiiPfS_S_S_S_S_S_S_S_S_S_S_S_S_S_S_S_S_S_S_S_S_S_S_S_S_S_fffffffffffffffffffffffffffffff_param_28,
	.param .u64 .ptr .align 1 _Z8after_cuiiiiPfS_S_S_S_S_S_S_S_S_S_S_S_S_S_S_S_S_S_S_S_S_S_S_S_S_S_fffffffffffffffffffffffffffffff_param_29,
	.param .u64 .ptr .align 1 _Z8after_cuiiiiPfS_S_S_S_S_S_S_S_S_S_S_S_S_S_S_S_S_S_S_S_S_S_S_S_S_S_fffffffffffffffffffffffffffffff_param_30,
	.param .f32 _Z8after_cuiiiiPfS_S_S_S_S_S_S_S_S_S_S_S_S_S_S_S_S_S_S_S_S_S_S_S_S_S_fffffffffffffffffffffffffffffff_param_31,
	.param .f32 _Z8after_cuiiiiPfS_S_S_S_S_S_S_S_S_S_S_S_S_S_S_S_S_S_S_S_S_S_S_S_S_S_fffffffffffffffffffffffffffffff_param_32,
	.param .f32 _Z8after_cuiiiiPfS_S_S_S_S_S_S_S_S_S_S_S_S_S_S_S_S_S_S_S_S_S_S_S_S_S_fffffffffffffffffffffffffffffff_param_33,
	.param .f32 _Z8after_cuiiiiPfS_S_S_S_S_S_S_S_S_S_S_S_S_S_S_S_S_S_S_S_S_S_S_S_S_S_fffffffffffffffffffffffffffffff_param_34,
	.param .f32 _Z8after_cuiiiiPfS_S_S_S_S_S_S_S_S_S_S_S_S_S_S_S_S_S_S_S_S_S_S_S_S_S_fffffffffffffffffffffffffffffff_param_35,
	.param .f32 _Z8after_cuiiiiPfS_S_S_S_S_S_S_S_S_S_S_S_S_S_S_S_S_S_S_S_S_S_S_S_S_S_fffffffffffffffffffffffffffffff_param_36,
	.param .f32 _Z8after_cuiiiiPfS_S_S_S_S_S_S_S_S_S_S_S_S_S_S_S_S_S_S_S_S_S_S_S_S_S_fffffffffffffffffffffffffffffff_param_37,
	.param .f32 _Z8after_cuiiiiPfS_S_S_S_S_S_S_S_S_S_S_S_S_S_S_S_S_S_S_S_S_S_S_S_S_S_fffffffffffffffffffffffffffffff_param_38,
	.param .f32 _Z8after_cuiiiiPfS_S_S_S_S_S_S_S_S_S_S_S_S_S_S_S_S_S_S_S_S_S_S_S_S_S_fffffffffffffffffffffffffffffff_param_39,
	.param .f32 _Z8after_cuiiiiPfS_S_S_S_S_S_S_S_S_S_S_S_S_S_S_S_S_S_S_S_S_S_S_S_S_S_fffffffffffffffffffffffffffffff_param_40,
	.param .f32 _Z8after_cuiiiiPfS_S_S_S_S_S_S_S_S_S_S_S_S_S_S_S_S_S_S_S_S_S_S_S_S_S_fffffffffffffffffffffffffffffff_param_41,
	.param .f32 _Z8after_cuiiiiPfS_S_S_S_S_S_S_S_S_S_S_S_S_S_S_S_S_S_S_S_S_S_S_S_S_S_fffffffffffffffffffffffffffffff_param_42,
	.param .f32 _Z8after_cuiiiiPfS_S_S_S_S_S_S_S_S_S_S_S_S_S_S_S_S_S_S_S_S_S_S_S_S_S_fffffffffffffffffffffffffffffff_param_43,
	.param .f32 _Z8after_cuiiiiPfS_S_S_S_S_S_S_S_S_S_S_S_S_S_S_S_S_S_S_S_S_S_S_S_S_S_fffffffffffffffffffffffffffffff_param_44,
	.param .f32 _Z8after_cuiiiiPfS_S_S_S_S_S_S_S_S_S_S_S_S_S_S_S_S_S_S_S_S_S_S_S_S_S_fffffffffffffffffffffffffffffff_param_45,
	.param .f32 _Z8after_cuiiiiPfS_S_S_S_S_S_S_S_S_S_S_S_S_S_S_S_S_S_S_S_S_S_S_S_S_S_fffffffffffffffffffffffffffffff_param_46,
	.param .f32 _Z8after_cuiiiiPfS_S_S_S_S_S_S_S_S_S_S_S_S_S_S_S_S_S_S_S_S_S_S_S_S_S_fffffffffffffffffffffffffffffff_param_47,
	.param .f32 _Z8after_cuiiiiPfS_S_S_S_S_S_S_S_S_S_S_S_S_S_S_S_S_S_S_S_S_S_S_S_S_S_fffffffffffffffffffffffffffffff_param_48,
	.param .f32 _Z8after_cuiiiiPfS_S_S_S_S_S_S_S_S_S_S_S_S_S_S_S_S_S_S_S_S_S_S_S_S_S_fffffffffffffffffffffffffffffff_param_49,
	.param .f32 _Z8after_cuiiiiPfS_S_S_S_S_S_S_S_S_S_S_S_S_S_S_S_S_S_S_S_S_S_S_S_S_S_fffffffffffffffffffffffffffffff_param_50,
	.param .f32 _Z8after_cuiiiiPfS_S_S_S_S_S_S_S_S_S_S_S_S_S_S_S_S_S_S_S_S_S_S_S_S_S_fffffffffffffffffffffffffffffff_param_51,
	.param .f32 _Z8after_cuiiiiPfS_S_S_S_S_S_S_S_S_S_S_S_S_S_S_S_S_S_S_S_S_S_S_S_S_S_fffffffffffffffffffffffffffffff_param_52,
	.param .f32 _Z8after_cuiiiiPfS_S_S_S_S_S_S_S_S_S_S_S_S_S_S_S_S_S_S_S_S_S_S_S_S_S_fffffffffffffffffffffffffffffff_param_53,
	.param .f32 _Z8after_cuiiiiPfS_S_S_S_S_S_S_S_S_S_S_S_S_S_S_S_S_S_S_S_S_S_S_S_S_S_fffffffffffffffffffffffffffffff_param_54,
	.param .f32 _Z8after_cuiiiiPfS_S_S_S_S_S_S_S_S_S_S_S_S_S_S_S_S_S_S_S_S_S_S_S_S_S_fffffffffffffffffffffffffffffff_param_55,
	.param .f32 _Z8after_cuiiiiPfS_S_S_S_S_S_S_S_S_S_S_S_S_S_S_S_S_S_S_S_S_S_S_S_S_S_fffffffffffffffffffffffffffffff_param_56,
	.param .f32 _Z8after_cuiiiiPfS_S_S_S_S_S_S_S_S_S_S_S_S_S_S_S_S_S_S_S_S_S_S_S_S_S_fffffffffffffffffffffffffffffff_param_57,
	.param .f32 _Z8after_cuiiiiPfS_S_S_S_S_S_S_S_S_S_S_S_S_S_S_S_S_S_S_S_S_S_S_S_S_S_fffffffffffffffffffffffffffffff_param_58,
	.param .f32 _Z8after_cuiiiiPfS_S_S_S_S_S_S_S_S_S_S_S_S_S_S_S_S_S_S_S_S_S_S_S_S_S_fffffffffffffffffffffffffffffff_param_59,
	.param .f32 _Z8after_cuiiiiPfS_S_S_S_S_S_S_S_S_S_S_S_S_S_S_S_S_S_S_S_S_S_S_S_S_S_fffffffffffffffffffffffffffffff_param_60,
	.param .f32 _Z8after_cuiiiiPfS_S_S_S_S_S_S_S_S_S_S_S_S_S_S_S_S_S_S_S_S_S_S_S_S_S_fffffffffffffffffffffffffffffff_param_61
)
{
	.reg .pred 	%p<202>;
	.reg .b32 	%r<386>;
	.reg .b32 	%f<302>;
	.reg .b64 	%rd<274>;
	.reg .b64 	%fd<96>;

	ld.param.u32 	%r147, [_Z8after_cuiiiiPfS_S_S_S_S_S_S_S_S_S_S_S_S_S_S_S_S_S_S_S_S_S_S_S_S_S_fffffffffffffffffffffffffffffff_param_0];
	ld.param.u32 	%r148, [_Z8after_cuiiiiPfS_S_S_S_S_S_S_S_S_S_S_S_S_S_S_S_S_S_S_S_S_S_S_S_S_S_fffffffffffffffffffffffffffffff_param_1];
	ld.param.u32 	%r149, [_Z8after_cuiiiiPfS_S_S_S_S_S_S_S_S_S_S_S_S_S_S_S_S_S_S_S_S_S_S_S_S_S_fffffffffffffffffffffffffffffff_param_2];
	ld.param.u64 	%rd38, [_Z8after_cuiiiiPfS_S_S_S_S_S_S_S_S_S_S_S_S_S_S_S_S_S_S_S_S_S_S_S_S_S_fffffffffffffffffffffffffffffff_param_4];
	ld.param.u64 	%rd39, [_Z8after_cuiiiiPfS_S_S_S_S_S_S_S_S_S_S_S_S_S_S_S_S_S_S_S_S_S_S_S_S_S_fffffffffffffffffffffffffffffff_param_5];
	ld.param.u64 	%rd34, [_Z8after_cuiiiiPfS_S_S_S_S_S_S_S_S_S_S_S_S_S_S_S_S_S_S_S_S_S_S_S_S_S_fffffffffffffffffffffffffffffff_param_6];
	ld.param.u64 	%rd40, [_Z8after_cuiiiiPfS_S_S_S_S_S_S_S_S_S_S_S_S_S_S_S_S_S_S_S_S_S_S_S_S_S_fffffffffffffffffffffffffffffff_param_7];
	ld.param.u64 	%rd41, [_Z8after_cuiiiiPfS_S_S_S_S_S_S_S_S_S_S_S_S_S_S_S_S_S_S_S_S_S_S_S_S_S_fffffffffffffffffffffffffffffff_param_8];
	ld.param.u64 	%rd42, [_Z8after_cuiiiiPfS_S_S_S_S_S_S_S_S_S_S_S_S_S_S_S_S_S_S_S_S_S_S_S_S_S_fffffffffffffffffffffffffffffff_param_9];
	ld.param.u64 	%rd43, [_Z8after_cuiiiiPfS_S_S_S_S_S_S_S_S_S_S_S_S_S_S_S_S_S_S_S_S_S_S_S_S_S_fffffffffffffffffffffffffffffff_param_10];
	ld.param.u64 	%rd44, [_Z8after_cuiiiiPfS_S_S_S_S_S_S_S_S_S_S_S_S_S_S_S_S_S_S_S_S_S_S_S_S_S_fffffffffffffffffffffffffffffff_param_11];
	ld.param.u64 	%rd45, [_Z8after_cuiiiiPfS_S_S_S_S_S_S_S_S_S_S_S_S_S_S_S_S_S_S_S_S_S_S_S_S_S_fffffffffffffffffffffffffffffff_param_12];
	ld.param.u64 	%rd46, [_Z8after_cuiiiiPfS_S_S_S_S_S_S_S_S_S_S_S_S_S_S_S_S_S_S_S_S_S_S_S_S_S_fffffffffffffffffffffffffffffff_param_18];
	ld.param.u64 	%rd47, [_Z8after_cuiiiiPfS_S_S_S_S_S_S_S_S_S_S_S_S_S_S_S_S_S_S_S_S_S_S_S_S_S_fffffffffffffffffffffffffffffff_param_19];
	ld.param.u64 	%rd48, [_Z8after_cuiiiiPfS_S_S_S_S_S_S_S_S_S_S_S_S_S_S_S_S_S_S_S_S_S_S_S_S_S_fffffffffffffffffffffffffffffff_param_20];
	ld.param.u64 	%rd49, [_Z8after_cuiiiiPfS_S_S_S_S_S_S_S_S_S_S_S_S_S_S_S_S_S_S_S_S_S_S_S_S_S_fffffffffffffffffffffffffffffff_param_21];
	ld.param.u64 	%rd50, [_Z8after_cuiiiiPfS_S_S_S_S_S_S_S_S_S_S_S_S_S_S_S_S_S_S_S_S_S_S_S_S_S_fffffffffffffffffffffffffffffff_param_22];
	ld.param.u64 	%rd51, [_Z8after_cuiiiiPfS_S_S_S_S_S_S_S_S_S_S_S_S_S_S_S_S_S_S_S_S_S_S_S_S_S_fffffffffffffffffffffffffffffff_param_23];
	ld.param.u64 	%rd52, [_Z8after_cuiiiiPfS_S_S_S_S_S_S_S_S_S_S_S_S_S_S_S_S_S_S_S_S_S_S_S_S_S_fffffffffffffffffffffffffffffff_param_24];
	ld.param.u64 	%rd35, [_Z8after_cuiiiiPfS_S_S_S_S_S_S_S_S_S_S_S_S_S_S_S_S_S_S_S_S_S_S_S_S_S_fffffffffffffffffffffffffffffff_param_26];
	ld.param.u64 	%rd37, [_Z8after_cuiiiiPfS_S_S_S_S_S_S_S_S_S_S_S_S_S_S_S_S_S_S_S_S_S_S_S_S_S_fffffffffffffffffffffffffffffff_param_28];
	ld.param.u64 	%rd53, [_Z8after_cuiiiiPfS_S_S_S_S_S_S_S_S_S_S_S_S_S_S_S_S_S_S_S_S_S_S_S_S_S_fffffffffffffffffffffffffffffff_param_29];
	ld.param.u64 	%rd54, [_Z8after_cuiiiiPfS_S_S_S_S_S_S_S_S_S_S_S_S_S_S_S_S_S_S_S_S_S_S_S_S_S_fffffffffffffffffffffffffffffff_param_30];
	cvta.to.global.u64 	%rd1, %rd52;
	cvta.to.global.u64 	%rd2, %rd42;
	cvta.to.global.u64 	%rd3, %rd40;
	cvta.to.global.u64 	%rd4, %rd47;
	cvta.to.global.u64 	%rd5, %rd44;
	cvta.to.global.u64 	%rd6, %rd41;
	cvta.to.global.u64 	%rd7, %rd45;
	cvta.to.global.u64 	%rd8, %rd43;
	cvta.to.global.u64 	%rd9, %rd34;
	cvta.to.global.u64 	%rd10, %rd46;
	cvta.to.global.u64 	%rd11, %rd35;
	cvta.to.global.u64 	%rd12, %rd37;
	cvta.to.global.u64 	%rd13, %rd54;
	cvta.to.global.u64 	%rd14, %rd53;
	cvta.to.global.u64 	%rd15, %rd51;
	cvta.to.global.u64 	%rd16, %rd49;
	cvta.to.global.u64 	%rd17, %rd50;
	cvta.to.global.u64 	%rd18, %rd48;
	cvta.to.global.u64 	%rd19, %rd39;
	cvta.to.global.u64 	%rd20, %rd38;
	mov.u32 	%r150, %tid.x;
	mov.u32 	%r151, %ntid.x;
	mov.u32 	%r152, %ctaid.x;
	mad.lo.s32 	%r385, %r151, %r152, %r150;
	mov.u32 	%r153, %nctaid.x;
	mul.lo.s32 	%r2, %r151, %r153;
	add.s32 	%r3, %r147, 3;
	add.s32 	%r4, %r148, 3;
	add.s32 	%r5, %r149, 3;
	mul.lo.s32 	%r6, %r4, %r3;
	mul.lo.s32 	%r7, %r6, %r5;
	setp.ge.s32 	%p1, %r385, %r7;
	@%p1 bra 	$L__BB6_25;
	add.s32 	%r8, %r147, -1;
	mov.u32 	%r358, %r385;
$L__BB6_2:
	div.s32 	%r154, %r358, %r5;
	mul.lo.s32 	%r155, %r154, %r5;
	sub.s32 	%r11, %r358, %r155;
	div.s32 	%r13, %r154, %r4;
	mul.lo.s32 	%r156, %r13, %r4;
	sub.s32 	%r12, %r154, %r156;
	setp.ge.s32 	%p2, %r13, %r8;
	setp.ge.s32 	%p3, %r12, %r148;
	or.pred  	%p4, %p3, %p2;
	setp.ge.s32 	%p5, %r11, %r149;
	or.pred  	%p6, %p5, %p4;
	@%p6 bra 	$L__BB6_4;
	ld.param.f32 	%f274, [_Z8after_cuiiiiPfS_S_S_S_S_S_S_S_S_S_S_S_S_S_S_S_S_S_S_S_S_S_S_S_S_S_fffffffffffffffffffffffffffffff_param_55];
	mad.lo.s32 	%r157, %r13, %r4, %r12;
	mad.lo.s32 	%r158, %r157, %r5, %r11;
	mul.wide.s32 	%rd55, %r158, 4;
	add.s64 	%rd56, %rd1, %rd55;
	ld.global.f32 	%f25, [%rd56];
	add.s32 	%r159, %r157, %r4;
	mad.lo.s32 	%r160, %r159, %r5, %r11;
	mul.wide.s32 	%rd57, %r160, 4;
	add.s64 	%rd58, %rd1, %rd57;
	ld.global.f32 	%f26, [%rd58];
	sub.f32 	%f27, %f25, %f26;
	div.rn.f32 	%f28, %f27, %f274;
	add.s64 	%rd59, %rd10, %rd55;
	st.global.f32 	[%rd59], %f28;
	add.s64 	%rd60, %rd20, %rd57;
	ld.global.f32 	%f29, [%rd60];
	add.s64 	%rd61, %rd20, %rd55;
	ld.global.f32 	%f30, [%rd61];
	sub.f32 	%f31, %f29, %f30;
	div.rn.f32 	%f32, %f31, %f274;
	add.s64 	%rd62, %rd9, %rd55;
	st.global.f32 	[%rd62], %f32;
	add.s64 	%rd63, %rd19, %rd57;
	ld.global.f32 	%f33, [%rd63];
	add.s64 	%rd64, %rd19, %rd55;
	ld.global.f32 	%f34, [%rd64];
	sub.f32 	%f35, %f33, %f34;
	div.rn.f32 	%f36, %f35, %f274;
	add.s64 	%rd65, %rd6, %rd55;
	st.global.f32 	[%rd65], %f36;
$L__BB6_4:
	add.s32 	%r358, %r358, %r2;
	setp.lt.s32 	%p7, %r358, %r7;
	@%p7 bra 	$L__BB6_2;
	add.s32 	%r9, %r148, -1;
	mul.wide.s32 	%rd68, %r5, 4;
	mov.u32 	%r359, %r385;
$L__BB6_6:
	div.s32 	%r161, %r359, %r5;
	mul.lo.s32 	%r162, %r161, %r5;
	sub.s32 	%r17, %r359, %r162;
	div.s32 	%r19, %r161, %r4;
	mul.lo.s32 	%r163, %r19, %r4;
	sub.s32 	%r18, %r161, %r163;
	setp.ge.s32 	%p8, %r19, %r147;
	setp.ge.s32 	%p9, %r18, %r9;
	or.pred  	%p10, %p8, %p9;
	setp.ge.s32 	%p11, %r17, %r149;
	or.pred  	%p12, %p11, %p10;
	@%p12 bra 	$L__BB6_8;
	ld.param.f32 	%f275, [_Z8after_cuiiiiPfS_S_S_S_S_S_S_S_S_S_S_S_S_S_S_S_S_S_S_S_S_S_S_S_S_S_fffffffffffffffffffffffffffffff_param_55];
	mad.lo.s32 	%r164, %r19, %r4, %r18;
	mad.lo.s32 	%r165, %r164, %r5, %r17;
	mul.wide.s32 	%rd66, %r165, 4;
	add.s64 	%rd67, %rd1, %rd66;
	ld.global.f32 	%f37, [%rd67];
	add.s32 	%r166, %r165, %r5;
	add.s64 	%rd69, %rd67, %rd68;
	ld.global.f32 	%f38, [%rd69];
	sub.f32 	%f39, %f37, %f38;
	div.rn.f32 	%f40, %f39, %f275;
	add.s64 	%rd70, %rd4, %rd66;
	st.global.f32 	[%rd70], %f40;
	mul.wide.s32 	%rd71, %r166, 4;
	add.s64 	%rd72, %rd20, %rd71;
	ld.global.f32 	%f41, [%rd72];
	add.s64 	%rd73, %rd20, %rd66;
	ld.global.f32 	%f42, [%rd73];
	sub.f32 	%f43, %f41, %f42;
	div.rn.f32 	%f44, %f43, %f275;
	add.s64 	%rd74, %rd3, %rd66;
	st.global.f32 	[%rd74], %f44;
	add.s64 	%rd75, %rd19, %rd71;
	ld.global.f32 	%f45, [%rd75];
	add.s64 	%rd76, %rd19, %rd66;
	ld.global.f32 	%f46, [%rd76];
	sub.f32 	%f47, %f45, %f46;
	div.rn.f32 	%f48, %f47, %f275;
	add.s64 	%rd77, %rd2, %rd66;
	st.global.f32 	[%rd77], %f48;
$L__BB6_8:
	add.s32 	%r359, %r359, %r2;
	setp.lt.s32 	%p13, %r359, %r7;
	@%p13 bra 	$L__BB6_6;
	add.s32 	%r15, %r149, -1;
	mov.u32 	%r363, %r385;
$L__BB6_10:
	div.s32 	%r167, %r363, %r5;
	mul.lo.s32 	%r168, %r167, %r5;
	sub.s32 	%r29, %r363, %r168;
	div.s32 	%r31, %r167, %r4;
	mul.lo.s32 	%r169, %r31, %r4;
	sub.s32 	%r30, %r167, %r169;
	setp.ge.s32 	%p14, %r31, %r147;
	setp.ge.s32 	%p15, %r30, %r148;
	or.pred  	%p16, %p15, %p14;
	setp.ge.s32 	%p17, %r29, %r15;
	or.pred  	%p18, %p16, %p17;
	@%p18 bra 	$L__BB6_12;
	ld.param.f32 	%f276, [_Z8after_cuiiiiPfS_S_S_S_S_S_S_S_S_S_S_S_S_S_S_S_S_S_S_S_S_S_S_S_S_S_fffffffffffffffffffffffffffffff_param_55];
	ld.param.u64 	%rd271, [_Z8after_cuiiiiPfS_S_S_S_S_S_S_S_S_S_S_S_S_S_S_S_S_S_S_S_S_S_S_S_S_S_fffffffffffffffffffffffffffffff_param_27];
	mad.lo.s32 	%r170, %r31, %r4, %r30;
	mad.lo.s32 	%r171, %r170, %r5, %r29;
	mul.wide.s32 	%rd78, %r171, 4;
	add.s64 	%rd79, %rd1, %rd78;
	ld.global.f32 	%f49, [%rd79];
	ld.global.f32 	%f50, [%rd79+4];
	sub.f32 	%f51, %f49, %f50;
	div.rn.f32 	%f52, %f51, %f276;
	add.s64 	%rd80, %rd12, %rd78;
	st.global.f32 	[%rd80], %f52;
	add.s64 	%rd81, %rd20, %rd78;
	ld.global.f32 	%f53, [%rd81+4];
	ld.global.f32 	%f54, [%rd81];
	sub.f32 	%f55, %f53, %f54;
	div.rn.f32 	%f56, %f55, %f276;
	add.s64 	%rd82, %rd11, %rd78;
	st.global.f32 	[%rd82], %f56;
	add.s64 	%rd83, %rd19, %rd78;
	ld.global.f32 	%f57, [%rd83+4];
	ld.global.f32 	%f58, [%rd83];
	sub.f32 	%f59, %f57, %f58;
	div.rn.f32 	%f60, %f59, %f276;
	cvta.to.global.u64 	%rd84, %rd271;
	add.s64 	%rd85, %rd84, %rd78;
	st.global.f32 	[%rd85], %f60;
$L__BB6_12:
	add.s32 	%r363, %r363, %r2;
	setp.lt.s32 	%p19, %r363, %r7;
	@%p19 bra 	$L__BB6_10;
	add.s32 	%r172, %r385, %r2;
	max.s32 	%r173, %r7, %r172;
	setp.lt.s32 	%p20, %r172, %r7;
	selp.u32 	%r174, 1, 0, %p20;
	add.s32 	%r175, %r172, %r174;
	sub.s32 	%r176, %r173, %r175;
	div.u32 	%r177, %r176, %r2;
	add.s32 	%r21, %r177, %r174;
	and.b32  	%r178, %r21, 3;
	setp.eq.s32 	%p21, %r178, 3;
	mov.u32 	%r362, %r385;
	@%p21 bra 	$L__BB6_16;
	add.s32 	%r179, %r21, 1;
	and.b32  	%r180, %r179, 3;
	neg.s32 	%r360, %r180;
	mov.u32 	%r362, %r385;
$L__BB6_15:
	.pragma "nounroll";
	div.s32 	%r181, %r362, %r5;
	mul.lo.s32 	%r182, %r181, %r5;
	sub.s32 	%r183, %r362, %r182;
	mad.lo.s32 	%r185, %r181, %r5, %r183;
	mul.wide.s32 	%rd86, %r185, 4;
	add.s64 	%rd87, %rd7, %rd86;
	mov.b32 	%r186, 0;
	st.global.u32 	[%rd87], %r186;
	add.s64 	%rd88, %rd8, %rd86;
	st.global.u32 	[%rd88], %r186;
	add.s64 	%rd89, %rd5, %rd86;
	st.global.u32 	[%rd89], %r186;
	add.s32 	%r362, %r362, %r2;
	add.s32 	%r360, %r360, 1;
	setp.ne.s32 	%p22, %r360, 0;
	@%p22 bra 	$L__BB6_15;
$L__BB6_16:
	setp.lt.u32 	%p23, %r21, 3;
	mov.u32 	%r365, %r385;
	@%p23 bra 	$L__BB6_18;
$L__BB6_17:
	div.s32 	%r187, %r362, %r5;
	mul.lo.s32 	%r188, %r187, %r5;
	sub.s32 	%r189, %r362, %r188;
	mad.lo.s32 	%r191, %r187, %r5, %r189;
	mul.wide.s32 	%rd90, %r191, 4;
	add.s64 	%rd91, %rd7, %rd90;
	mov.b32 	%r192, 0;
	st.global.u32 	[%rd91], %r192;
	add.s64 	%rd92, %rd8, %rd90;
	st.global.u32 	[%rd92], %r192;
	add.s64 	%rd93, %rd5, %rd90;
	st.global.u32 	[%rd93], %r192;
	add.s32 	%r193, %r362, %r2;
	div.s32 	%r194, %r193, %r5;
	mul.lo.s32 	%r195, %r194, %r5;
	sub.s32 	%r196, %r193, %r195;
	mad.lo.s32 	%r198, %r194, %r5, %r196;
	mul.wide.s32 	%rd94, %r198, 4;
	add.s64 	%rd95, %rd7, %rd94;
	st.global.u32 	[%rd95], %r192;
	add.s64 	%rd96, %rd8, %rd94;
	st.global.u32 	[%rd96], %r192;
	add.s64 	%rd97, %rd5, %rd94;
	st.global.u32 	[%rd97], %r192;
	add.s32 	%r199, %r193, %r2;
	div.s32 	%r200, %r199, %r5;
	mul.lo.s32 	%r201, %r200, %r5;
	sub.s32 	%r202, %r199, %r201;
	mad.lo.s32 	%r204, %r200, %r5, %r202;
	mul.wide.s32 	%rd98, %r204, 4;
	add.s64 	%rd99, %rd7, %rd98;
	st.global.u32 	[%rd99], %r192;
	add.s64 	%rd100, %rd8, %rd98;
	st.global.u32 	[%rd100], %r192;
	add.s64 	%rd101, %rd5, %rd98;
	st.global.u32 	[%rd101], %r192;
	add.s32 	%r205, %r199, %r2;
	div.s32 	%r206, %r205, %r5;
	mul.lo.s32 	%r207, %r206, %r5;
	sub.s32 	%r208, %r205, %r207;
	mad.lo.s32 	%r210, %r206, %r5, %r208;
	mul.wide.s32 	%rd102, %r210, 4;
	add.s64 	%rd103, %rd7, %rd102;
	st.global.u32 	[%rd103], %r192;
	add.s64 	%rd104, %rd8, %rd102;
	st.global.u32 	[%rd104], %r192;
	add.s64 	%rd105, %rd5, %rd102;
	st.global.u32 	[%rd105], %r192;
	add.s32 	%r362, %r205, %r2;
	setp.lt.s32 	%p24, %r362, %r7;
	mov.u32 	%r365, %r385;
	@%p24 bra 	$L__BB6_17;
$L__BB6_18:
	div.s32 	%r211, %r365, %r5;
	mul.lo.s32 	%r212, %r211, %r5;
	sub.s32 	%r36, %r365, %r212;
	div.s32 	%r38, %r211, %r4;
	mul.lo.s32 	%r213, %r38, %r4;
	sub.s32 	%r37, %r211, %r213;
	setp.eq.s32 	%p25, %r38, 0;
	setp.eq.s32 	%p26, %r36, 0;
	or.pred  	%p27, %p25, %p26;
	setp.ge.s32 	%p28, %r38, %r8;
	setp.ge.s32 	%p29, %r37, %r9;
	or.pred  	%p30, %p28, %p29;
	or.pred  	%p31, %p30, %p27;
	setp.ge.s32 	%p32, %r36, %r15;
	or.pred  	%p33, %p31, %p32;
	@%p33 bra 	$L__BB6_20;
	add.s32 	%r215, %r213, %r37;
	mad.lo.s32 	%r216, %r215, %r5, %r36;
	mul.wide.s32 	%rd106, %r216, 4;
	add.s64 	%rd107, %rd10, %rd106;
	ld.global.f32 	%f61, [%rd107];
	mul.wide.s32 	%rd108, %r5, 4;
	add.s64 	%rd109, %rd107, %rd108;
	ld.global.f32 	%f62, [%rd109];
	add.f32 	%f63, %f61, %f62;
	sub.s32 	%r217, %r213, %r4;
	add.s32 	%r218, %r217, %r37;
	mad.lo.s32 	%r219, %r218, %r5, %r36;
	mul.wide.s32 	%rd110, %r219, 4;
	add.s64 	%rd111, %rd10, %rd110;
	ld.global.f32 	%f64, [%rd111];
	add.f32 	%f65, %f63, %f64;
	add.s64 	%rd112, %rd111, %rd108;
	ld.global.f32 	%f66, [%rd112];
	add.f32 	%f67, %f65, %f66;
	mul.f32 	%f68, %f67, 0f3E800000;
	add.s64 	%rd113, %rd7, %rd106;
	st.global.f32 	[%rd113], %f68;
	add.s64 	%rd114, %rd9, %rd106;
	ld.global.f32 	%f69, [%rd114];
	add.s64 	%rd115, %rd114, %rd108;
	ld.global.f32 	%f70, [%rd115];
	add.f32 	%f71, %f69, %f70;
	add.s64 	%rd116, %rd9, %rd110;
	ld.global.f32 	%f72, [%rd116];
	add.f32 	%f73, %f71, %f72;
	add.s64 	%rd117, %rd116, %rd108;
	ld.global.f32 	%f74, [%rd117];
	add.f32 	%f75, %f73, %f74;
	mul.f32 	%f76, %f75, 0f3E800000;
	add.s64 	%rd118, %rd8, %rd106;
	st.global.f32 	[%rd118], %f76;
	add.s64 	%rd119, %rd6, %rd106;
	ld.global.f32 	%f77, [%rd119];
	add.s64 	%rd120, %rd119, %rd108;
	ld.global.f32 	%f78, [%rd120];
	add.f32 	%f79, %f77, %f78;
	add.s64 	%rd121, %rd6, %rd110;
	ld.global.f32 	%f80, [%rd121];
	add.f32 	%f81, %f79, %f80;
	add.s64 	%rd122, %rd121, %rd108;
	ld.global.f32 	%f82, [%rd122];
	add.f32 	%f83, %f81, %f82;
	mul.f32 	%f84, %f83, 0f3E800000;
	add.s64 	%rd123, %rd5, %rd106;
	st.global.f32 	[%rd123], %f84;
$L__BB6_20:
	add.s32 	%r365, %r365, %r2;
	setp.lt.s32 	%p34, %r365, %r7;
	@%p34 bra 	$L__BB6_18;
	ld.param.f32 	%f262, [_Z8after_cuiiiiPfS_S_S_S_S_S_S_S_S_S_S_S_S_S_S_S_S_S_S_S_S_S_S_S_S_S_fffffffffffffffffffffffffffffff_param_50];
	ld.param.f32 	%f258, [_Z8after_cuiiiiPfS_S_S_S_S_S_S_S_S_S_S_S_S_S_S_S_S_S_S_S_S_S_S_S_S_S_fffffffffffffffffffffffffffffff_param_49];
	ld.param.f32 	%f256, [_Z8after_cuiiiiPfS_S_S_S_S_S_S_S_S_S_S_S_S_S_S_S_S_S_S_S_S_S_S_S_S_S_fffffffffffffffffffffffffffffff_param_48];
	ld.param.f32 	%f254, [_Z8after_cuiiiiPfS_S_S_S_S_S_S_S_S_S_S_S_S_S_S_S_S_S_S_S_S_S_S_S_S_S_fffffffffffffffffffffffffffffff_param_47];
	mul.f32 	%f85, %f254, %f258;
	mul.f32 	%f86, %f258, %f85;
	cvt.f64.f32 	%fd1, %f86;
	mul.f32 	%f87, %f256, %f262;
	mul.f32 	%f88, %f262, %f87;
	cvt.f64.f32 	%fd2, %f88;
	mov.u32 	%r366, %r385;
$L__BB6_22:
	div.s32 	%r220, %r366, %r5;
	mul.lo.s32 	%r221, %r220, %r5;
	sub.s32 	%r45, %r366, %r221;
	div.s32 	%r47, %r220, %r4;
	mul.lo.s32 	%r222, %r47, %r4;
	sub.s32 	%r46, %r220, %r222;
	setp.eq.s32 	%p35, %r47, 0;
	setp.eq.s32 	%p36, %r45, 0;
	or.pred  	%p37, %p35, %p36;
	setp.ge.s32 	%p38, %r47, %r8;
	setp.ge.s32 	%p39, %r46, %r9;
	or.pred  	%p40, %p38, %p39;
	or.pred  	%p41, %p40, %p37;
	setp.ge.s32 	%p42, %r45, %r15;
	or.pred  	%p43, %p41, %p42;
	@%p43 bra 	$L__BB6_24;
	ld.param.f32 	%f296, [_Z8after_cuiiiiPfS_S_S_S_S_S_S_S_S_S_S_S_S_S_S_S_S_S_S_S_S_S_S_S_S_S_fffffffffffffffffffffffffffffff_param_61];
	ld.param.f32 	%f293, [_Z8after_cuiiiiPfS_S_S_S_S_S_S_S_S_S_S_S_S_S_S_S_S_S_S_S_S_S_S_S_S_S_fffffffffffffffffffffffffffffff_param_60];
	ld.param.f32 	%f290, [_Z8after_cuiiiiPfS_S_S_S_S_S_S_S_S_S_S_S_S_S_S_S_S_S_S_S_S_S_S_S_S_S_fffffffffffffffffffffffffffffff_param_59];
	ld.param.f32 	%f287, [_Z8after_cuiiiiPfS_S_S_S_S_S_S_S_S_S_S_S_S_S_S_S_S_S_S_S_S_S_S_S_S_S_fffffffffffffffffffffffffffffff_param_58];
	ld.param.f32 	%f284, [_Z8after_cuiiiiPfS_S_S_S_S_S_S_S_S_S_S_S_S_S_S_S_S_S_S_S_S_S_S_S_S_S_fffffffffffffffffffffffffffffff_param_57];
	ld.param.f32 	%f281, [_Z8after_cuiiiiPfS_S_S_S_S_S_S_S_S_S_S_S_S_S_S_S_S_S_S_S_S_S_S_S_S_S_fffffffffffffffffffffffffffffff_param_56];
	ld.param.f32 	%f268, [_Z8after_cuiiiiPfS_S_S_S_S_S_S_S_S_S_S_S_S_S_S_S_S_S_S_S_S_S_S_S_S_S_fffffffffffffffffffffffffffffff_param_52];
	ld.param.f32 	%f266, [_Z8after_cuiiiiPfS_S_S_S_S_S_S_S_S_S_S_S_S_S_S_S_S_S_S_S_S_S_S_S_S_S_fffffffffffffffffffffffffffffff_param_51];
	ld.param.f32 	%f263, [_Z8after_cuiiiiPfS_S_S_S_S_S_S_S_S_S_S_S_S_S_S_S_S_S_S_S_S_S_S_S_S_S_fffffffffffffffffffffffffffffff_param_50];
	ld.param.f32 	%f259, [_Z8after_cuiiiiPfS_S_S_S_S_S_S_S_S_S_S_S_S_S_S_S_S_S_S_S_S_S_S_S_S_S_fffffffffffffffffffffffffffffff_param_49];
	ld.param.f32 	%f252, [_Z8after_cuiiiiPfS_S_S_S_S_S_S_S_S_S_S_S_S_S_S_S_S_S_S_S_S_S_S_S_S_S_fffffffffffffffffffffffffffffff_param_38];
	mad.lo.s32 	%r223, %r47, %r4, %r46;
	mad.lo.s32 	%r224, %r223, %r5, %r45;
	add.s32 	%r225, %r224, %r5;
	mul.wide.s32 	%rd124, %r225, 4;
	add.s64 	%rd125, %rd20, %rd124;
	ld.global.f32 	%f89, [%rd125];
	mul.wide.s32 	%rd126, %r224, 4;
	add.s64 	%rd127, %rd20, %rd126;
	ld.global.f32 	%f90, [%rd127];
	add.f32 	%f91, %f89, %f90;
	cvt.f64.f32 	%fd9, %f91;
	mul.f64 	%fd10, %fd9, 0dBFE0000000000000;
	cvt.f64.f32 	%fd11, %f287;
	mul.f64 	%fd12, %fd10, %fd11;
	add.s64 	%rd128, %rd4, %rd126;
	ld.global.f32 	%f92, [%rd128];
	cvt.f64.f32 	%fd13, %f92;
	mul.f64 	%fd14, %fd12, %fd13;
	add.s64 	%rd129, %rd3, %rd126;
	ld.global.f32 	%f93, [%rd129];
	mul.f32 	%f94, %f293, %f93;
	cvt.f64.f32 	%fd15, %f94;
	sub.f64 	%fd16, %fd14, %fd15;
	mul.f32 	%f95, %f252, %f281;
	cvt.f64.f32 	%fd17, %f95;
	mul.f64 	%fd18, %fd17, 0dBFE0000000000000;
	mul.f64 	%fd19, %fd18, %fd9;
	add.s64 	%rd130, %rd7, %rd126;
	ld.global.f32 	%f96, [%rd130];
	cvt.f64.f32 	%fd20, %f96;
	mul.f64 	%fd21, %fd19, %fd20;
	div.rn.f64 	%fd22, %fd21, %fd1;
	add.f64 	%fd23, %fd16, %fd22;
	add.s64 	%rd131, %rd8, %rd126;
	ld.global.f32 	%f97, [%rd131];
	mul.f32 	%f98, %f281, %f293;
	mul.f32 	%f99, %f98, %f97;
	div.rn.f32 	%f100, %f99, %f259;
	cvt.f64.f32 	%fd24, %f100;
	sub.f64 	%fd25, %fd23, %fd24;
	cvt.f64.f32 	%fd26, %f266;
	div.rn.f64 	%fd27, %fd25, %fd26;
	cvt.rn.f32.f64 	%f101, %fd27;
	add.s64 	%rd132, %rd16, %rd126;
	st.global.f32 	[%rd132], %f101;
	add.s64 	%rd133, %rd19, %rd124;
	ld.global.f32 	%f102, [%rd133];
	add.s64 	%rd134, %rd19, %rd126;
	ld.global.f32 	%f103, [%rd134];
	add.f32 	%f104, %f102, %f103;
	cvt.f64.f32 	%fd28, %f104;
	mul.f64 	%fd29, %fd28, 0d3FE0000000000000;
	cvt.f64.f32 	%fd30, %f290;
	mul.f64 	%fd31, %fd29, %fd30;
	ld.global.f32 	%f105, [%rd128];
	cvt.f64.f32 	%fd32, %f105;
	mul.f64 	%fd33, %fd31, %fd32;
	add.s64 	%rd135, %rd2, %rd126;
	ld.global.f32 	%f106, [%rd135];
	mul.f32 	%f107, %f296, %f106;
	cvt.f64.f32 	%fd34, %f107;
	sub.f64 	%fd35, %fd33, %fd34;
	mul.f32 	%f108, %f252, %f284;
	cvt.f64.f32 	%fd36, %f108;
	mul.f64 	%fd37, %fd36, 0dBFE0000000000000;
	mul.f64 	%fd38, %fd37, %fd28;
	ld.global.f32 	%f109, [%rd130];
	cvt.f64.f32 	%fd39, %f109;
	mul.f64 	%fd40, %fd38, %fd39;
	div.rn.f64 	%fd41, %fd40, %fd2;
	add.f64 	%fd42, %fd35, %fd41;
	add.s64 	%rd136, %rd5, %rd126;
	ld.global.f32 	%f110, [%rd136];
	mul.f32 	%f111, %f284, %f296;
	mul.f32 	%f112, %f111, %f110;
	div.rn.f32 	%f113, %f112, %f263;
	cvt.f64.f32 	%fd43, %f113;
	add.f64 	%fd44, %fd42, %fd43;
	cvt.f64.f32 	%fd45, %f268;
	div.rn.f64 	%fd46, %fd44, %fd45;
	cvt.rn.f32.f64 	%f114, %fd46;
	add.s64 	%rd137, %rd15, %rd126;
	st.global.f32 	[%rd137], %f114;
$L__BB6_24:
	add.s32 	%r366, %r366, %r2;
	setp.lt.s32 	%p44, %r366, %r7;
	@%p44 bra 	$L__BB6_22;
$L__BB6_25:
	mul.lo.s32 	%r40, %r5, %r3;
	setp.ge.s32 	%p45, %r385, %r40;
	@%p45 bra 	$L__BB6_37;
	add.s32 	%r41, %r147, -1;
	add.s32 	%r42, %r149, -1;
	add.s32 	%r43, %r148, -2;
	mov.u32 	%r370, %r385;
$L__BB6_27:
	div.s32 	%r58, %r370, %r5;
	mul.lo.s32 	%r226, %r58, %r5;
	sub.s32 	%r57, %r370, %r226;
	setp.eq.s32 	%p46, %r58, 0;
	setp.eq.s32 	%p47, %r57, 0;
	or.pred  	%p48, %p46, %p47;
	setp.ge.s32 	%p49, %r58, %r41;
	setp.ge.s32 	%p50, %r57, %r42;
	or.pred  	%p51, %p49, %p50;
	or.pred  	%p52, %p51, %p48;
	@%p52 bra 	$L__BB6_36;
	mul.lo.s32 	%r59, %r58, %r4;
	mad.lo.s32 	%r60, %r59, %r5, %r57;
	mul.wide.s32 	%rd138, %r60, 4;
	add.s64 	%rd21, %rd16, %rd138;
	ld.global.f32 	%f115, [%rd21];
	setp.leu.f32 	%p53, %f115, 0f00000000;
	@%p53 bra 	$L__BB6_30;
	mov.b32 	%r227, 0;
	st.global.u32 	[%rd21], %r227;
$L__BB6_30:
	add.s64 	%rd22, %rd15, %rd138;
	ld.global.f32 	%f116, [%rd22];
	setp.leu.f32 	%p54, %f116, 0f00000000;
	@%p54 bra 	$L__BB6_32;
	mov.b32 	%r228, 0;
	st.global.u32 	[%rd22], %r228;
$L__BB6_32:
	add.s32 	%r229, %r43, %r59;
	mad.lo.s32 	%r61, %r229, %r5, %r57;
	mul.wide.s32 	%rd140, %r61, 4;
	add.s64 	%rd23, %rd16, %rd140;
	ld.global.f32 	%f117, [%rd23];
	setp.geu.f32 	%p55, %f117, 0f00000000;
	@%p55 bra 	$L__BB6_34;
	mov.b32 	%r230, 0;
	st.global.u32 	[%rd23], %r230;
$L__BB6_34:
	add.s64 	%rd24, %rd15, %rd140;
	ld.global.f32 	%f118, [%rd24];
	setp.geu.f32 	%p56, %f118, 0f00000000;
	@%p56 bra 	$L__BB6_36;
	mov.b32 	%r231, 0;
	st.global.u32 	[%rd24], %r231;
$L__BB6_36:
	add.s32 	%r370, %r370, %r2;
	setp.lt.s32 	%p57, %r370, %r40;
	@%p57 bra 	$L__BB6_27;
$L__BB6_37:
	setp.ge.s32 	%p58, %r385, %r7;
	@%p58 bra 	$L__BB6_50;
	add.s32 	%r232, %r385, %r2;
	max.s32 	%r233, %r7, %r232;
	setp.lt.s32 	%p59, %r232, %r7;
	selp.u32 	%r234, 1, 0, %p59;
	add.s32 	%r235, %r232, %r234;
	sub.s32 	%r236, %r233, %r235;
	div.u32 	%r237, %r236, %r2;
	add.s32 	%r49, %r237, %r234;
	and.b32  	%r238, %r49, 3;
	setp.eq.s32 	%p60, %r238, 3;
	mov.u32 	%r369, %r385;
	@%p60 bra 	$L__BB6_41;
	add.s32 	%r239, %r49, 1;
	and.b32  	%r240, %r239, 3;
	neg.s32 	%r367, %r240;
	mov.u32 	%r369, %r385;
$L__BB6_40:
	.pragma "nounroll";
	div.s32 	%r241, %r369, %r5;
	mul.lo.s32 	%r242, %r241, %r5;
	sub.s32 	%r243, %r369, %r242;
	mad.lo.s32 	%r245, %r241, %r5, %r243;
	mul.wide.s32 	%rd142, %r245, 4;
	add.s64 	%rd143, %rd7, %rd142;
	mov.b32 	%r246, 0;
	st.global.u32 	[%rd143], %r246;
	add.s64 	%rd144, %rd8, %rd142;
	st.global.u32 	[%rd144], %r246;
	add.s64 	%rd145, %rd5, %rd142;
	st.global.u32 	[%rd145], %r246;
	add.s32 	%r369, %r369, %r2;
	add.s32 	%r367, %r367, 1;
	setp.ne.s32 	%p61, %r367, 0;
	@%p61 bra 	$L__BB6_40;
$L__BB6_41:
	setp.lt.u32 	%p62, %r49, 3;
	@%p62 bra 	$L__BB6_42;
	bra.uni 	$L__BB6_123;
$L__BB6_42:
	add.s32 	%r63, %r147, -1;
	add.s32 	%r64, %r148, -1;
	add.s32 	%r65, %r149, -1;
	mov.u32 	%r372, %r385;
$L__BB6_43:
	div.s32 	%r271, %r372, %r5;
	mul.lo.s32 	%r272, %r271, %r5;
	sub.s32 	%r69, %r372, %r272;
	div.s32 	%r71, %r271, %r4;
	mul.lo.s32 	%r273, %r71, %r4;
	sub.s32 	%r70, %r271, %r273;
	setp.eq.s32 	%p64, %r70, 0;
	setp.eq.s32 	%p65, %r69, 0;
	or.pred  	%p66, %p64, %p65;
	setp.ge.s32 	%p67, %r71, %r63;
	setp.ge.s32 	%p68, %r70, %r64;
	or.pred  	%p69, %p67, %p68;
	or.pred  	%p70, %p69, %p66;
	setp.ge.s32 	%p71, %r69, %r65;
	or.pred  	%p72, %p70, %p71;
	@%p72 bra 	$L__BB6_45;
	mad.lo.s32 	%r274, %r71, %r4, %r70;
	mad.lo.s32 	%r275, %r274, %r5, %r69;
	mul.wide.s32 	%rd162, %r275, 4;
	add.s64 	%rd163, %rd4, %rd162;
	ld.global.f32 	%f119, [%rd163];
	add.s32 	%r276, %r274, -1;
	mad.lo.s32 	%r277, %r276, %r5, %r69;
	mul.wide.s32 	%rd164, %r277, 4;
	add.s64 	%rd165, %rd4, %rd164;
	ld.global.f32 	%f120, [%rd165];
	add.f32 	%f121, %f119, %f120;
	add.s32 	%r278, %r274, %r4;
	mad.lo.s32 	%r279, %r278, %r5, %r69;
	mul.wide.s32 	%rd166, %r279, 4;
	add.s64 	%rd167, %rd4, %rd166;
	ld.global.f32 	%f122, [%rd167];
	add.f32 	%f123, %f121, %f122;
	add.s32 	%r280, %r278, -1;
	mad.lo.s32 	%r281, %r280, %r5, %r69;
	mul.wide.s32 	%rd168, %r281, 4;
	add.s64 	%rd169, %rd4, %rd168;
	ld.global.f32 	%f124, [%rd169];
	add.f32 	%f125, %f123, %f124;
	mul.f32 	%f126, %f125, 0f3E800000;
	add.s64 	%rd170, %rd7, %rd162;
	st.global.f32 	[%rd170], %f126;
	add.s64 	%rd171, %rd3, %rd162;
	ld.global.f32 	%f127, [%rd171];
	add.s64 	%rd172, %rd3, %rd164;
	ld.global.f32 	%f128, [%rd172];
	add.f32 	%f129, %f127, %f128;
	add.s64 	%rd173, %rd3, %rd166;
	ld.global.f32 	%f130, [%rd173];
	add.f32 	%f131, %f129, %f130;
	add.s64 	%rd174, %rd3, %rd168;
	ld.global.f32 	%f132, [%rd174];
	add.f32 	%f133, %f131, %f132;
	mul.f32 	%f134, %f133, 0f3E800000;
	add.s64 	%rd175, %rd8, %rd162;
	st.global.f32 	[%rd175], %f134;
	add.s64 	%rd176, %rd2, %rd162;
	ld.global.f32 	%f135, [%rd176];
	add.s64 	%rd177, %rd2, %rd164;
	ld.global.f32 	%f136, [%rd177];
	add.f32 	%f137, %f135, %f136;
	add.s64 	%rd178, %rd2, %rd166;
	ld.global.f32 	%f138, [%rd178];
	add.f32 	%f139, %f137, %f138;
	add.s64 	%rd179, %rd2, %rd168;
	ld.global.f32 	%f140, [%rd179];
	add.f32 	%f141, %f139, %f140;
	mul.f32 	%f142, %f141, 0f3E800000;
	add.s64 	%rd180, %rd5, %rd162;
	st.global.f32 	[%rd180], %f142;
$L__BB6_45:
	add.s32 	%r372, %r372, %r2;
	setp.lt.s32 	%p73, %r372, %r7;
	@%p73 bra 	$L__BB6_43;
	ld.param.f32 	%f285, [_Z8after_cuiiiiPfS_S_S_S_S_S_S_S_S_S_S_S_S_S_S_S_S_S_S_S_S_S_S_S_S_S_fffffffffffffffffffffffffffffff_param_57];
	ld.param.f32 	%f282, [_Z8after_cuiiiiPfS_S_S_S_S_S_S_S_S_S_S_S_S_S_S_S_S_S_S_S_S_S_S_S_S_S_fffffffffffffffffffffffffffffff_param_56];
	ld.param.f32 	%f264, [_Z8after_cuiiiiPfS_S_S_S_S_S_S_S_S_S_S_S_S_S_S_S_S_S_S_S_S_S_S_S_S_S_fffffffffffffffffffffffffffffff_param_50];
	ld.param.f32 	%f260, [_Z8after_cuiiiiPfS_S_S_S_S_S_S_S_S_S_S_S_S_S_S_S_S_S_S_S_S_S_S_S_S_S_fffffffffffffffffffffffffffffff_param_49];
	ld.param.f32 	%f257, [_Z8after_cuiiiiPfS_S_S_S_S_S_S_S_S_S_S_S_S_S_S_S_S_S_S_S_S_S_S_S_S_S_fffffffffffffffffffffffffffffff_param_48];
	ld.param.f32 	%f255, [_Z8after_cuiiiiPfS_S_S_S_S_S_S_S_S_S_S_S_S_S_S_S_S_S_S_S_S_S_S_S_S_S_fffffffffffffffffffffffffffffff_param_47];
	ld.param.f32 	%f253, [_Z8after_cuiiiiPfS_S_S_S_S_S_S_S_S_S_S_S_S_S_S_S_S_S_S_S_S_S_S_S_S_S_fffffffffffffffffffffffffffffff_param_38];
	mul.f32 	%f143, %f253, %f282;
	cvt.f64.f32 	%fd47, %f143;
	mul.f64 	%fd3, %fd47, 0d3FE0000000000000;
	mul.f32 	%f144, %f255, %f260;
	mul.f32 	%f145, %f260, %f144;
	cvt.f64.f32 	%fd4, %f145;
	mul.f32 	%f146, %f253, %f285;
	cvt.f64.f32 	%fd48, %f146;
	mul.f64 	%fd5, %fd48, 0d3FE0000000000000;
	mul.f32 	%f147, %f257, %f264;
	mul.f32 	%f148, %f264, %f147;
	cvt.f64.f32 	%fd6, %f148;
	mov.u32 	%r373, %r385;
$L__BB6_47:
	div.s32 	%r282, %r373, %r5;
	mul.lo.s32 	%r283, %r282, %r5;
	sub.s32 	%r78, %r373, %r283;
	div.s32 	%r80, %r282, %r4;
	mul.lo.s32 	%r284, %r80, %r4;
	sub.s32 	%r79, %r282, %r284;
	setp.eq.s32 	%p74, %r79, 0;
	setp.eq.s32 	%p75, %r78, 0;
	or.pred  	%p76, %p74, %p75;
	setp.ge.s32 	%p77, %r80, %r63;
	setp.ge.s32 	%p78, %r79, %r64;
	or.pred  	%p79, %p77, %p78;
	or.pred  	%p80, %p79, %p76;
	setp.ge.s32 	%p81, %r78, %r65;
	or.pred  	%p82, %p80, %p81;
	@%p82 bra 	$L__BB6_49;
	ld.param.f32 	%f297, [_Z8after_cuiiiiPfS_S_S_S_S_S_S_S_S_S_S_S_S_S_S_S_S_S_S_S_S_S_S_S_S_S_fffffffffffffffffffffffffffffff_param_61];
	ld.param.f32 	%f294, [_Z8after_cuiiiiPfS_S_S_S_S_S_S_S_S_S_S_S_S_S_S_S_S_S_S_S_S_S_S_S_S_S_fffffffffffffffffffffffffffffff_param_60];
	ld.param.f32 	%f291, [_Z8after_cuiiiiPfS_S_S_S_S_S_S_S_S_S_S_S_S_S_S_S_S_S_S_S_S_S_S_S_S_S_fffffffffffffffffffffffffffffff_param_59];
	ld.param.f32 	%f288, [_Z8after_cuiiiiPfS_S_S_S_S_S_S_S_S_S_S_S_S_S_S_S_S_S_S_S_S_S_S_S_S_S_fffffffffffffffffffffffffffffff_param_58];
	ld.param.f32 	%f286, [_Z8after_cuiiiiPfS_S_S_S_S_S_S_S_S_S_S_S_S_S_S_S_S_S_S_S_S_S_S_S_S_S_fffffffffffffffffffffffffffffff_param_57];
	ld.param.f32 	%f283, [_Z8after_cuiiiiPfS_S_S_S_S_S_S_S_S_S_S_S_S_S_S_S_S_S_S_S_S_S_S_S_S_S_fffffffffffffffffffffffffffffff_param_56];
	ld.param.f32 	%f269, [_Z8after_cuiiiiPfS_S_S_S_S_S_S_S_S_S_S_S_S_S_S_S_S_S_S_S_S_S_S_S_S_S_fffffffffffffffffffffffffffffff_param_52];
	ld.param.f32 	%f267, [_Z8after_cuiiiiPfS_S_S_S_S_S_S_S_S_S_S_S_S_S_S_S_S_S_S_S_S_S_S_S_S_S_fffffffffffffffffffffffffffffff_param_51];
	ld.param.f32 	%f265, [_Z8after_cuiiiiPfS_S_S_S_S_S_S_S_S_S_S_S_S_S_S_S_S_S_S_S_S_S_S_S_S_S_fffffffffffffffffffffffffffffff_param_50];
	ld.param.f32 	%f261, [_Z8after_cuiiiiPfS_S_S_S_S_S_S_S_S_S_S_S_S_S_S_S_S_S_S_S_S_S_S_S_S_S_fffffffffffffffffffffffffffffff_param_49];
	ld.param.u64 	%rd269, [_Z8after_cuiiiiPfS_S_S_S_S_S_S_S_S_S_S_S_S_S_S_S_S_S_S_S_S_S_S_S_S_S_fffffffffffffffffffffffffffffff_param_6];
	mad.lo.s32 	%r287, %r80, %r4, %r79;
	mad.lo.s32 	%r288, %r287, %r5, %r78;
	mul.wide.s32 	%rd181, %r288, 4;
	add.s64 	%rd182, %rd20, %rd181;
	ld.global.f32 	%f149, [%rd182];
	add.s32 	%r289, %r287, %r4;
	mad.lo.s32 	%r290, %r289, %r5, %r78;
	mul.wide.s32 	%rd183, %r290, 4;
	add.s64 	%rd184, %rd20, %rd183;
	ld.global.f32 	%f150, [%rd184];
	add.f32 	%f151, %f149, %f150;
	cvt.f64.f32 	%fd49, %f151;
	mul.f64 	%fd50, %fd49, 0dBFE0000000000000;
	cvt.f64.f32 	%fd51, %f288;
	mul.f64 	%fd52, %fd50, %fd51;
	add.s64 	%rd185, %rd10, %rd181;
	ld.global.f32 	%f152, [%rd185];
	cvt.f64.f32 	%fd53, %f152;
	mul.f64 	%fd54, %fd52, %fd53;
	cvta.to.global.u64 	%rd186, %rd269;
	add.s64 	%rd187, %rd186, %rd181;
	ld.global.f32 	%f153, [%rd187];
	mul.f32 	%f154, %f294, %f153;
	cvt.f64.f32 	%fd55, %f154;
	sub.f64 	%fd56, %fd54, %fd55;
	add.s64 	%rd188, %rd8, %rd181;
	ld.global.f32 	%f155, [%rd188];
	mul.f32 	%f156, %f283, %f294;
	mul.f32 	%f157, %f156, %f155;
	div.rn.f32 	%f158, %f157, %f261;
	cvt.f64.f32 	%fd57, %f158;
	add.f64 	%fd58, %fd56, %fd57;
	mul.f64 	%fd59, %fd3, %fd49;
	div.rn.f64 	%fd60, %fd59, %fd4;
	add.s64 	%rd189, %rd7, %rd181;
	ld.global.f32 	%f159, [%rd189];
	cvt.f64.f32 	%fd61, %f159;
	fma.rn.f64 	%fd62, %fd60, %fd61, %fd58;
	cvt.f64.f32 	%fd63, %f267;
	div.rn.f64 	%fd64, %fd62, %fd63;
	cvt.rn.f32.f64 	%f160, %fd64;
	add.s64 	%rd190, %rd18, %rd181;
	st.global.f32 	[%rd190], %f160;
	add.s64 	%rd191, %rd19, %rd181;
	ld.global.f32 	%f161, [%rd191];
	add.s64 	%rd192, %rd19, %rd183;
	ld.global.f32 	%f162, [%rd192];
	add.f32 	%f163, %f161, %f162;
	cvt.f64.f32 	%fd65, %f163;
	mul.f64 	%fd66, %fd65, 0d3FE0000000000000;
	cvt.f64.f32 	%fd67, %f291;
	mul.f64 	%fd68, %fd66, %fd67;
	ld.global.f32 	%f164, [%rd185];
	cvt.f64.f32 	%fd69, %f164;
	mul.f64 	%fd70, %fd68, %fd69;
	add.s64 	%rd193, %rd6, %rd181;
	ld.global.f32 	%f165, [%rd193];
	mul.f32 	%f166, %f297, %f165;
	cvt.f64.f32 	%fd71, %f166;
	sub.f64 	%fd72, %fd70, %fd71;
	add.s64 	%rd194, %rd5, %rd181;
	ld.global.f32 	%f167, [%rd194];
	mul.f32 	%f168, %f286, %f297;
	mul.f32 	%f169, %f168, %f167;
	div.rn.f32 	%f170, %f169, %f265;
	cvt.f64.f32 	%fd73, %f170;
	sub.f64 	%fd74, %fd72, %fd73;
	mul.f64 	%fd75, %fd5, %fd65;
	ld.global.f32 	%f171, [%rd189];
	cvt.f64.f32 	%fd76, %f171;
	mul.f64 	%fd77, %fd75, %fd76;
	div.rn.f64 	%fd78, %fd77, %fd6;
	add.f64 	%fd79, %fd74, %fd78;
	cvt.f64.f32 	%fd80, %f269;
	div.rn.f64 	%fd81, %fd79, %fd80;
	cvt.rn.f32.f64 	%f172, %fd81;
	add.s64 	%rd195, %rd17, %rd181;
	st.global.f32 	[%rd195], %f172;
$L__BB6_49:
	add.s32 	%r373, %r373, %r2;
	setp.lt.s32 	%p83, %r373, %r7;
	@%p83 bra 	$L__BB6_47;
$L__BB6_50:
	mul.lo.s32 	%r73, %r5, %r4;
	setp.ge.s32 	%p84, %r385, %r73;
	@%p84 bra 	$L__BB6_62;
	add.s32 	%r74, %r148, -1;
	add.s32 	%r75, %r149, -1;
	mad.lo.s32 	%r76, %r4, -5, %r6;
	mov.u32 	%r374, %r385;
$L__BB6_52:
	div.s32 	%r87, %r374, %r5;
	mul.lo.s32 	%r291, %r87, %r5;
	sub.s32 	%r86, %r374, %r291;
	setp.eq.s32 	%p85, %r87, 0;
	setp.eq.s32 	%p86, %r86, 0;
	or.pred  	%p87, %p85, %p86;
	setp.ge.s32 	%p88, %r87, %r74;
	setp.ge.s32 	%p89, %r86, %r75;
	or.pred  	%p90, %p88, %p89;
	or.pred  	%p91, %p90, %p87;
	@%p91 bra 	$L__BB6_61;
	mad.lo.s32 	%r88, %r87, %r5, %r86;
	mul.wide.s32 	%rd196, %r88, 4;
	add.s64 	%rd25, %rd18, %rd196;
	ld.global.f32 	%f173, [%rd25];
	setp.leu.f32 	%p92, %f173, 0f00000000;
	@%p92 bra 	$L__BB6_55;
	mov.b32 	%r292, 0;
	st.global.u32 	[%rd25], %r292;
$L__BB6_55:
	add.s64 	%rd26, %rd17, %rd196;
	ld.global.f32 	%f174, [%rd26];
	setp.leu.f32 	%p93, %f174, 0f00000000;
	@%p93 bra 	$L__BB6_57;
	mov.b32 	%r293, 0;
	st.global.u32 	[%rd26], %r293;
$L__BB6_57:
	add.s32 	%r294, %r87, %r76;
	mad.lo.s32 	%r89, %r294, %r5, %r86;
	mul.wide.s32 	%rd198, %r89, 4;
	add.s64 	%rd27, %rd18, %rd198;
	ld.global.f32 	%f175, [%rd27];
	setp.geu.f32 	%p94, %f175, 0f00000000;
	@%p94 bra 	$L__BB6_59;
	mov.b32 	%r295, 0;
	st.global.u32 	[%rd27], %r295;
$L__BB6_59:
	add.s64 	%rd28, %rd17, %rd198;
	ld.global.f32 	%f176, [%rd28];
	setp.geu.f32 	%p95, %f176, 0f00000000;
	@%p95 bra 	$L__BB6_61;
	mov.b32 	%r296, 0;
	st.global.u32 	[%rd28], %r296;
$L__BB6_61:
	add.s32 	%r374, %r374, %r2;
	setp.lt.s32 	%p96, %r374, %r73;
	@%p96 bra 	$L__BB6_52;
$L__BB6_62:
	setp.ge.s32 	%p97, %r385, %r7;
	@%p97 bra 	$L__BB6_67;
	ld.param.f32 	%f292, [_Z8after_cuiiiiPfS_S_S_S_S_S_S_S_S_S_S_S_S_S_S_S_S_S_S_S_S_S_S_S_S_S_fffffffffffffffffffffffffffffff_param_59];
	ld.param.f32 	%f289, [_Z8after_cuiiiiPfS_S_S_S_S_S_S_S_S_S_S_S_S_S_S_S_S_S_S_S_S_S_S_S_S_S_fffffffffffffffffffffffffffffff_param_58];
	add.s32 	%r82, %r147, -1;
	add.s32 	%r83, %r148, -1;
	add.s32 	%r84, %r149, -1;
	cvt.f64.f32 	%fd7, %f289;
	cvt.f64.f32 	%fd8, %f292;
	mov.u32 	%r375, %r385;
$L__BB6_64:
	div.s32 	%r297, %r375, %r5;
	mul.lo.s32 	%r298, %r297, %r5;
	sub.s32 	%r94, %r375, %r298;
	div.s32 	%r96, %r297, %r4;
	mul.lo.s32 	%r299, %r96, %r4;
	sub.s32 	%r95, %r297, %r299;
	setp.eq.s32 	%p98, %r95, 0;
	setp.eq.s32 	%p99, %r96, 0;
	or.pred  	%p100, %p99, %p98;
	setp.ge.s32 	%p101, %r96, %r82;
	setp.ge.s32 	%p102, %r95, %r83;
	or.pred  	%p103, %p101, %p102;
	or.pred  	%p104, %p103, %p100;
	setp.ge.s32 	%p105, %r94, %r84;
	or.pred  	%p106, %p104, %p105;
	@%p106 bra 	$L__BB6_66;
	ld.param.f32 	%f298, [_Z8after_cuiiiiPfS_S_S_S_S_S_S_S_S_S_S_S_S_S_S_S_S_S_S_S_S_S_S_S_S_S_fffffffffffffffffffffffffffffff_param_61];
	ld.param.f32 	%f295, [_Z8after_cuiiiiPfS_S_S_S_S_S_S_S_S_S_S_S_S_S_S_S_S_S_S_S_S_S_S_S_S_S_fffffffffffffffffffffffffffffff_param_60];
	ld.param.u64 	%rd273, [_Z8after_cuiiiiPfS_S_S_S_S_S_S_S_S_S_S_S_S_S_S_S_S_S_S_S_S_S_S_S_S_S_fffffffffffffffffffffffffffffff_param_28];
	ld.param.u64 	%rd272, [_Z8after_cuiiiiPfS_S_S_S_S_S_S_S_S_S_S_S_S_S_S_S_S_S_S_S_S_S_S_S_S_S_fffffffffffffffffffffffffffffff_param_27];
	ld.param.u64 	%rd270, [_Z8after_cuiiiiPfS_S_S_S_S_S_S_S_S_S_S_S_S_S_S_S_S_S_S_S_S_S_S_S_S_S_fffffffffffffffffffffffffffffff_param_26];
	mad.lo.s32 	%r300, %r96, %r4, %r95;
	mad.lo.s32 	%r301, %r300, %r5, %r94;
	mul.wide.s32 	%rd200, %r301, 4;
	add.s64 	%rd201, %rd20, %rd200;
	ld.global.f32 	%f177, [%rd201];
	ld.global.f32 	%f178, [%rd201+4];
	add.f32 	%f179, %f177, %f178;
	cvt.f64.f32 	%fd82, %f179;
	mul.f64 	%fd83, %fd82, 0dBFE0000000000000;
	mul.f64 	%fd84, %fd83, %fd7;
	cvta.to.global.u64 	%rd202, %rd273;
	add.s64 	%rd203, %rd202, %rd200;
	ld.global.f32 	%f180, [%rd203];
	cvt.f64.f32 	%fd85, %f180;
	mul.f64 	%fd86, %fd84, %fd85;
	cvta.to.global.u64 	%rd204, %rd270;
	add.s64 	%rd205, %rd204, %rd200;
	ld.global.f32 	%f181, [%rd205];
	mul.f32 	%f182, %f295, %f181;
	cvt.f64.f32 	%fd87, %f182;
	sub.f64 	%fd88, %fd86, %fd87;
	cvt.rn.f32.f64 	%f183, %fd88;
	add.s64 	%rd206, %rd14, %rd200;
	st.global.f32 	[%rd206], %f183;
	add.s64 	%rd207, %rd19, %rd200;
	ld.global.f32 	%f184, [%rd207];
	ld.global.f32 	%f185, [%rd207+4];
	add.f32 	%f186, %f184, %f185;
	cvt.f64.f32 	%fd89, %f186;
	mul.f64 	%fd90, %fd89, 0d3FE0000000000000;
	mul.f64 	%fd91, %fd90, %fd8;
	ld.global.f32 	%f187, [%rd203];
	cvt.f64.f32 	%fd92, %f187;
	mul.f64 	%fd93, %fd91, %fd92;
	cvta.to.global.u64 	%rd208, %rd272;
	add.s64 	%rd209, %rd208, %rd200;
	ld.global.f32 	%f188, [%rd209];
	mul.f32 	%f189, %f298, %f188;
	cvt.f64.f32 	%fd94, %f189;
	sub.f64 	%fd95, %fd93, %fd94;
	cvt.rn.f32.f64 	%f190, %fd95;
	add.s64 	%rd210, %rd13, %rd200;
	st.global.f32 	[%rd210], %f190;
$L__BB6_66:
	add.s32 	%r375, %r375, %r2;
	setp.lt.s32 	%p107, %r375, %r7;
	@%p107 bra 	$L__BB6_64;
$L__BB6_67:
	setp.ge.s32 	%p108, %r385, %r6;
	@%p108 bra 	$L__BB6_79;
	add.s32 	%r91, %r147, -1;
	add.s32 	%r92, %r148, -1;
	mul.wide.s32 	%rd31, %r149, 4;
	mov.u32 	%r376, %r385;
$L__BB6_69:
	div.s32 	%r100, %r376, %r4;
	mul.lo.s32 	%r302, %r100, %r4;
	sub.s32 	%r99, %r376, %r302;
	setp.eq.s32 	%p109, %r100, 0;
	setp.eq.s32 	%p110, %r99, 0;
	or.pred  	%p111, %p109, %p110;
	setp.ge.s32 	%p112, %r100, %r91;
	setp.ge.s32 	%p113, %r99, %r92;
	or.pred  	%p114, %p112, %p113;
	or.pred  	%p115, %p114, %p111;
	@%p115 bra 	$L__BB6_78;
	mad.lo.s32 	%r303, %r100, %r4, %r99;
	mul.lo.s32 	%r101, %r303, %r5;
	mul.wide.s32 	%rd211, %r101, 4;
	add.s64 	%rd29, %rd14, %rd211;
	ld.global.f32 	%f191, [%rd29];
	setp.leu.f32 	%p116, %f191, 0f00000000;
	@%p116 bra 	$L__BB6_72;
	mov.b32 	%r304, 0;
	st.global.u32 	[%rd29], %r304;
$L__BB6_72:
	add.s64 	%rd30, %rd13, %rd211;
	ld.global.f32 	%f192, [%rd30];
	setp.leu.f32 	%p117, %f192, 0f00000000;
	@%p117 bra 	$L__BB6_74;
	mov.b32 	%r305, 0;
	st.global.u32 	[%rd30], %r305;
$L__BB6_74:
	add.s64 	%rd32, %rd29, %rd31;
	ld.global.f32 	%f193, [%rd32+-8];
	setp.geu.f32 	%p118, %f193, 0f00000000;
	@%p118 bra 	$L__BB6_76;
	mov.b32 	%r306, 0;
	st.global.u32 	[%rd32+-8], %r306;
$L__BB6_76:
	add.s64 	%rd33, %rd30, %rd31;
	ld.global.f32 	%f194, [%rd33+-8];
	setp.geu.f32 	%p119, %f194, 0f00000000;
	@%p119 bra 	$L__BB6_78;
	mov.b32 	%r307, 0;
	st.global.u32 	[%rd33+-8], %r307;
$L__BB6_78:
	add.s32 	%r376, %r376, %r2;
	setp.lt.s32 	%p120, %r376, %r6;
	@%p120 bra 	$L__BB6_69;
$L__BB6_79:
	setp.ge.s32 	%p121, %r385, %r7;
	mov.u32 	%r377, %r385;
	@%p121 bra 	$L__BB6_80;
	bra.uni 	$L__BB6_105;
$L__BB6_80:
	setp.ge.s32 	%p130, %r385, %r6;
	@%p130 bra 	$L__BB6_85;
	ld.param.f32 	%f271, [_Z8after_cuiiiiPfS_S_S_S_S_S_S_S_S_S_S_S_S_S_S_S_S_S_S_S_S_S_S_S_S_S_fffffffffffffffffffffffffffffff_param_54];
	neg.f32 	%f1, %f271;
	mov.u32 	%r378, %r385;
$L__BB6_82:
	div.s32 	%r110, %r378, %r4;
	mul.lo.s32 	%r321, %r110, %r4;
	sub.s32 	%r109, %r378, %r321;
	setp.eq.s32 	%p131, %r110, 0;
	setp.eq.s32 	%p132, %r109, 0;
	or.pred  	%p133, %p131, %p132;
	setp.ge.s32 	%p134, %r110, %r147;
	setp.ge.s32 	%p135, %r109, %r148;
	or.pred  	%p136, %p134, %p135;
	or.pred  	%p137, %p136, %p133;
	@%p137 bra 	$L__BB6_84;
	ld.param.f32 	%f278, [_Z8after_cuiiiiPfS_S_S_S_S_S_S_S_S_S_S_S_S_S_S_S_S_S_S_S_S_S_S_S_S_S_fffffffffffffffffffffffffffffff_param_55];
	mad.lo.s32 	%r322, %r110, %r4, %r109;
	mul.lo.s32 	%r323, %r322, %r5;
	mul.wide.s32 	%rd228, %r323, 4;
	add.s64 	%rd229, %rd14, %rd228;
	ld.global.f32 	%f225, [%rd229];
	mul.f32 	%f226, %f225, %f1;
	div.rn.f32 	%f227, %f226, %f278;
	add.s64 	%rd230, %rd20, %rd228;
	st.global.f32 	[%rd230], %f227;
	add.s64 	%rd231, %rd13, %rd228;
	ld.global.f32 	%f228, [%rd231];
	mul.f32 	%f229, %f228, %f1;
	div.rn.f32 	%f230, %f229, %f278;
	add.s64 	%rd232, %rd19, %rd228;
	st.global.f32 	[%rd232], %f230;
$L__BB6_84:
	add.s32 	%r378, %r378, %r2;
	setp.lt.s32 	%p138, %r378, %r6;
	@%p138 bra 	$L__BB6_82;
$L__BB6_85:
	setp.ge.s32 	%p139, %r385, %r40;
	@%p139 bra 	$L__BB6_90;
	ld.param.f32 	%f272, [_Z8after_cuiiiiPfS_S_S_S_S_S_S_S_S_S_S_S_S_S_S_S_S_S_S_S_S_S_S_S_S_S_fffffffffffffffffffffffffffffff_param_54];
	neg.f32 	%f2, %f272;
	mov.u32 	%r379, %r385;
$L__BB6_87:
	div.s32 	%r114, %r379, %r5;
	mul.lo.s32 	%r324, %r114, %r5;
	sub.s32 	%r113, %r379, %r324;
	setp.eq.s32 	%p140, %r114, 0;
	setp.eq.s32 	%p141, %r113, 0;
	or.pred  	%p142, %p140, %p141;
	setp.ge.s32 	%p143, %r114, %r147;
	setp.ge.s32 	%p144, %r113, %r149;
	or.pred  	%p145, %p143, %p144;
	or.pred  	%p146, %p145, %p142;
	@%p146 bra 	$L__BB6_89;
	ld.param.f32 	%f279, [_Z8after_cuiiiiPfS_S_S_S_S_S_S_S_S_S_S_S_S_S_S_S_S_S_S_S_S_S_S_S_S_S_fffffffffffffffffffffffffffffff_param_55];
	mad.lo.s32 	%r325, %r73, %r114, %r113;
	mul.wide.s32 	%rd233, %r325, 4;
	add.s64 	%rd234, %rd16, %rd233;
	ld.global.f32 	%f231, [%rd234];
	mul.f32 	%f232, %f231, %f2;
	div.rn.f32 	%f233, %f232, %f279;
	add.s64 	%rd235, %rd20, %rd233;
	st.global.f32 	[%rd235], %f233;
	add.s64 	%rd236, %rd15, %rd233;
	ld.global.f32 	%f234, [%rd236];
	mul.f32 	%f235, %f234, %f2;
	div.rn.f32 	%f236, %f235, %f279;
	add.s64 	%rd237, %rd19, %rd233;
	st.global.f32 	[%rd237], %f236;
$L__BB6_89:
	add.s32 	%r379, %r379, %r2;
	setp.lt.s32 	%p147, %r379, %r40;
	@%p147 bra 	$L__BB6_87;
$L__BB6_90:
	setp.ge.s32 	%p148, %r385, %r73;
	@%p148 bra 	$L__BB6_95;
	ld.param.f32 	%f273, [_Z8after_cuiiiiPfS_S_S_S_S_S_S_S_S_S_S_S_S_S_S_S_S_S_S_S_S_S_S_S_S_S_fffffffffffffffffffffffffffffff_param_54];
	neg.f32 	%f3, %f273;
	mov.u32 	%r380, %r385;
$L__BB6_92:
	div.s32 	%r119, %r380, %r5;
	mul.lo.s32 	%r326, %r119, %r5;
	sub.s32 	%r118, %r380, %r326;
	setp.eq.s32 	%p149, %r119, 0;
	setp.eq.s32 	%p150, %r118, 0;
	or.pred  	%p151, %p149, %p150;
	setp.ge.s32 	%p152, %r119, %r148;
	setp.ge.s32 	%p153, %r118, %r149;
	or.pred  	%p154, %p152, %p153;
	or.pred  	%p155, %p154, %p151;
	@%p155 bra 	$L__BB6_94;
	ld.param.f32 	%f280, [_Z8after_cuiiiiPfS_S_S_S_S_S_S_S_S_S_S_S_S_S_S_S_S_S_S_S_S_S_S_S_S_S_fffffffffffffffffffffffffffffff_param_55];
	mad.lo.s32 	%r327, %r119, %r5, %r118;
	mul.wide.s32 	%rd238, %r327, 4;
	add.s64 	%rd239, %rd18, %rd238;
	ld.global.f32 	%f237, [%rd239];
	mul.f32 	%f238, %f237, %f3;
	div.rn.f32 	%f239, %f238, %f280;
	add.s64 	%rd240, %rd20, %rd238;
	st.global.f32 	[%rd240], %f239;
	add.s64 	%rd241, %rd17, %rd238;
	ld.global.f32 	%f240, [%rd241];
	mul.f32 	%f241, %f240, %f3;
	div.rn.f32 	%f242, %f241, %f280;
	add.s64 	%rd242, %rd19, %rd238;
	st.global.f32 	[%rd242], %f242;
$L__BB6_94:
	add.s32 	%r380, %r380, %r2;
	setp.lt.s32 	%p156, %r380, %r73;
	@%p156 bra 	$L__BB6_92;
$L__BB6_95:
	setp.ge.s32 	%p157, %r385, %r40;
	@%p157 bra 	$L__BB6_100;
	add.s32 	%r116, %r148, -1;
	mov.u32 	%r381, %r385;
$L__BB6_97:
	div.s32 	%r124, %r381, %r5;
	mul.lo.s32 	%r328, %r124, %r5;
	sub.s32 	%r123, %r381, %r328;
	setp.eq.s32 	%p158, %r124, 0;
	setp.eq.s32 	%p159, %r123, 0;
	or.pred  	%p160, %p158, %p159;
	setp.ge.s32 	%p161, %r124, %r147;
	setp.ge.s32 	%p162, %r123, %r149;
	or.pred  	%p163, %p161, %p162;
	or.pred  	%p164, %p163, %p160;
	@%p164 bra 	$L__BB6_99;
	mul.lo.s32 	%r329, %r124, %r4;
	mad.lo.s32 	%r330, %r329, %r5, %r123;
	mul.wide.s32 	%rd243, %r330, 4;
	add.s64 	%rd244, %rd20, %rd243;
	mov.b32 	%r331, 0;
	st.global.u32 	[%rd244], %r331;
	add.s64 	%rd245, %rd19, %rd243;
	st.global.u32 	[%rd245], %r331;
	add.s32 	%r332, %r116, %r329;
	mad.lo.s32 	%r333, %r332, %r5, %r123;
	mul.wide.s32 	%rd246, %r333, 4;
	add.s64 	%rd247, %rd20, %rd246;
	st.global.u32 	[%rd247], %r331;
	add.s64 	%rd248, %rd19, %rd246;
	st.global.u32 	[%rd248], %r331;
$L__BB6_99:
	add.s32 	%r381, %r381, %r2;
	setp.lt.s32 	%p165, %r381, %r40;
	@%p165 bra 	$L__BB6_97;
$L__BB6_100:
	setp.ge.s32 	%p166, %r385, %r73;
	@%p166 bra 	$L__BB6_108;
	add.s32 	%r334, %r147, -1;
	mul.lo.s32 	%r121, %r4, %r334;
	mov.u32 	%r382, %r385;
$L__BB6_102:
	div.s32 	%r128, %r382, %r5;
	mul.lo.s32 	%r335, %r128, %r5;
	sub.s32 	%r127, %r382, %r335;
	setp.eq.s32 	%p167, %r128, 0;
	setp.eq.s32 	%p168, %r127, 0;
	or.pred  	%p169, %p167, %p168;
	setp.ge.s32 	%p170, %r128, %r148;
	setp.ge.s32 	%p171, %r127, %r149;
	or.pred  	%p172, %p170, %p171;
	or.pred  	%p173, %p172, %p169;
	@%p173 bra 	$L__BB6_104;
	mad.lo.s32 	%r336, %r128, %r5, %r127;
	mul.wide.s32 	%rd249, %r336, 4;
	add.s64 	%rd250, %rd20, %rd249;
	mov.b32 	%r337, 0;
	st.global.u32 	[%rd250], %r337;
	add.s64 	%rd251, %rd19, %rd249;
	st.global.u32 	[%rd251], %r337;
	add.s32 	%r338, %r128, %r121;
	mad.lo.s32 	%r339, %r338, %r5, %r127;
	mul.wide.s32 	%rd252, %r339, 4;
	add.s64 	%rd253, %rd20, %rd252;
	st.global.u32 	[%rd253], %r337;
	add.s64 	%rd254, %rd19, %rd252;
	st.global.u32 	[%rd254], %r337;
$L__BB6_104:
	add.s32 	%r382, %r382, %r2;
	setp.lt.s32 	%p174, %r382, %r73;
	@%p174 bra 	$L__BB6_102;
	bra.uni 	$L__BB6_108;
$L__BB6_105:
	div.s32 	%r308, %r377, %r5;
	mul.lo.s32 	%r309, %r308, %r5;
	sub.s32 	%r104, %r377, %r309;
	div.s32 	%r106, %r308, %r4;
	mul.lo.s32 	%r310, %r106, %r4;
	sub.s32 	%r105, %r308, %r310;
	mul.lo.s32 	%r311, %r105, %r104;
	mul.lo.s32 	%r312, %r311, %r106;
	setp.eq.s32 	%p122, %r312, 0;
	setp.ge.s32 	%p123, %r106, %r147;
	setp.ge.s32 	%p124, %r105, %r148;
	or.pred  	%p125, %p123, %p124;
	or.pred  	%p126, %p125, %p122;
	setp.ge.s32 	%p127, %r104, %r149;
	or.pred  	%p128, %p127, %p126;
	@%p128 bra 	$L__BB6_107;
	ld.param.f32 	%f277, [_Z8after_cuiiiiPfS_S_S_S_S_S_S_S_S_S_S_S_S_S_S_S_S_S_S_S_S_S_S_S_S_S_fffffffffffffffffffffffffffffff_param_55];
	ld.param.f32 	%f270, [_Z8after_cuiiiiPfS_S_S_S_S_S_S_S_S_S_S_S_S_S_S_S_S_S_S_S_S_S_S_S_S_S_fffffffffffffffffffffffffffffff_param_54];
	add.s32 	%r314, %r310, %r105;
	mad.lo.s32 	%r315, %r314, %r5, %r104;
	mul.wide.s32 	%rd213, %r315, 4;
	add.s64 	%rd214, %rd20, %rd213;
	ld.global.f32 	%f195, [%rd214];
	add.s64 	%rd215, %rd18, %rd213;
	ld.global.f32 	%f196, [%rd215];
	sub.s32 	%r316, %r310, %r4;
	add.s32 	%r317, %r316, %r105;
	mad.lo.s32 	%r318, %r317, %r5, %r104;
	mul.wide.s32 	%rd216, %r318, 4;
	add.s64 	%rd217, %rd18, %rd216;
	ld.global.f32 	%f197, [%rd217];
	sub.f32 	%f198, %f196, %f197;
	add.s64 	%rd218, %rd16, %rd213;
	ld.global.f32 	%f199, [%rd218];
	add.f32 	%f200, %f198, %f199;
	add.s32 	%r319, %r314, -1;
	mad.lo.s32 	%r320, %r319, %r5, %r104;
	mul.wide.s32 	%rd219, %r320, 4;
	add.s64 	%rd220, %rd16, %rd219;
	ld.global.f32 	%f201, [%rd220];
	sub.f32 	%f202, %f200, %f201;
	add.s64 	%rd221, %rd14, %rd213;
	ld.global.f32 	%f203, [%rd221];
	add.f32 	%f204, %f202, %f203;
	ld.global.f32 	%f205, [%rd221+-4];
	sub.f32 	%f206, %f204, %f205;
	mul.f32 	%f207, %f270, %f206;
	div.rn.f32 	%f208, %f207, %f277;
	sub.f32 	%f209, %f195, %f208;
	st.global.f32 	[%rd214], %f209;
	add.s64 	%rd222, %rd19, %rd213;
	ld.global.f32 	%f210, [%rd222];
	add.s64 	%rd223, %rd17, %rd213;
	ld.global.f32 	%f211, [%rd223];
	add.s64 	%rd224, %rd17, %rd216;
	ld.global.f32 	%f212, [%rd224];
	sub.f32 	%f213, %f211, %f212;
	add.s64 	%rd225, %rd15, %rd213;
	ld.global.f32 	%f214, [%rd225];
	add.f32 	%f215, %f213, %f214;
	add.s64 	%rd226, %rd15, %rd219;
	ld.global.f32 	%f216, [%rd226];
	sub.f32 	%f217, %f215, %f216;
	add.s64 	%rd227, %rd13, %rd213;
	ld.global.f32 	%f218, [%rd227];
	add.f32 	%f219, %f217, %f218;
	ld.global.f32 	%f220, [%rd227+-4];
	sub.f32 	%f221, %f219, %f220;
	mul.f32 	%f222, %f270, %f221;
	div.rn.f32 	%f223, %f222, %f277;
	sub.f32 	%f224, %f210, %f223;
	st.global.f32 	[%rd222], %f224;
$L__BB6_107:
	add.s32 	%r377, %r377, %r2;
	setp.lt.s32 	%p129, %r377, %r7;
	@%p129 bra 	$L__BB6_105;
	bra.uni 	$L__BB6_80;
$L__BB6_108:
	setp.ge.s32 	%p175, %r385, %r6;
	mov.u32 	%r383, %r385;
	@%p175 bra 	$L__BB6_109;
	bra.uni 	$L__BB6_120;
$L__BB6_109:
	setp.ge.s32 	%p184, %r385, %r7;
	mov.f32 	%f300, 0f00000000;
	@%p184 bra 	$L__BB6_114;
	mov.f32 	%f300, 0f00000000;
	mov.u32 	%r384, %r385;
$L__BB6_111:
	div.s32 	%r344, %r384, %r5;
	mul.lo.s32 	%r345, %r344, %r5;
	sub.s32 	%r135, %r384, %r345;
	div.s32 	%r137, %r344, %r4;
	mul.lo.s32 	%r346, %r137, %r4;
	sub.s32 	%r136, %r344, %r346;
	mul.lo.s32 	%r347, %r136, %r135;
	mul.lo.s32 	%r348, %r347, %r137;
	setp.eq.s32 	%p185, %r348, 0;
	setp.ge.s32 	%p186, %r137, %r147;
	setp.ge.s32 	%p187, %r136, %r148;
	or.pred  	%p188, %p186, %p187;
	or.pred  	%p189, %p188, %p185;
	setp.ge.s32 	%p190, %r135, %r149;
	or.pred  	%p191, %p190, %p189;
	@%p191 bra 	$L__BB6_113;
	mad.lo.s32 	%r349, %r137, %r4, %r136;
	mad.lo.s32 	%r350, %r349, %r5, %r135;
	mul.wide.s32 	%rd264, %r350, 4;
	add.s64 	%rd265, %rd20, %rd264;
	ld.global.f32 	%f245, [%rd265];
	add.f32 	%f300, %f300, %f245;
$L__BB6_113:
	add.s32 	%r384, %r384, %r2;
	setp.lt.s32 	%p192, %r384, %r7;
	@%p192 bra 	$L__BB6_111;
$L__BB6_114:
	ld.param.f32 	%f251, [_Z8after_cuiiiiPfS_S_S_S_S_S_S_S_S_S_S_S_S_S_S_S_S_S_S_S_S_S_S_S_S_S_fffffffffffffffffffffffffffffff_param_35];
	setp.ge.s32 	%p193, %r385, %r7;
	sub.f32 	%f246, %f251, %f300;
	div.rn.f32 	%f8, %f246, %f300;
	@%p193 bra 	$L__BB6_119;
	add.s32 	%r139, %r147, -1;
	add.s32 	%r140, %r148, -1;
	add.s32 	%r141, %r149, -1;
$L__BB6_116:
	div.s32 	%r351, %r385, %r5;
	mul.lo.s32 	%r352, %r351, %r5;
	sub.s32 	%r143, %r385, %r352;
	div.s32 	%r145, %r351, %r4;
	mul.lo.s32 	%r353, %r145, %r4;
	sub.s32 	%r144, %r351, %r353;
	mul.lo.s32 	%r354, %r144, %r143;
	mul.lo.s32 	%r355, %r354, %r145;
	setp.eq.s32 	%p194, %r355, 0;
	setp.ge.s32 	%p195, %r145, %r139;
	setp.ge.s32 	%p196, %r144, %r140;
	or.pred  	%p197, %p195, %p196;
	or.pred  	%p198, %p197, %p194;
	setp.ge.s32 	%p199, %r143, %r141;
	or.pred  	%p200, %p198, %p199;
	@%p200 bra 	$L__BB6_118;
	mad.lo.s32 	%r356, %r145, %r4, %r144;
	mad.lo.s32 	%r357, %r356, %r5, %r143;
	mul.wide.s32 	%rd266, %r357, 4;
	add.s64 	%rd267, %rd20, %rd266;
	ld.global.f32 	%f247, [%rd267];
	fma.rn.f32 	%f248, %f8, %f247, %f247;
	st.global.f32 	[%rd267], %f248;
	add.s64 	%rd268, %rd19, %rd266;
	ld.global.f32 	%f249, [%rd268];
	fma.rn.f32 	%f250, %f8, %f248, %f249;
	st.global.f32 	[%rd268], %f250;
$L__BB6_118:
	add.s32 	%r385, %r385, %r2;
	setp.lt.s32 	%p201, %r385, %r7;
	@%p201 bra 	$L__BB6_116;
$L__BB6_119:
	ret;
$L__BB6_120:
	div.s32 	%r132, %r383, %r4;
	mul.lo.s32 	%r340, %r132, %r4;
	sub.s32 	%r131, %r383, %r340;
	setp.eq.s32 	%p176, %r132, 0;
	setp.eq.s32 	%p177, %r131, 0;
	or.pred  	%p178, %p176, %p177;
	setp.gt.s32 	%p179, %r132, %r147;
	setp.gt.s32 	%p180, %r131, %r148;
	or.pred  	%p181, %p179, %p180;
	or.pred  	%p182, %p181, %p178;
	@%p182 bra 	$L__BB6_122;
	mad.lo.s32 	%r341, %r132, %r4, %r131;
	mul.lo.s32 	%r342, %r341, %r5;
	cvt.s64.s32 	%rd255, %r342;
	cvt.s64.s32 	%rd256, %r149;
	add.s64 	%rd257, %rd256, %rd255;
	shl.b64 	%rd258, %rd257, 2;
	add.s64 	%rd259, %rd20, %rd258;
	mov.b32 	%r343, 0;
	st.global.u32 	[%rd259+-4], %r343;
	mul.wide.s32 	%rd260, %r342, 4;
	add.s64 	%rd261, %rd20, %rd260;
	st.global.u32 	[%rd261], %r343;
	add.s64 	%rd262, %rd19, %rd258;
	st.global.u32 	[%rd262+-4], %r343;
	add.s64 	%rd263, %rd19, %rd260;
	st.global.u32 	[%rd263], %r343;
$L__BB6_122:
	add.s32 	%r383, %r383, %r2;
	setp.lt.s32 	%p183, %r383, %r6;
	@%p183 bra 	$L__BB6_120;
	bra.uni 	$L__BB6_109;
$L__BB6_123:
	div.s32 	%r247, %r369, %r5;
	mul.lo.s32 	%r248, %r247, %r5;
	sub.s32 	%r249, %r369, %r248;
	mad.lo.s32 	%r251, %r247, %r5, %r249;
	mul.wide.s32 	%rd146, %r251, 4;
	add.s64 	%rd147, %rd7, %rd146;
	mov.b32 	%r252, 0;
	st.global.u32 	[%rd147], %r252;
	add.s64 	%rd148, %rd8, %rd146;
	st.global.u32 	[%rd148], %r252;
	add.s64 	%rd149, %rd5, %rd146;
	st.global.u32 	[%rd149], %r252;
	add.s32 	%r253, %r369, %r2;
	div.s32 	%r254, %r253, %r5;
	mul.lo.s32 	%r255, %r254, %r5;
	sub.s32 	%r256, %r253, %r255;
	mad.lo.s32 	%r258, %r254, %r5, %r256;
	mul.wide.s32 	%rd150, %r258, 4;
	add.s64 	%rd151, %rd7, %rd150;
	st.global.u32 	[%rd151], %r252;
	add.s64 	%rd152, %rd8, %rd150;
	st.global.u32 	[%rd152], %r252;
	add.s64 	%rd153, %rd5, %rd150;
	st.global.u32 	[%rd153], %r252;
	add.s32 	%r259, %r253, %r2;
	div.s32 	%r260, %r259, %r5;
	mul.lo.s32 	%r261, %r260, %r5;
	sub.s32 	%r262, %r259, %r261;
	mad.lo.s32 	%r264, %r260, %r5, %r262;
	mul.wide.s32 	%rd154, %r264, 4;
	add.s64 	%rd155, %rd7, %rd154;
	st.global.u32 	[%rd155], %r252;
	add.s64 	%rd156, %rd8, %rd154;
	st.global.u32 	[%rd156], %r252;
	add.s64 	%rd157, %rd5, %rd154;
	st.global.u32 	[%rd157], %r252;
	add.s32 	%r265, %r259, %r2;
	div.s32 	%r266, %r265, %r5;
	mul.lo.s32 	%r267, %r266, %r5;
	sub.s32 	%r268, %r265, %r267;
	mad.lo.s32 	%r270, %r266, %r5, %r268;
	mul.wide.s32 	%rd158, %r270, 4;
	add.s64 	%rd159, %rd7, %rd158;
	st.global.u32 	[%rd159], %r252;
	add.s64 	%rd160, %rd8, %rd158;
	st.global.u32 	[%rd160], %r252;
	add.s64 	%rd161, %rd5, %rd158;
	st.global.u32 	[%rd161], %r252;
	add.s32 	%r369, %r265, %r2;
	setp.lt.s32 	%p63, %r369, %r7;
	@%p63 bra 	$L__BB6_123;
	bra.uni 	$L__BB6_42;

}


// ===== COMPILED SASS (sm_100) =====

	.target	sm_100

	.elftype	@"ET_EXEC"


//--------------------- .note.nv.tkinfo           --------------------------
	.section	.note.nv.tkinfo,"",@"SHT_NOTE"
	.sectionflags	@"SHF_NOTE_NV_TKINFO"
	.tkinfo
        /*0018*/ 	.word	0x00000002
        /*0030*/ 	.string	""
        /*0030*/ 	.string	"ptxas"
        /*0030*/ 	.string	"Cuda compilation tools, release 13.0, V13.0.88"
        /*0030*/ 	.string	"Build cuda_13.0.r13.0/compiler.36424714_0"
        /*0030*/ 	.string	"-arch sm_100 -m 64 "



//--------------------- .note.nv.cuinfo           --------------------------
	.section	.note.nv.cuinfo,"",@"SHT_NOTE"
	.sectionflags	@"SHF_NOTE_NV_CUINFO"
        /*0018*/ 	.short	0x0002
        /*001a*/ 	.short	0x0064
        /*001c*/ 	.short	0x0082
	.zero		2


//--------------------- .nv.info                  --------------------------
	.section	.nv.info,"",@"SHT_CUDA_INFO"
	.align	4


	//----- nvinfo : EIATTR_REGCOUNT
	.align		4
        /*0000*/ 	.byte	0x04, 0x2f
        /*0002*/ 	.short	(.L_1 - .L_0)
	.align		4
.L_0:
        /*0004*/ 	.word	index@(_Z14mat_dot_mat_cuiPPfS0_S0_)
        /*0008*/ 	.word	0x00000020


	//----- nvinfo : EIATTR_FRAME_SIZE
	.align		4
.L_1:
        /*000c*/ 	.byte	0x04, 0x11
        /*000e*/ 	.short	(.L_3 - .L_2)
	.align		4
.L_2:
        /*0010*/ 	.word	index@(_Z14mat_dot_mat_cuiPPfS0_S0_)
        /*0014*/ 	.word	0x00000000


	//----- nvinfo : EIATTR_REGCOUNT
	.align		4
.L_3:
        /*0018*/ 	.byte	0x04, 0x2f
        /*001a*/ 	.short	(.L_5 - .L_4)
	.align		4
.L_4:
        /*001c*/ 	.word	index@(_Z14vec_min_vec_cuiPfS_S_)
        /*0020*/ 	.word	0x0000001a


	//----- nvinfo : EIATTR_FRAME_SIZE
	.align		4
.L_5:
        /*0024*/ 	.byte	0x04, 0x11
        /*0026*/ 	.short	(.L_7 - .L_6)
	.align		4
.L_6:
        /*0028*/ 	.word	index@(_Z14vec_min_vec_cuiPfS_S_)
        /*002c*/ 	.word	0x00000000


	//----- nvinfo : EIATTR_REGCOUNT
	.align		4
.L_7:
        /*0030*/ 	.byte	0x04, 0x2f
        /*0032*/ 	.short	(.L_9 - .L_8)
	.align		4
.L_8:
        /*0034*/ 	.word	index@(_Z16array_dot_vec_cuiPPfS0_PiS_S_)
        /*0038*/ 	.word	0x00000016


	//----- nvinfo : EIATTR_FRAME_SIZE
	.align		4
.L_9:
        /*003c*/ 	.byte	0x04, 0x11
        /*003e*/ 	.short	(.L_11 - .L_10)
	.align		4
.L_10:
        /*0040*/ 	.word	index@(_Z16array_dot_vec_cuiPPfS0_PiS_S_)
        /*0044*/ 	.word	0x00000000


	//----- nvinfo : EIATTR_REGCOUNT
	.align		4
.L_11:
        /*0048*/ 	.byte	0x04, 0x2f
        /*004a*/ 	.short	(.L_13 - .L_12)
	.align		4
.L_12:
        /*004c*/ 	.word	index@(_Z10special_cuiPPfS0_PiS_S0_S0_S1_S_S_)
        /*0050*/ 	.word	0x0000001e


	//----- nvinfo : EIATTR_FRAME_SIZE
	.align		4
.L_13:
        /*0054*/ 	.byte	0x04, 0x11
        /*0056*/ 	.short	(.L_15 - .L_14)
	.align		4
.L_14:
        /*0058*/ 	.word	index@(_Z10special_cuiPPfS0_PiS_S0_S0_S1_S_S_)
        /*005c*/ 	.word	0x00000000


	//----- nvinfo : EIATTR_REGCOUNT
	.align		4
.L_15:
        /*0060*/ 	.byte	0x04, 0x2f
        /*0062*/ 	.short	(.L_17 - .L_16)
	.align		4
.L_16:
        /*0064*/ 	.word	index@(_Z17poisson_solve3_cuiiiiiiiiPfS_S_S_ffP10sparseMatsS_)
        /*0068*/ 	.word	0x00000020


	//----- nvinfo : EIATTR_FRAME_SIZE
	.align		4
.L_17:
        /*006c*/ 	.byte	0x04, 0x11
        /*006e*/ 	.short	(.L_19 - .L_18)
	.align		4
.L_18:
        /*0070*/ 	.word	index@($__internal_4_$__cuda_sm3x_div_rn_noftz_f32_slowpath)
        /*0074*/ 	.word	0x00000000


	//----- nvinfo : EIATTR_FRAME_SIZE
	.align		4
.L_19:
        /*0078*/ 	.byte	0x04, 0x11
        /*007a*/ 	.short	(.L_21 - .L_20)
	.align		4
.L_20:
        /*007c*/ 	.word	index@($__internal_3_$__cuda_sm20_div_rn_f64_full)
        /*0080*/ 	.word	0x00000000


	//----- nvinfo : EIATTR_FRAME_SIZE
	.align		4
.L_21:
        /*0084*/ 	.byte	0x04, 0x11
        /*0086*/ 	.short	(.L_23 - .L_22)
	.align		4
.L_22:
        /*0088*/ 	.word	index@(_Z17poisson_solve3_cuiiiiiiiiPfS_S_S_ffP10sparseMatsS_)
        /*008c*/ 	.word	0x00000000


	//----- nvinfo : EIATTR_REGCOUNT
	.align		4
.L_23:
        /*0090*/ 	.byte	0x04, 0x2f
        /*0092*/ 	.short	(.L_25 - .L_24)
	.align		4
.L_24:
        /*0094*/ 	.word	index@(_Z9before_cuiiiiPfS_S_S_S_S_S_S_S_S_S_S_S_S_S_S_S_S_S_S_S_S_S_S_S_S_S_fffffffffffffffffffffffffffffff)
        /*0098*/ 	.word	0x0000001c


	//----- nvinfo : EIATTR_FRAME_SIZE
	.align		4
.L_25:
        /*009c*/ 	.byte	0x04, 0x11
        /*009e*/ 	.short	(.L_27 - .L_26)
	.align		4
.L_26:
        /*00a0*/ 	.word	index@($__internal_2_$__cuda_sm3x_div_rn_noftz_f32_slowpath)
        /*00a4*/ 	.word	0x00000000


	//----- nvinfo : EIATTR_FRAME_SIZE
	.align		4
.L_27:
        /*00a8*/ 	.byte	0x04, 0x11
        /*00aa*/ 	.short	(.L_29 - .L_28)
	.align		4
.L_28:
        /*00ac*/ 	.word	index@(_Z9before_cuiiiiPfS_S_S_S_S_S_S_S_S_S_S_S_S_S_S_S_S_S_S_S_S_S_S_S_S_S_fffffffffffffffffffffffffffffff)
        /*00b0*/ 	.word	0x00000000


	//----- nvinfo : EIATTR_REGCOUNT
	.align		4
.L_29:
        /*00b4*/ 	.byte	0x04, 0x2f
        /*00b6*/ 	.short	(.L_31 - .L_30)
	.align		4
.L_30:
        /*00b8*/ 	.word	index@(_Z8after_cuiiiiPfS_S_S_S_S_S_S_S_S_S_S_S_S_S_S_S_S_S_S_S_S_S_S_S_S_S_fffffffffffffffffffffffffffffff)
        /*00bc*/ 	.word	0x00000030


	//----- nvinfo : EIATTR_FRAME_SIZE
	.align		4
.L_31:
        /*00c0*/ 	.byte	0x04, 0x11
        /*00c2*/ 	.short	(.L_33 - .L_32)
	.align		4
.L_32:
        /*00c4*/ 	.word	index@($__internal_1_$__cuda_sm3x_div_rn_noftz_f32_slowpath)
        /*00c8*/ 	.word	0x00000000


	//----- nvinfo : EIATTR_FRAME_SIZE
	.align		4
.L_33:
        /*00cc*/ 	.byte	0x04, 0x11
        /*00ce*/ 	.short	(.L_35 - .L_34)
	.align		4
.L_34:
        /*00d0*/ 	.word	index@($__internal_0_$__cuda_sm20_div_rn_f64_full)
        /*00d4*/ 	.word	0x00000000


	//----- nvinfo : EIATTR_FRAME_SIZE
	.align		4
.L_35:
        /*00d8*/ 	.byte	0x04, 0x11
        /*00da*/ 	.short	(.L_37 - .L_36)
	.align		4
.L_36:
        /*00dc*/ 	.word	index@(_Z8after_cuiiiiPfS_S_S_S_S_S_S_S_S_S_S_S_S_S_S_S_S_S_S_S_S_S_S_S_S_S_fffffffffffffffffffffffffffffff)
        /*00e0*/ 	.word	0x00000000


	//----- nvinfo : EIATTR_MIN_STACK_SIZE
	.align		4
.L_37:
        /*00e4*/ 	.byte	0x04, 0x12
        /*00e6*/ 	.short	(.L_39 - .L_38)
	.align		4
.L_38:
        /*00e8*/ 	.word	index@(_Z8after_cuiiiiPfS_S_S_S_S_S_S_S_S_S_S_S_S_S_S_S_S_S_S_S_S_S_S_S_S_S_fffffffffffffffffffffffffffffff)
        /*00ec*/ 	.word	0x00000000


	//----- nvinfo : EIATTR_MIN_STACK_SIZE
	.align		4
.L_39:
        /*00f0*/ 	.byte	0x04, 0x12
        /*00f2*/ 	.short	(.L_41 - .L_40)
	.align		4
.L_40:
        /*00f4*/ 	.word	index@(_Z9before_cuiiiiPfS_S_S_S_S_S_S_S_S_S_S_S_S_S_S_S_S_S_S_S_S_S_S_S_S_S_fffffffffffffffffffffffffffffff)
        /*00f8*/ 	.word	0x00000000


	//----- nvinfo : EIATTR_MIN_STACK_SIZE
	.align		4
.L_41:
        /*00fc*/ 	.byte	0x04, 0x12
        /*00fe*/ 	.short	(.L_43 - .L_42)
	.align		4
.L_42:
        /*0100*/ 	.word	index@(_Z17poisson_solve3_cuiiiiiiiiPfS_S_S_ffP10sparseMatsS_)
        /*0104*/ 	.word	0x00000000


	//----- nvinfo : EIATTR_MIN_STACK_SIZE
	.align		4
.L_43:
        /*0108*/ 	.byte	0x04, 0x12
        /*010a*/ 	.short	(.L_45 - .L_44)
	.align		4
.L_44:
        /*010c*/ 	.word	index@(_Z10special_cuiPPfS0_PiS_S0_S0_S1_S_S_)
        /*0110*/ 	.word	0x00000000


	//----- nvinfo : EIATTR_MIN_STACK_SIZE
	.align		4
.L_45:
        /*0114*/ 	.byte	0x04, 0x12
        /*0116*/ 	.short	(.L_47 - .L_46)
	.align		4
.L_46:
        /*0118*/ 	.word	index@(_Z16array_dot_vec_cuiPPfS0_PiS_S_)
        /*011c*/ 	.word	0x00000000


	//----- nvinfo : EIATTR_MIN_STACK_SIZE
	.align		4
.L_47:
        /*0120*/ 	.byte	0x04, 0x12
        /*0122*/ 	.short	(.L_49 - .L_48)
	.align		4
.L_48:
        /*0124*/ 	.word	index@(_Z14vec_min_vec_cuiPfS_S_)
        /*0128*/ 	.word	0x00000000


	//----- nvinfo : EIATTR_MIN_STACK_SIZE
	.align		4
.L_49:
        /*012c*/ 	.byte	0x04, 0x12
        /*012e*/ 	.short	(.L_51 - .L_50)
	.align		4
.L_50:
        /*0130*/ 	.word	index@(_Z14mat_dot_mat_cuiPPfS0_S0_)
        /*0134*/ 	.word	0x00000000
.L_51:


//--------------------- .nv.compat                --------------------------
	.section	.nv.compat,"",@"SHT_CUDA_COMPAT_INFO"
	.align	4
        /*0000*/ 	.byte	0x02, 0x09, 0x00, 0x00, 0x02, 0x02, 0x01, 0x00, 0x02, 0x05, 0x05, 0x00, 0x03, 0x07, 0x01, 0x01
        /*0010*/ 	.byte	0x02, 0x03, 0x00, 0x00, 0x02, 0x06, 0x01, 0x00, 0x04, 0x0b, 0x08, 0x00, 0x01, 0x00, 0x00, 0x00
        /*0020*/ 	.byte	0x00, 0x00, 0x00, 0x00


//--------------------- .nv.info._Z8after_cuiiiiPfS_S_S_S_S_S_S_S_S_S_S_S_S_S_S_S_S_S_S_S_S_S_S_S_S_S_fffffffffffffffffffffffffffffff --------------------------
	.section	.nv.info._Z8after_cuiiiiPfS_S_S_S_S_S_S_S_S_S_S_S_S_S_S_S_S_S_S_S_S_S_S_S_S_S_fffffffffffffffffffffffffffffff,"",@"SHT_CUDA_INFO"
	.sectionflags	@""
	.align	4


	//----- nvinfo : EIATTR_CUDA_API_VERSION
	.align		4
        /*0000*/ 	.byte	0x04, 0x37
        /*0002*/ 	.short	(.L_53 - .L_52)
.L_52:
        /*0004*/ 	.word	0x00000082


	//----- nvinfo : EIATTR_KPARAM_INFO
	.align		4
.L_53:
        /*0008*/ 	.byte	0x04, 0x17
        /*000a*/ 	.short	(.L_55 - .L_54)
.L_54:
        /*000c*/ 	.word	0x00000000
        /*0010*/ 	.short	0x003d
        /*0012*/ 	.short	0x0160
        /*0014*/ 	.byte	0x00, 0xf0, 0x11, 0x00


	//----- nvinfo : EIATTR_KPARAM_INFO
	.align		4
.L_55:
        /*0018*/ 	.byte	0x04, 0x17
        /*001a*/ 	.short	(.L_57 - .L_56)
.L_56:
        /*001c*/ 	.word	0x00000000
        /*0020*/ 	.short	0x003c
        /*0022*/ 	.short	0x015c
        /*0024*/ 	.byte	0x00, 0xf0, 0x11, 0x00


	//----- nvinfo : EIATTR_KPARAM_INFO
	.align		4
.L_57:
        /*0028*/ 	.byte	0x04, 0x17
        /*002a*/ 	.short	(.L_59 - .L_58)
.L_58:
        /*002c*/ 	.word	0x00000000
        /*0030*/ 	.short	0x003b
        /*0032*/ 	.short	0x0158
        /*0034*/ 	.byte	0x00, 0xf0, 0x11, 0x00


	//----- nvinfo : EIATTR_KPARAM_INFO
	.align		4
.L_59:
        /*0038*/ 	.byte	0x04, 0x17
        /*003a*/ 	.short	(.L_61 - .L_60)
.L_60:
        /*003c*/ 	.word	0x00000000
        /*0040*/ 	.short	0x003a
        /*0042*/ 	.short	0x0154
        /*0044*/ 	.byte	0x00, 0xf0, 0x11, 0x00


	//----- nvinfo : EIATTR_KPARAM_INFO
	.align		4
.L_61:
        /*0048*/ 	.byte	0x04, 0x17
        /*004a*/ 	.short	(.L_63 - .L_62)
.L_62:
        /*004c*/ 	.word	0x00000000
        /*0050*/ 	.short	0x0039
        /*0052*/ 	.short	0x0150
        /*0054*/ 	.byte	0x00, 0xf0, 0x11, 0x00


	//----- nvinfo : EIATTR_KPARAM_INFO
	.align		4
.L_63:
        /*0058*/ 	.byte	0x04, 0x17
        /*005a*/ 	.short	(.L_65 - .L_64)
.L_64:
        /*005c*/ 	.word	0x00000000
        /*0060*/ 	.short	0x0038
        /*0062*/ 	.short	0x014c
        /*0064*/ 	.byte	0x00, 0xf0, 0x11, 0x00


	//----- nvinfo : EIATTR_KPARAM_INFO
	.align		4
.L_65:
        /*0068*/ 	.byte	0x04, 0x17
        /*006a*/ 	.short	(.L_67 - .L_66)
.L_66:
        /*006c*/ 	.word	0x00000000
        /*0070*/ 	.short	0x0037
        /*0072*/ 	.short	0x0148
        /*0074*/ 	.byte	0x00, 0xf0, 0x11, 0x00


	//----- nvinfo : EIATTR_KPARAM_INFO
	.align		4
.L_67:
        /*0078*/ 	.byte	0x04, 0x17
        /*007a*/ 	.short	(.L_69 - .L_68)
.L_68:
        /*007c*/ 	.word	0x00000000
        /*0080*/ 	.short	0x0036
        /*0082*/ 	.short	0x0144
        /*0084*/ 	.byte	0x00, 0xf0, 0x11, 0x00


	//----- nvinfo : EIATTR_KPARAM_INFO
	.align		4
.L_69:
        /*0088*/ 	.byte	0x04, 0x17
        /*008a*/ 	.short	(.L_71 - .L_70)
.L_70:
        /*008c*/ 	.word	0x00000000
        /*0090*/ 	.short	0x0035
        /*0092*/ 	.short	0x0140
        /*0094*/ 	.byte	0x00, 0xf0, 0x11, 0x00


	//----- nvinfo : EIATTR_KPARAM_INFO
	.align		4
.L_71:
        /*0098*/ 	.byte	0x04, 0x17
        /*009a*/ 	.short	(.L_73 - .L_72)
.L_72:
        /*009c*/ 	.word	0x00000000
        /*00a0*/ 	.short	0x0034
        /*00a2*/ 	.short	0x013c
        /*00a4*/ 	.byte	0x00, 0xf0, 0x11, 0x00


	//----- nvinfo : EIATTR_KPARAM_INFO
	.align		4
.L_73:
        /*00a8*/ 	.byte	0x04, 0x17
        /*00aa*/ 	.short	(.L_75 - .L_74)
.L_74:
        /*00ac*/ 	.word	0x00000000
        /*00b0*/ 	.short	0x0033
        /*00b2*/ 	.short	0x0138
        /*00b4*/ 	.byte	0x00, 0xf0, 0x11, 0x00


	//----- nvinfo : EIATTR_KPARAM_INFO
	.align		4
.L_75:
        /*00b8*/ 	.byte	0x04, 0x17
        /*00ba*/ 	.short	(.L_77 - .L_76)
.L_76:
        /*00bc*/ 	.word	0x00000000
        /*00c0*/ 	.short	0x0032
        /*00c2*/ 	.short	0x0134
        /*00c4*/ 	.byte	0x00, 0xf0, 0x11, 0x00


	//----- nvinfo : EIATTR_KPARAM_INFO
	.align		4
.L_77:
        /*00c8*/ 	.byte	0x04, 0x17
        /*00ca*/ 	.short	(.L_79 - .L_78)
.L_78:
        /*00cc*/ 	.word	0x00000000
        /*00d0*/ 	.short	0x0031
        /*00d2*/ 	.short	0x0130
        /*00d4*/ 	.byte	0x00, 0xf0, 0x11, 0x00


	//----- nvinfo : EIATTR_KPARAM_INFO
	.align		4
.L_79:
        /*00d8*/ 	.byte	0x04, 0x17
        /*00da*/ 	.short	(.L_81 - .L_80)
.L_80:
        /*00dc*/ 	.word	0x00000000
        /*00e0*/ 	.short	0x0030
        /*00e2*/ 	.short	0x012c
        /*00e4*/ 	.byte	0x00, 0xf0, 0x11, 0x00


	//----- nvinfo : EIATTR_KPARAM_INFO
	.align		4
.L_81:
        /*00e8*/ 	.byte	0x04, 0x17
        /*00ea*/ 	.short	(.L_83 - .L_82)
.L_82:
        /*00ec*/ 	.word	0x00000000
        /*00f0*/ 	.short	0x002f
        /*00f2*/ 	.short	0x0128
        /*00f4*/ 	.byte	0x00, 0xf0, 0x11, 0x00


	//----- nvinfo : EIATTR_KPARAM_INFO
	.align		4
.L_83:
        /*00f8*/ 	.byte	0x04, 0x17
        /*00fa*/ 	.short	(.L_85 - .L_84)
.L_84:
        /*00fc*/ 	.word	0x00000000
        /*0100*/ 	.short	0x002e
        /*0102*/ 	.short	0x0124
        /*0104*/ 	.byte	0x00, 0xf0, 0x11, 0x00


	//----- nvinfo : EIATTR_KPARAM_INFO
	.align		4
.L_85:
        /*0108*/ 	.byte	0x04, 0x17
        /*010a*/ 	.short	(.L_87 - .L_86)
.L_86:
        /*010c*/ 	.word	0x00000000
        /*0110*/ 	.short	0x002d
        /*0112*/ 	.short	0x0120
        /*0114*/ 	.byte	0x00, 0xf0, 0x11, 0x00


	//----- nvinfo : EIATTR_KPARAM_INFO
	.align		4
.L_87:
        /*0118*/ 	.byte	0x04, 0x17
        /*011a*/ 	.short	(.L_89 - .L_88)
.L_88:
        /*011c*/ 	.word	0x00000000
        /*0120*/ 	.short	0x002c
        /*0122*/ 	.short	0x011c
        /*0124*/ 	.byte	0x00, 0xf0, 0x11, 0x00


	//----- nvinfo : EIATTR_KPARAM_INFO
	.align		4
.L_89:
        /*0128*/ 	.byte	0x04, 0x17
        /*012a*/ 	.short	(.L_91 - .L_90)
.L_90:
        /*012c*/ 	.word	0x00000000
        /*0130*/ 	.short	0x002b
        /*0132*/ 	.short	0x0118
        /*0134*/ 	.byte	0x00, 0xf0, 0x11, 0x00


	//----- nvinfo : EIATTR_KPARAM_INFO
	.align		4
.L_91:
        /*0138*/ 	.byte	0x04, 0x17
        /*013a*/ 	.short	(.L_93 - .L_92)
.L_92:
        /*013c*/ 	.word	0x00000000
        /*0140*/ 	.short	0x002a
        /*0142*/ 	.short	0x0114
        /*0144*/ 	.byte	0x00, 0xf0, 0x11, 0x00


	//----- nvinfo : EIATTR_KPARAM_INFO
	.align		4
.L_93:
        /*0148*/ 	.byte	0x04, 0x17
        /*014a*/ 	.short	(.L_95 - .L_94)
.L_94:
        /*014c*/ 	.word	0x00000000
        /*0150*/ 	.short	0x0029
        /*0152*/ 	.short	0x0110
        /*0154*/ 	.byte	0x00, 0xf0, 0x11, 0x00


	//----- nvinfo : EIATTR_KPARAM_INFO
	.align		4
.L_95:
        /*0158*/ 	.byte	0x04, 0x17
        /*015a*/ 	.short	(.L_97 - .L_96)
.L_96:
        /*015c*/ 	.word	0x00000000
        /*0160*/ 	.short	0x0028
        /*0162*/ 	.short	0x010c
        /*0164*/ 	.byte	0x00, 0xf0, 0x11, 0x00


	//----- nvinfo : EIATTR_KPARAM_INFO
	.align		4
.L_97:
        /*0168*/ 	.byte	0x04, 0x17
        /*016a*/ 	.short	(.L_99 - .L_98)
.L_98:
        /*016c*/ 	.word	0x00000000
        /*0170*/ 	.short	0x0027
        /*0172*/ 	.short	0x0108
        /*0174*/ 	.byte	0x00, 0xf0, 0x11, 0x00


	//----- nvinfo : EIATTR_KPARAM_INFO
	.align		4
.L_99:
        /*0178*/ 	.byte	0x04, 0x17
        /*017a*/ 	.short	(.L_101 - .L_100)
.L_100:
        /*017c*/ 	.word	0x00000000
        /*0180*/ 	.short	0x0026
        /*0182*/ 	.short	0x0104
        /*0184*/ 	.byte	0x00, 0xf0, 0x11, 0x00


	//----- nvinfo : EIATTR_KPARAM_INFO
	.align		4
.L_101:
        /*0188*/ 	.byte	0x04, 0x17
        /*018a*/ 	.short	(.L_103 - .L_102)
.L_102:
        /*018c*/ 	.word	0x00000000
        /*0190*/ 	.short	0x0025
        /*0192*/ 	.short	0x0100
        /*0194*/ 	.byte	0x00, 0xf0, 0x11, 0x00


	//----- nvinfo : EIATTR_KPARAM_INFO
	.align		4
.L_103:
        /*0198*/ 	.byte	0x04, 0x17
        /*019a*/ 	.short	(.L_105 - .L_104)
.L_104:
        /*019c*/ 	.word	0x00000000
        /*01a0*/ 	.short	0x0024
        /*01a2*/ 	.short	0x00fc
        /*01a4*/ 	.byte	0x00, 0xf0, 0x11, 0x00


	//----- nvinfo : EIATTR_KPARAM_INFO
	.align		4
.L_105:
        /*01a8*/ 	.byte	0x04, 0x17
        /*01aa*/ 	.short	(.L_107 - .L_106)
.L_106:
        /*01ac*/ 	.word	0x00000000
        /*01b0*/ 	.short	0x0023
        /*01b2*/ 	.short	0x00f8
        /*01b4*/ 	.byte	0x00, 0xf0, 0x11, 0x00


	//----- nvinfo : EIATTR_KPARAM_INFO
	.align		4
.L_107:
        /*01b8*/ 	.byte	0x04, 0x17
        /*01ba*/ 	.short	(.L_109 - .L_108)
.L_108:
        /*01bc*/ 	.word	0x00000000
        /*01c0*/ 	.short	0x0022
        /*01c2*/ 	.short	0x00f4
        /*01c4*/ 	.byte	0x00, 0xf0, 0x11, 0x00


	//----- nvinfo : EIATTR_KPARAM_INFO
	.align		4
.L_109:
        /*01c8*/ 	.byte	0x04, 0x17
        /*01ca*/ 	.short	(.L_111 - .L_110)
.L_110:
        /*01cc*/ 	.word	0x00000000
        /*01d0*/ 	.short	0x0021
        /*01d2*/ 	.short	0x00f0
        /*01d4*/ 	.byte	0x00, 0xf0, 0x11, 0x00


	//----- nvinfo : EIATTR_KPARAM_INFO
	.align		4
.L_111:
        /*01d8*/ 	.byte	0x04, 0x17
        /*01da*/ 	.short	(.L_113 - .L_112)
.L_112:
        /*01dc*/ 	.word	0x00000000
        /*01e0*/ 	.short	0x0020
        /*01e2*/ 	.short	0x00ec
        /*01e4*/ 	.byte	0x00, 0xf0, 0x11, 0x00


	//----- nvinfo : EIATTR_KPARAM_INFO
	.align		4
.L_113:
        /*01e8*/ 	.byte	0x04, 0x17
        /*01ea*/ 	.short	(.L_115 - .L_114)
.L_114:
        /*01ec*/ 	.word	0x00000000
        /*01f0*/ 	.short	0x001f
        /*01f2*/ 	.short	0x00e8
        /*01f4*/ 	.byte	0x00, 0xf0, 0x11, 0x00


	//----- nvinfo : EIATTR_KPARAM_INFO
	.align		4
.L_115:
        /*01f8*/ 	.byte	0x04, 0x17
        /*01fa*/ 	.short	(.L_117 - .L_116)
.L_116:
        /*01fc*/ 	.word	0x00000000
        /*0200*/ 	.short	0x001e
        /*0202*/ 	.short	0x00e0
        /*0204*/ 	.byte	0x00, 0xf5, 0x21, 0x00


	//----- nvinfo : EIATTR_KPARAM_INFO
	.align		4
.L_117:
        /*0208*/ 	.byte	0x04, 0x17
        /*020a*/ 	.short	(.L_119 - .L_118)
.L_118:
        /*020c*/ 	.word	0x00000000
        /*0210*/ 	.short	0x001d
        /*0212*/ 	.short	0x00d8
        /*0214*/ 	.byte	0x00, 0xf5, 0x21, 0x00


	//----- nvinfo : EIATTR_KPARAM_INFO
	.align		4
.L_119:
        /*0218*/ 	.byte	0x04, 0x17
        /*021a*/ 	.short	(.L_121 - .L_120)
.L_120:
        /*021c*/ 	.word	0x00000000
        /*0220*/ 	.short	0x001c
        /*0222*/ 	.short	0x00d0
        /*0224*/ 	.byte	0x00, 0xf5, 0x21, 0x00


	//----- nvinfo : EIATTR_KPARAM_INFO
	.align		4
.L_121:
        /*0228*/ 	.byte	0x04, 0x17
        /*022a*/ 	.short	(.L_123 - .L_122)
.L_122:
        /*022c*/ 	.word	0x00000000
        /*0230*/ 	.short	0x001b
        /*0232*/ 	.short	0x00c8
        /*0234*/ 	.byte	0x00, 0xf5, 0x21, 0x00


	//----- nvinfo : EIATTR_KPARAM_INFO
	.align		4
.L_123:
        /*0238*/ 	.byte	0x04, 0x17
        /*023a*/ 	.short	(.L_125 - .L_124)
.L_124:
        /*023c*/ 	.word	0x00000000
        /*0240*/ 	.short	0x001a
        /*0242*/ 	.short	0x00c0
        /*0244*/ 	.byte	0x00, 0xf5, 0x21, 0x00


	//----- nvinfo : EIATTR_KPARAM_INFO
	.align		4
.L_125:
        /*0248*/ 	.byte	0x04, 0x17
        /*024a*/ 	.short	(.L_127 - .L_126)
.L_126:
        /*024c*/ 	.word	0x00000000
        /*0250*/ 	.short	0x0019
        /*0252*/ 	.short	0x00b8
        /*0254*/ 	.byte	0x00, 0xf5, 0x21, 0x00


	//----- nvinfo : EIATTR_KPARAM_INFO
	.align		4
.L_127:
        /*0258*/ 	.byte	0x04, 0x17
        /*025a*/ 	.short	(.L_129 - .L_128)
.L_128:
        /*025c*/ 	.word	0x00000000
        /*0260*/ 	.short	0x0018
        /*0262*/ 	.short	0x00b0
        /*0264*/ 	.byte	0x00, 0xf5, 0x21, 0x00


	//----- nvinfo : EIATTR_KPARAM_INFO
	.align		4
.L_129:
        /*0268*/ 	.byte	0x04, 0x17
        /*026a*/ 	.short	(.L_131 - .L_130)
.L_130:
        /*026c*/ 	.word	0x00000000
        /*0270*/ 	.short	0x0017
        /*0272*/ 	.short	0x00a8
        /*0274*/ 	.byte	0x00, 0xf5, 0x21, 0x00


	//----- nvinfo : EIATTR_KPARAM_INFO
	.align		4
.L_131:
        /*0278*/ 	.byte	0x04, 0x17
        /*027a*/ 	.short	(.L_133 - .L_132)
.L_132:
        /*027c*/ 	.word	0x00000000
        /*0280*/ 	.short	0x0016
        /*0282*/ 	.short	0x00a0
        /*0284*/ 	.byte	0x00, 0xf5, 0x21, 0x00


	//----- nvinfo : EIATTR_KPARAM_INFO
	.align		4
.L_133:
        /*0288*/ 	.byte	0x04, 0x17
        /*028a*/ 	.short	(.L_135 - .L_134)
.L_134:
        /*028c*/ 	.word	0x00000000
        /*0290*/ 	.short	0x0015
        /*0292*/ 	.short	0x0098
        /*0294*/ 	.byte	0x00, 0xf5, 0x21, 0x00


	//----- nvinfo : EIATTR_KPARAM_INFO
	.align		4
.L_135:
        /*0298*/ 	.byte	0x04, 0x17
        /*029a*/ 	.short	(.L_137 - .L_136)
.L_136:
        /*029c*/ 	.word	0x00000000
        /*02a0*/ 	.short	0x0014
        /*02a2*/ 	.short	0x0090
        /*02a4*/ 	.byte	0x00, 0xf5, 0x21, 0x00


	//----- nvinfo : EIATTR_KPARAM_INFO
	.align		4
.L_137:
        /*02a8*/ 	.byte	0x04, 0x17
        /*02aa*/ 	.short	(.L_139 - .L_138)
.L_138:
        /*02ac*/ 	.word	0x00000000
        /*02b0*/ 	.short	0x0013
        /*02b2*/ 	.short	0x0088
        /*02b4*/ 	.byte	0x00, 0xf5, 0x21, 0x00


	//----- nvinfo : EIATTR_KPARAM_INFO
	.align		4
.L_139:
        /*02b8*/ 	.byte	0x04, 0x17
        /*02ba*/ 	.short	(.L_141 - .L_140)
.L_140:
        /*02bc*/ 	.word	0x00000000
        /*02c0*/ 	.short	0x0012
        /*02c2*/ 	.short	0x0080
        /*02c4*/ 	.byte	0x00, 0xf5, 0x21, 0x00


	//----- nvinfo : EIATTR_KPARAM_INFO
	.align		4
.L_141:
        /*02c8*/ 	.byte	0x04, 0x17
        /*02ca*/ 	.short	(.L_143 - .L_142)
.L_142:
        /*02cc*/ 	.word	0x00000000
        /*02d0*/ 	.short	0x0011
        /*02d2*/ 	.short	0x0078
        /*02d4*/ 	.byte	0x00, 0xf5, 0x21, 0x00


	//----- nvinfo : EIATTR_KPARAM_INFO
	.align		4
.L_143:
        /*02d8*/ 	.byte	0x04, 0x17
        /*02da*/ 	.short	(.L_145 - .L_144)
.L_144:
        /*02dc*/ 	.word	0x00000000
        /*02e0*/ 	.short	0x0010
        /*02e2*/ 	.short	0x0070
        /*02e4*/ 	.byte	0x00, 0xf5, 0x21, 0x00


	//----- nvinfo : EIATTR_KPARAM_INFO
	.align		4
.L_145:
        /*02e8*/ 	.byte	0x04, 0x17
        /*02ea*/ 	.short	(.L_147 - .L_146)
.L_146:
        /*02ec*/ 	.word	0x00000000
        /*02f0*/ 	.short	0x000f
        /*02f2*/ 	.short	0x0068
        /*02f4*/ 	.byte	0x00, 0xf5, 0x21, 0x00


	//----- nvinfo : EIATTR_KPARAM_INFO
	.align		4
.L_147:
        /*02f8*/ 	.byte	0x04, 0x17
        /*02fa*/ 	.short	(.L_149 - .L_148)
.L_148:
        /*02fc*/ 	.word	0x00000000
        /*0300*/ 	.short	0x000e
        /*0302*/ 	.short	0x0060
        /*0304*/ 	.byte	0x00, 0xf5, 0x21, 0x00


	//----- nvinfo : EIATTR_KPARAM_INFO
	.align		4
.L_149:
        /*0308*/ 	.byte	0x04, 0x17
        /*030a*/ 	.short	(.L_151 - .L_150)
.L_150:
        /*030c*/ 	.word	0x00000000
        /*0310*/ 	.short	0x000d
        /*0312*/ 	.short	0x0058
        /*0314*/ 	.byte	0x00, 0xf5, 0x21, 0x00


	//----- nvinfo : EIATTR_KPARAM_INFO
	.align		4
.L_151:
        /*0318*/ 	.byte	0x04, 0x17
        /*031a*/ 	.short	(.L_153 - .L_152)
.L_152:
        /*031c*/ 	.word	0x00000000
        /*0320*/ 	.short	0x000c
        /*0322*/ 	.short	0x0050
        /*0324*/ 	.byte	0x00, 0xf5, 0x21, 0x00


	//----- nvinfo : EIATTR_KPARAM_INFO
	.align		4
.L_153:
        /*0328*/ 	.byte	0x04, 0x17
        /*032a*/ 	.short	(.L_155 - .L_154)
.L_154:
        /*032c*/ 	.word	0x00000000
        /*0330*/ 	.short	0x000b
        /*0332*/ 	.short	0x0048
        /*0334*/ 	.byte	0x00, 0xf5, 0x21, 0x00


	//----- nvinfo : EIATTR_KPARAM_INFO
	.align		4
.L_155:
        /*0338*/ 	.byte	0x04, 0x17
        /*033a*/ 	.short	(.L_157 - .L_156)
.L_156:
        /*033c*/ 	.word	0x00000000
        /*0340*/ 	.short	0x000a
        /*0342*/ 	.short	0x0040
        /*0344*/ 	.byte	0x00, 0xf5, 0x21, 0x00


	//----- nvinfo : EIATTR_KPARAM_INFO
	.align		4
.L_157:
        /*0348*/ 	.byte	0x04, 0x17
        /*034a*/ 	.short	(.L_159 - .L_158)
.L_158:
        /*034c*/ 	.word	0x00000000
        /*0350*/ 	.short	0x0009
        /*0352*/ 	.short	0x0038
        /*0354*/ 	.byte	0x00, 0xf5, 0x21, 0x00


	//----- nvinfo : EIATTR_KPARAM_INFO
	.align		4
.L_159:
        /*0358*/ 	.byte	0x04, 0x17
        /*035a*/ 	.short	(.L_161 - .L_160)
.L_160:
        /*035c*/ 	.word	0x00000000
        /*0360*/ 	.short	0x0008
        /*0362*/ 	.short	0x0030
        /*0364*/ 	.byte	0x00, 0xf5, 0x21, 0x00


	//----- nvinfo : EIATTR_KPARAM_INFO
	.align		4
.L_161:
        /*0368*/ 	.byte	0x04, 0x17
        /*036a*/ 	.short	(.L_163 - .L_162)
.L_162:
        /*036c*/ 	.word	0x00000000
        /*0370*/ 	.short	0x0007
        /*0372*/ 	.short	0x0028
        /*0374*/ 	.byte	0x00, 0xf5, 0x21, 0x00


	//----- nvinfo : EIATTR_KPARAM_INFO
	.align		4
.L_163:
        /*0378*/ 	.byte	0x04, 0x17
        /*037a*/ 	.short	(.L_165 - .L_164)
.L_164:
        /*037c*/ 	.word	0x00000000
        /*0380*/ 	.short	0x0006
        /*0382*/ 	.short	0x0020
        /*0384*/ 	.byte	0x00, 0xf5, 0x21, 0x00


	//----- nvinfo : EIATTR_KPARAM_INFO
	.align		4
.L_165:
        /*0388*/ 	.byte	0x04, 0x17
        /*038a*/ 	.short	(.L_167 - .L_166)
.L_166:
        /*038c*/ 	.word	0x00000000
        /*0390*/ 	.short	0x0005
        /*0392*/ 	.short	0x0018
        /*0394*/ 	.byte	0x00, 0xf5, 0x21, 0x00


	//----- nvinfo : EIATTR_KPARAM_INFO
	.align		4
.L_167:
        /*0398*/ 	.byte	0x04, 0x17
        /*039a*/ 	.short	(.L_169 - .L_168)
.L_168:
        /*039c*/ 	.word	0x00000000
        /*03a0*/ 	.short	0x0004
        /*03a2*/ 	.short	0x0010
        /*03a4*/ 	.byte	0x00, 0xf5, 0x21, 0x00


	//----- nvinfo : EIATTR_KPARAM_INFO
	.align		4
.L_169:
        /*03a8*/ 	.byte	0x04, 0x17
        /*03aa*/ 	.short	(.L_171 - .L_170)
.L_170:
        /*03ac*/ 	.word	0x00000000
        /*03b0*/ 	.short	0x0003
        /*03b2*/ 	.short	0x000c
        /*03b4*/ 	.byte	0x00, 0xf0, 0x11, 0x00


	//----- nvinfo : EIATTR_KPARAM_INFO
	.align		4
.L_171:
        /*03b8*/ 	.byte	0x04, 0x17
        /*03ba*/ 	.short	(.L_173 - .L_172)
.L_172:
        /*03bc*/ 	.word	0x00000000
        /*03c0*/ 	.short	0x0002
        /*03c2*/ 	.short	0x0008
        /*03c4*/ 	.byte	0x00, 0xf0, 0x11, 0x00


	//----- nvinfo : EIATTR_KPARAM_INFO
	.align		4
.L_173:
        /*03c8*/ 	.byte	0x04, 0x17
        /*03ca*/ 	.short	(.L_175 - .L_174)
.L_174:
        /*03cc*/ 	.word	0x00000000
        /*03d0*/ 	.short	0x0001
        /*03d2*/ 	.short	0x0004
        /*03d4*/ 	.byte	0x00, 0xf0, 0x11, 0x00


	//----- nvinfo : EIATTR_KPARAM_INFO
	.align		4
.L_175:
        /*03d8*/ 	.byte	0x04, 0x17
        /*03da*/ 	.short	(.L_177 - .L_176)
.L_176:
        /*03dc*/ 	.word	0x00000000
        /*03e0*/ 	.short	0x0000
        /*03e2*/ 	.short	0x0000
        /*03e4*/ 	.byte	0x00, 0xf0, 0x11, 0x00


	//----- nvinfo : EIATTR_SPARSE_MMA_MASK
	.align		4
.L_177:
        /*03e8*/ 	.byte	0x03, 0x50
        /*03ea*/ 	.short	0x0000


	//----- nvinfo : EIATTR_MAXREG_COUNT
	.align		4
        /*03ec*/ 	.byte	0x03, 0x1b
        /*03ee*/ 	.short	0x00ff


	//----- nvinfo : EIATTR_MERCURY_ISA_VERSION
	.align		4
        /*03f0*/ 	.byte	0x03, 0x5f
        /*03f2*/ 	.short	0x0101


	//----- nvinfo : EIATTR_VRC_CTA_INIT_COUNT
	.align		4
        /*03f4*/ 	.byte	0x02, 0x4a
	.zero		1
	.zero		1


	//----- nvinfo : EIATTR_EXIT_INSTR_OFFSETS
	.align		4
        /*03f8*/ 	.byte	0x04, 0x1c
        /*03fa*/ 	.short	(.L_179 - .L_178)


	//   ....[0]....
.L_178:
        /*03fc*/ 	.word	0x0000aec0


	//   ....[1]....
        /*0400*/ 	.word	0x0000b430


	//----- nvinfo : EIATTR_CRS_STACK_SIZE
	.align		4
.L_179:
        /*0404*/ 	.byte	0x04, 0x1e
        /*0406*/ 	.short	(.L_181 - .L_180)
.L_180:
        /*0408*/ 	.word	0x00000000


	//----- nvinfo : EIATTR_CBANK_PARAM_SIZE
	.align		4
.L_181:
        /*040c*/ 	.byte	0x03, 0x19
        /*040e*/ 	.short	0x0164


	//----- nvinfo : EIATTR_PARAM_CBANK
	.align		4
        /*0410*/ 	.byte	0x04, 0x0a
        /*0412*/ 	.short	(.L_183 - .L_182)
	.align		4
.L_182:
        /*0414*/ 	.word	index@(.nv.constant0._Z8after_cuiiiiPfS_S_S_S_S_S_S_S_S_S_S_S_S_S_S_S_S_S_S_S_S_S_S_S_S_S_fffffffffffffffffffffffffffffff)
        /*0418*/ 	.short	0x0380
        /*041a*/ 	.short	0x0164


	//----- nvinfo : EIATTR_SW_WAR
	.align		4
.L_183:
        /*041c*/ 	.byte	0x04, 0x36
        /*041e*/ 	.short	(.L_185 - .L_184)
.L_184:
        /*0420*/ 	.word	0x00000008
.L_185:


//--------------------- .nv.info._Z9before_cuiiiiPfS_S_S_S_S_S_S_S_S_S_S_S_S_S_S_S_S_S_S_S_S_S_S_S_S_S_fffffffffffffffffffffffffffffff --------------------------
	.section	.nv.info._Z9before_cuiiiiPfS_S_S_S_S_S_S_S_S_S_S_S_S_S_S_S_S_S_S_S_S_S_S_S_S_S_fffffffffffffffffffffffffffffff,"",@"SHT_CUDA_INFO"
	.sectionflags	@""
	.align	4


	//----- nvinfo : EIATTR_CUDA_API_VERSION
	.align		4
        /*0000*/ 	.byte	0x04, 0x37
        /*0002*/ 	.short	(.L_187 - .L_186)
.L_186:
        /*0004*/ 	.word	0x00000082


	//----- nvinfo : EIATTR_KPARAM_INFO
	.align		4
.L_187:
        /*0008*/ 	.byte	0x04, 0x17
        /*000a*/ 	.short	(.L_189 - .L_188)
.L_188:
        /*000c*/ 	.word	0x00000000
        /*0010*/ 	.short	0x003d
        /*0012*/ 	.short	0x0160
        /*0014*/ 	.byte	0x00, 0xf0, 0x11, 0x00


	//----- nvinfo : EIATTR_KPARAM_INFO
	.align		4
.L_189:
        /*0018*/ 	.byte	0x04, 0x17
        /*001a*/ 	.short	(.L_191 - .L_190)
.L_190:
        /*001c*/ 	.word	0x00000000
        /*0020*/ 	.short	0x003c
        /*0022*/ 	.short	0x015c
        /*0024*/ 	.byte	0x00, 0xf0, 0x11, 0x00


	//----- nvinfo : EIATTR_KPARAM_INFO
	.align		4
.L_191:
        /*0028*/ 	.byte	0x04, 0x17
        /*002a*/ 	.short	(.L_193 - .L_192)
.L_192:
        /*002c*/ 	.word	0x00000000
        /*0030*/ 	.short	0x003b
        /*0032*/ 	.short	0x0158
        /*0034*/ 	.byte	0x00, 0xf0, 0x11, 0x00


	//----- nvinfo : EIATTR_KPARAM_INFO
	.align		4
.L_193:
        /*0038*/ 	.byte	0x04, 0x17
        /*003a*/ 	.short	(.L_195 - .L_194)
.L_194:
        /*003c*/ 	.word	0x00000000
        /*0040*/ 	.short	0x003a
        /*0042*/ 	.short	0x0154
        /*0044*/ 	.byte	0x00, 0xf0, 0x11, 0x00


	//----- nvinfo : EIATTR_KPARAM_INFO
	.align		4
.L_195:
        /*0048*/ 	.byte	0x04, 0x17
        /*004a*/ 	.short	(.L_197 - .L_196)
.L_196:
        /*004c*/ 	.word	0x00000000
        /*0050*/ 	.short	0x0039
        /*0052*/ 	.short	0x0150
        /*0054*/ 	.byte	0x00, 0xf0, 0x11, 0x00


	//----- nvinfo : EIATTR_KPARAM_INFO
	.align		4
.L_197:
        /*0058*/ 	.byte	0x04, 0x17
        /*005a*/ 	.short	(.L_199 - .L_198)
.L_198:
        /*005c*/ 	.word	0x00000000
        /*0060*/ 	.short	0x0038
        /*0062*/ 	.short	0x014c
        /*0064*/ 	.byte	0x00, 0xf0, 0x11, 0x00


	//----- nvinfo : EIATTR_KPARAM_INFO
	.align		4
.L_199:
        /*0068*/ 	.byte	0x04, 0x17
        /*006a*/ 	.short	(.L_201 - .L_200)
.L_200:
        /*006c*/ 	.word	0x00000000
        /*0070*/ 	.short	0x0037
        /*0072*/ 	.short	0x0148
        /*0074*/ 	.byte	0x00, 0xf0, 0x11, 0x00


	//----- nvinfo : EIATTR_KPARAM_INFO
	.align		4
.L_201:
        /*0078*/ 	.byte	0x04, 0x17
        /*007a*/ 	.short	(.L_203 - .L_202)
.L_202:
        /*007c*/ 	.word	0x00000000
        /*0080*/ 	.short	0x0036
        /*0082*/ 	.short	0x0144
        /*0084*/ 	.byte	0x00, 0xf0, 0x11, 0x00


	//----- nvinfo : EIATTR_KPARAM_INFO
	.align		4
.L_203:
        /*0088*/ 	.byte	0x04, 0x17
        /*008a*/ 	.short	(.L_205 - .L_204)
.L_204:
        /*008c*/ 	.word	0x00000000
        /*0090*/ 	.short	0x0035
        /*0092*/ 	.short	0x0140
        /*0094*/ 	.byte	0x00, 0xf0, 0x11, 0x00


	//----- nvinfo : EIATTR_KPARAM_INFO
	.align		4
.L_205:
        /*0098*/ 	.byte	0x04, 0x17
        /*009a*/ 	.short	(.L_207 - .L_206)
.L_206:
        /*009c*/ 	.word	0x00000000
        /*00a0*/ 	.short	0x0034
        /*00a2*/ 	.short	0x013c
        /*00a4*/ 	.byte	0x00, 0xf0, 0x11, 0x00


	//----- nvinfo : EIATTR_KPARAM_INFO
	.align		4
.L_207:
        /*00a8*/ 	.byte	0x04, 0x17
        /*00aa*/ 	.short	(.L_209 - .L_208)
.L_208:
        /*00ac*/ 	.word	0x00000000
        /*00b0*/ 	.short	0x0033
        /*00b2*/ 	.short	0x0138
        /*00b4*/ 	.byte	0x00, 0xf0, 0x11, 0x00


	//----- nvinfo : EIATTR_KPARAM_INFO
	.align		4
.L_209:
        /*00b8*/ 	.byte	0x04, 0x17
        /*00ba*/ 	.short	(.L_211 - .L_210)
.L_210:
        /*00bc*/ 	.word	0x00000000
        /*00c0*/ 	.short	0x0032
        /*00c2*/ 	.short	0x0134
        /*00c4*/ 	.byte	0x00, 0xf0, 0x11, 0x00


	//----- nvinfo : EIATTR_KPARAM_INFO
	.align		4
.L_211:
        /*00c8*/ 	.byte	0x04, 0x17
        /*00ca*/ 	.short	(.L_213 - .L_212)
.L_212:
        /*00cc*/ 	.word	0x00000000
        /*00d0*/ 	.short	0x0031
        /*00d2*/ 	.short	0x0130
        /*00d4*/ 	.byte	0x00, 0xf0, 0x11, 0x00


	//----- nvinfo : EIATTR_KPARAM_INFO
	.align		4
.L_213:
        /*00d8*/ 	.byte	0x04, 0x17
        /*00da*/ 	.short	(.L_215 - .L_214)
.L_214:
        /*00dc*/ 	.word	0x00000000
        /*00e0*/ 	.short	0x0030
        /*00e2*/ 	.short	0x012c
        /*00e4*/ 	.byte	0x00, 0xf0, 0x11, 0x00


	//----- nvinfo : EIATTR_KPARAM_INFO
	.align		4
.L_215:
        /*00e8*/ 	.byte	0x04, 0x17
        /*00ea*/ 	.short	(.L_217 - .L_216)
.L_216:
        /*00ec*/ 	.word	0x00000000
        /*00f0*/ 	.short	0x002f
        /*00f2*/ 	.short	0x0128
        /*00f4*/ 	.byte	0x00, 0xf0, 0x11, 0x00


	//----- nvinfo : EIATTR_KPARAM_INFO
	.align		4
.L_217:
        /*00f8*/ 	.byte	0x04, 0x17
        /*00fa*/ 	.short	(.L_219 - .L_218)
.L_218:
        /*00fc*/ 	.word	0x00000000
        /*0100*/ 	.short	0x002e
        /*0102*/ 	.short	0x0124
        /*0104*/ 	.byte	0x00, 0xf0, 0x11, 0x00


	//----- nvinfo : EIATTR_KPARAM_INFO
	.align		4
.L_219:
        /*0108*/ 	.byte	0x04, 0x17
        /*010a*/ 	.short	(.L_221 - .L_220)
.L_220:
        /*010c*/ 	.word	0x00000000
        /*0110*/ 	.short	0x002d
        /*0112*/ 	.short	0x0120
        /*0114*/ 	.byte	0x00, 0xf0, 0x11, 0x00


	//----- nvinfo : EIATTR_KPARAM_INFO
	.align		4
.L_221:
        /*0118*/ 	.byte	0x04, 0x17
        /*011a*/ 	.short	(.L_223 - .L_222)
.L_222:
        /*011c*/ 	.word	0x00000000
        /*0120*/ 	.short	0x002c
        /*0122*/ 	.short	0x011c
        /*0124*/ 	.byte	0x00, 0xf0, 0x11, 0x00


	//----- nvinfo : EIATTR_KPARAM_INFO
	.align		4
.L_223:
        /*0128*/ 	.byte	0x04, 0x17
        /*012a*/ 	.short	(.L_225 - .L_224)
.L_224:
        /*012c*/ 	.word	0x00000000
        /*0130*/ 	.short	0x002b
        /*0132*/ 	.short	0x0118
        /*0134*/ 	.byte	0x00, 0xf0, 0x11, 0x00


	//----- nvinfo : EIATTR_KPARAM_INFO
	.align		4
.L_225:
        /*0138*/ 	.byte	0x04, 0x17
        /*013a*/ 	.short	(.L_227 - .L_226)
.L_226:
        /*013c*/ 	.word	0x00000000
        /*0140*/ 	.short	0x002a
        /*0142*/ 	.short	0x0114
        /*0144*/ 	.byte	0x00, 0xf0, 0x11, 0x00


	//----- nvinfo : EIATTR_KPARAM_INFO
	.align		4
.L_227:
        /*0148*/ 	.byte	0x04, 0x17
        /*014a*/ 	.short	(.L_229 - .L_228)
.L_228:
        /*014c*/ 	.word	0x00000000
        /*0150*/ 	.short	0x0029
        /*0152*/ 	.short	0x0110
        /*0154*/ 	.byte	0x00, 0xf0, 0x11, 0x00


	//----- nvinfo : EIATTR_KPARAM_INFO
	.align		4
.L_229:
        /*0158*/ 	.byte	0x04, 0x17
        /*015a*/ 	.short	(.L_231 - .L_230)
.L_230:
        /*015c*/ 	.word	0x00000000
        /*0160*/ 	.short	0x0028
        /*0162*/ 	.short	0x010c
        /*0164*/ 	.byte	0x00, 0xf0, 0x11, 0x00


	//----- nvinfo : EIATTR_KPARAM_INFO
	.align		4
.L_231:
        /*0168*/ 	.byte	0x04, 0x17
        /*016a*/ 	.short	(.L_233 - .L_232)
.L_232:
        /*016c*/ 	.word	0x00000000
        /*0170*/ 	.short	0x0027
        /*0172*/ 	.short	0x0108
        /*0174*/ 	.byte	0x00, 0xf0, 0x11, 0x00


	//----- nvinfo : EIATTR_KPARAM_INFO
	.align		4
.L_233:
        /*0178*/ 	.byte	0x04, 0x17
        /*017a*/ 	.short	(.L_235 - .L_234)
.L_234:
        /*017c*/ 	.word	0x00000000
        /*0180*/ 	.short	0x0026
        /*0182*/ 	.short	0x0104
        /*0184*/ 	.byte	0x00, 0xf0, 0x11, 0x00


	//----- nvinfo : EIATTR_KPARAM_INFO
	.align		4
.L_235:
        /*0188*/ 	.byte	0x04, 0x17
        /*018a*/ 	.short	(.L_237 - .L_236)
.L_236:
        /*018c*/ 	.word	0x00000000
        /*0190*/ 	.short	0x0025
        /*0192*/ 	.short	0x0100
        /*0194*/ 	.byte	0x00, 0xf0, 0x11, 0x00


	//----- nvinfo : EIATTR_KPARAM_INFO
	.align		4
.L_237:
        /*0198*/ 	.byte	0x04, 0x17
        /*019a*/ 	.short	(.L_239 - .L_238)
.L_238:
        /*019c*/ 	.word	0x00000000
        /*01a0*/ 	.short	0x0024
        /*01a2*/ 	.short	0x00fc
        /*01a4*/ 	.byte	0x00, 0xf0, 0x11, 0x00


	//----- nvinfo : EIATTR_KPARAM_INFO
	.align		4
.L_239:
        /*01a8*/ 	.byte	0x04, 0x17
        /*01aa*/ 	.short	(.L_241 - .L_240)
.L_240:
        /*01ac*/ 	.word	0x00000000
        /*01b0*/ 	.short	0x0023
        /*01b2*/ 	.short	0x00f8
        /*01b4*/ 	.byte	0x00, 0xf0, 0x11, 0x00


	//----- nvinfo : EIATTR_KPARAM_INFO
	.align		4
.L_241:
        /*01b8*/ 	.byte	0x04, 0x17
        /*01ba*/ 	.short	(.L_243 - .L_242)
.L_242:
        /*01bc*/ 	.word	0x00000000
        /*01c0*/ 	.short	0x0022
        /*01c2*/ 	.short	0x00f4
        /*01c4*/ 	.byte	0x00, 0xf0, 0x11, 0x00


	//----- nvinfo : EIATTR_KPARAM_INFO
	.align		4
.L_243:
        /*01c8*/ 	.byte	0x04, 0x17
        /*01ca*/ 	.short	(.L_245 - .L_244)
.L_244:
        /*01cc*/ 	.word	0x00000000
        /*01d0*/ 	.short	0x0021
        /*01d2*/ 	.short	0x00f0
        /*01d4*/ 	.byte	0x00, 0xf0, 0x11, 0x00


	//----- nvinfo : EIATTR_KPARAM_INFO
	.align		4
.L_245:
        /*01d8*/ 	.byte	0x04, 0x17
        /*01da*/ 	.short	(.L_247 - .L_246)
.L_246:
        /*01dc*/ 	.word	0x00000000
        /*01e0*/ 	.short	0x0020
        /*01e2*/ 	.short	0x00ec
        /*01e4*/ 	.byte	0x00, 0xf0, 0x11, 0x00


	//----- nvinfo : EIATTR_KPARAM_INFO
	.align		4
.L_247:
        /*01e8*/ 	.byte	0x04, 0x17
        /*01ea*/ 	.short	(.L_249 - .L_248)
.L_248:
        /*01ec*/ 	.word	0x00000000
        /*01f0*/ 	.short	0x001f
        /*01f2*/ 	.short	0x00e8
        /*01f4*/ 	.byte	0x00, 0xf0, 0x11, 0x00


	//----- nvinfo : EIATTR_KPARAM_INFO
	.align		4
.L_249:
        /*01f8*/ 	.byte	0x04, 0x17
        /*01fa*/ 	.short	(.L_251 - .L_250)
.L_250:
        /*01fc*/ 	.word	0x00000000
        /*0200*/ 	.short	0x001e
        /*0202*/ 	.short	0x00e0
        /*0204*/ 	.byte	0x00, 0xf5, 0x21, 0x00


	//----- nvinfo : EIATTR_KPARAM_INFO
	.align		4
.L_251:
        /*0208*/ 	.byte	0x04, 0x17
        /*020a*/ 	.short	(.L_253 - .L_252)
.L_252:
        /*020c*/ 	.word	0x00000000
        /*0210*/ 	.short	0x001d
        /*0212*/ 	.short	0x00d8
        /*0214*/ 	.byte	0x00, 0xf5, 0x21, 0x00


	//----- nvinfo : EIATTR_KPARAM_INFO
	.align		4
.L_253:
        /*0218*/ 	.byte	0x04, 0x17
        /*021a*/ 	.short	(.L_255 - .L_254)
.L_254:
        /*021c*/ 	.word	0x00000000
        /*0220*/ 	.short	0x001c
        /*0222*/ 	.short	0x00d0
        /*0224*/ 	.byte	0x00, 0xf5, 0x21, 0x00


	//----- nvinfo : EIATTR_KPARAM_INFO
	.align		4
.L_255:
        /*0228*/ 	.byte	0x04, 0x17
        /*022a*/ 	.short	(.L_257 - .L_256)
.L_256:
        /*022c*/ 	.word	0x00000000
        /*0230*/ 	.short	0x001b
        /*0232*/ 	.short	0x00c8
        /*0234*/ 	.byte	0x00, 0xf5, 0x21, 0x00


	//----- nvinfo : EIATTR_KPARAM_INFO
	.align		4
.L_257:
        /*0238*/ 	.byte	0x04, 0x17
        /*023a*/ 	.short	(.L_259 - .L_258)
.L_258:
        /*023c*/ 	.word	0x00000000
        /*0240*/ 	.short	0x001a
        /*0242*/ 	.short	0x00c0
        /*0244*/ 	.byte	0x00, 0xf5, 0x21, 0x00


	//----- nvinfo : EIATTR_KPARAM_INFO
	.align		4
.L_259:
        /*0248*/ 	.byte	0x04, 0x17
        /*024a*/ 	.short	(.L_261 - .L_260)
.L_260:
        /*024c*/ 	.word	0x00000000
        /*0250*/ 	.short	0x0019
        /*0252*/ 	.short	0x00b8
        /*0254*/ 	.byte	0x00, 0xf5, 0x21, 0x00


	//----- nvinfo : EIATTR_KPARAM_INFO
	.align		4
.L_261:
        /*0258*/ 	.byte	0x04, 0x17
        /*025a*/ 	.short	(.L_263 - .L_262)
.L_262:
        /*025c*/ 	.word	0x00000000
        /*0260*/ 	.short	0x0018
        /*0262*/ 	.short	0x00b0
        /*0264*/ 	.byte	0x00, 0xf5, 0x21, 0x00


	//----- nvinfo : EIATTR_KPARAM_INFO
	.align		4
.L_263:
        /*0268*/ 	.byte	0x04, 0x17
        /*026a*/ 	.short	(.L_265 - .L_264)
.L_264:
        /*026c*/ 	.word	0x00000000
        /*0270*/ 	.short	0x0017
        /*0272*/ 	.short	0x00a8
        /*0274*/ 	.byte	0x00, 0xf5, 0x21, 0x00


	//----- nvinfo : EIATTR_KPARAM_INFO
	.align		4
.L_265:
        /*0278*/ 	.byte	0x04, 0x17
        /*027a*/ 	.short	(.L_267 - .L_266)
.L_266:
        /*027c*/ 	.word	0x00000000
        /*0280*/ 	.short	0x0016
        /*0282*/ 	.short	0x00a0
        /*0284*/ 	.byte	0x00, 0xf5, 0x21, 0x00


	//----- nvinfo : EIATTR_KPARAM_INFO
	.align		4
.L_267:
        /*0288*/ 	.byte	0x04, 0x17
        /*028a*/ 	.short	(.L_269 - .L_268)
.L_268:
        /*028c*/ 	.word	0x00000000
        /*0290*/ 	.short	0x0015
        /*0292*/ 	.short	0x0098
        /*0294*/ 	.byte	0x00, 0xf5, 0x21, 0x00


	//----- nvinfo : EIATTR_KPARAM_INFO
	.align		4
.L_269:
        /*0298*/ 	.byte	0x04, 0x17
        /*029a*/ 	.short	(.L_271 - .L_270)
.L_270:
        /*029c*/ 	.word	0x00000000
        /*02a0*/ 	.short	0x0014
        /*02a2*/ 	.short	0x0090
        /*02a4*/ 	.byte	0x00, 0xf5, 0x21, 0x00


	//----- nvinfo : EIATTR_KPARAM_INFO
	.align		4
.L_271:
        /*02a8*/ 	.byte	0x04, 0x17
        /*02aa*/ 	.short	(.L_273 - .L_272)
.L_272:
        /*02ac*/ 	.word	0x00000000
        /*02b0*/ 	.short	0x0013
        /*02b2*/ 	.short	0x0088
        /*02b4*/ 	.byte	0x00, 0xf5, 0x21, 0x00


	//----- nvinfo : EIATTR_KPARAM_INFO
	.align		4
.L_273:
        /*02b8*/ 	.byte	0x04, 0x17
        /*02ba*/ 	.short	(.L_275 - .L_274)
.L_274:
        /*02bc*/ 	.word	0x00000000
        /*02c0*/ 	.short	0x0012
        /*02c2*/ 	.short	0x0080
        /*02c4*/ 	.byte	0x00, 0xf5, 0x21, 0x00


	//----- nvinfo : EIATTR_KPARAM_INFO
	.align		4
.L_275:
        /*02c8*/ 	.byte	0x04, 0x17
        /*02ca*/ 	.short	(.L_277 - .L_276)
.L_276:
        /*02cc*/ 	.word	0x00000000
        /*02d0*/ 	.short	0x0011
        /*02d2*/ 	.short	0x0078
        /*02d4*/ 	.byte	0x00, 0xf5, 0x21, 0x00


	//----- nvinfo : EIATTR_KPARAM_INFO
	.align		4
.L_277:
        /*02d8*/ 	.byte	0x04, 0x17
        /*02da*/ 	.short	(.L_279 - .L_278)
.L_278:
        /*02dc*/ 	.word	0x00000000
        /*02e0*/ 	.short	0x0010
        /*02e2*/ 	.short	0x0070
        /*02e4*/ 	.byte	0x00, 0xf5, 0x21, 0x00


	//----- nvinfo : EIATTR_KPARAM_INFO
	.align		4
.L_279:
        /*02e8*/ 	.byte	0x04, 0x17
        /*02ea*/ 	.short	(.L_281 - .L_280)
.L_280:
        /*02ec*/ 	.word	0x00000000
        /*02f0*/ 	.short	0x000f
        /*02f2*/ 	.short	0x0068
        /*02f4*/ 	.byte	0x00, 0xf5, 0x21, 0x00


	//----- nvinfo : EIATTR_KPARAM_INFO
	.align		4
.L_281:
        /*02f8*/ 	.byte	0x04, 0x17
        /*02fa*/ 	.short	(.L_283 - .L_282)
.L_282:
        /*02fc*/ 	.word	0x00000000
        /*0300*/ 	.short	0x000e
        /*0302*/ 	.short	0x0060
        /*0304*/ 	.byte	0x00, 0xf5, 0x21, 0x00


	//----- nvinfo : EIATTR_KPARAM_INFO
	.align		4
.L_283:
        /*0308*/ 	.byte	0x04, 0x17
        /*030a*/ 	.short	(.L_285 - .L_284)
.L_284:
        /*030c*/ 	.word	0x00000000
        /*0310*/ 	.short	0x000d
        /*0312*/ 	.short	0x0058
        /*0314*/ 	.byte	0x00, 0xf5, 0x21, 0x00


	//----- nvinfo : EIATTR_KPARAM_INFO
	.align		4
.L_285:
        /*0318*/ 	.byte	0x04, 0x17
        /*031a*/ 	.short	(.L_287 - .L_286)
.L_286:
        /*031c*/ 	.word	0x00000000
        /*0320*/ 	.short	0x000c
        /*0322*/ 	.short	0x0050
        /*0324*/ 	.byte	0x00, 0xf5, 0x21, 0x00


	//----- nvinfo : EIATTR_KPARAM_INFO
	.align		4
.L_287:
        /*0328*/ 	.byte	0x04, 0x17
        /*032a*/ 	.short	(.L_289 - .L_288)
.L_288:
        /*032c*/ 	.word	0x00000000
        /*0330*/ 	.short	0x000b
        /*0332*/ 	.short	0x0048
        /*0334*/ 	.byte	0x00, 0xf5, 0x21, 0x00


	//----- nvinfo : EIATTR_KPARAM_INFO
	.align		4
.L_289:
        /*0338*/ 	.byte	0x04, 0x17
        /*033a*/ 	.short	(.L_291 - .L_290)
.L_290:
        /*033c*/ 	.word	0x00000000
        /*0340*/ 	.short	0x000a
        /*0342*/ 	.short	0x0040
        /*0344*/ 	.byte	0x00, 0xf5, 0x21, 0x00


	//----- nvinfo : EIATTR_KPARAM_INFO
	.align		4
.L_291:
        /*0348*/ 	.byte	0x04, 0x17
        /*034a*/ 	.short	(.L_293 - .L_292)
.L_292:
        /*034c*/ 	.word	0x00000000
        /*0350*/ 	.short	0x0009
        /*0352*/ 	.short	0x0038
        /*0354*/ 	.byte	0x00, 0xf5, 0x21, 0x00


	//----- nvinfo : EIATTR_KPARAM_INFO
	.align		4
.L_293:
        /*0358*/ 	.byte	0x04, 0x17
        /*035a*/ 	.short	(.L_295 - .L_294)
.L_294:
        /*035c*/ 	.word	0x00000000
        /*0360*/ 	.short	0x0008
        /*0362*/ 	.short	0x0030
        /*0364*/ 	.byte	0x00, 0xf5, 0x21, 0x00


	//----- nvinfo : EIATTR_KPARAM_INFO
	.align		4
.L_295:
        /*0368*/ 	.byte	0x04, 0x17
        /*036a*/ 	.short	(.L_297 - .L_296)
.L_296:
        /*036c*/ 	.word	0x00000000
        /*0370*/ 	.short	0x0007
        /*0372*/ 	.short	0x0028
        /*0374*/ 	.byte	0x00, 0xf5, 0x21, 0x00


	//----- nvinfo : EIATTR_KPARAM_INFO
	.align		4
.L_297:
        /*0378*/ 	.byte	0x04, 0x17
        /*037a*/ 	.short	(.L_299 - .L_298)
.L_298:
        /*037c*/ 	.word	0x00000000
        /*0380*/ 	.short	0x0006
        /*0382*/ 	.short	0x0020
        /*0384*/ 	.byte	0x00, 0xf5, 0x21, 0x00


	//----- nvinfo : EIATTR_KPARAM_INFO
	.align		4
.L_299:
        /*0388*/ 	.byte	0x04, 0x17
        /*038a*/ 	.short	(.L_301 - .L_300)
.L_300:
        /*038c*/ 	.word	0x00000000
        /*0390*/ 	.short	0x0005
        /*0392*/ 	.short	0x0018
        /*0394*/ 	.byte	0x00, 0xf5, 0x21, 0x00


	//----- nvinfo : EIATTR_KPARAM_INFO
	.align		4
.L_301:
        /*0398*/ 	.byte	0x04, 0x17
        /*039a*/ 	.short	(.L_303 - .L_302)
.L_302:
        /*039c*/ 	.word	0x00000000
        /*03a0*/ 	.short	0x0004
        /*03a2*/ 	.short	0x0010
        /*03a4*/ 	.byte	0x00, 0xf5, 0x21, 0x00


	//----- nvinfo : EIATTR_KPARAM_INFO
	.align		4
.L_303:
        /*03a8*/ 	.byte	0x04, 0x17
        /*03aa*/ 	.short	(.L_305 - .L_304)
.L_304:
        /*03ac*/ 	.word	0x00000000
        /*03b0*/ 	.short	0x0003
        /*03b2*/ 	.short	0x000c
        /*03b4*/ 	.byte	0x00, 0xf0, 0x11, 0x00


	//----- nvinfo : EIATTR_KPARAM_INFO
	.align		4
.L_305:
        /*03b8*/ 	.byte	0x04, 0x17
        /*03ba*/ 	.short	(.L_307 - .L_306)
.L_306:
        /*03bc*/ 	.word	0x00000000
        /*03c0*/ 	.short	0x0002
        /*03c2*/ 	.short	0x0008
        /*03c4*/ 	.byte	0x00, 0xf0, 0x11, 0x00


	//----- nvinfo : EIATTR_KPARAM_INFO
	.align		4
.L_307:
        /*03c8*/ 	.byte	0x04, 0x17
        /*03ca*/ 	.short	(.L_309 - .L_308)
.L_308:
        /*03cc*/ 	.word	0x00000000
        /*03d0*/ 	.short	0x0001
        /*03d2*/ 	.short	0x0004
        /*03d4*/ 	.byte	0x00, 0xf0, 0x11, 0x00


	//----- nvinfo : EIATTR_KPARAM_INFO
	.align		4
.L_309:
        /*03d8*/ 	.byte	0x04, 0x17
        /*03da*/ 	.short	(.L_311 - .L_310)
.L_310:
        /*03dc*/ 	.word	0x00000000
        /*03e0*/ 	.short	0x0000
        /*03e2*/ 	.short	0x0000
        /*03e4*/ 	.byte	0x00, 0xf0, 0x11, 0x00


	//----- nvinfo : EIATTR_SPARSE_MMA_MASK
	.align		4
.L_311:
        /*03e8*/ 	.byte	0x03, 0x50
        /*03ea*/ 	.short	0x0000


	//----- nvinfo : EIATTR_MAXREG_COUNT
	.align		4
        /*03ec*/ 	.byte	0x03, 0x1b
        /*03ee*/ 	.short	0x00ff


	//----- nvinfo : EIATTR_MERCURY_ISA_VERSION
	.align		4
        /*03f0*/ 	.byte	0x03, 0x5f
        /*03f2*/ 	.short	0x0101


	//----- nvinfo : EIATTR_VRC_CTA_INIT_COUNT
	.align		4
        /*03f4*/ 	.byte	0x02, 0x4a
	.zero		1
	.zero		1


	//----- nvinfo : EIATTR_EXIT_INSTR_OFFSETS
	.align		4
        /*03f8*/ 	.byte	0x04, 0x1c
        /*03fa*/ 	.short	(.L_313 - .L_312)


	//   ....[0]....
.L_312:
        /*03fc*/ 	.word	0x000000d0


	//   ....[1]....
        /*0400*/ 	.word	0x00000770


	//----- nvinfo : EIATTR_CRS_STACK_SIZE
	.align		4
.L_313:
        /*0404*/ 	.byte	0x04, 0x1e
        /*0406*/ 	.short	(.L_315 - .L_314)
.L_314:
        /*0408*/ 	.word	0x00000000


	//----- nvinfo : EIATTR_CBANK_PARAM_SIZE
	.align		4
.L_315:
        /*040c*/ 	.byte	0x03, 0x19
        /*040e*/ 	.short	0x0164


	//----- nvinfo : EIATTR_PARAM_CBANK
	.align		4
        /*0410*/ 	.byte	0x04, 0x0a
        /*0412*/ 	.short	(.L_317 - .L_316)
	.align		4
.L_316:
        /*0414*/ 	.word	index@(.nv.constant0._Z9before_cuiiiiPfS_S_S_S_S_S_S_S_S_S_S_S_S_S_S_S_S_S_S_S_S_S_S_S_S_S_fffffffffffffffffffffffffffffff)
        /*0418*/ 	.short	0x0380
        /*041a*/ 	.short	0x0164


	//----- nvinfo : EIATTR_SW_WAR
	.align		4
.L_317:
        /*041c*/ 	.byte	0x04, 0x36
        /*041e*/ 	.short	(.L_319 - .L_318)
.L_318:
        /*0420*/ 	.word	0x00000008
.L_319:


//--------------------- .nv.info._Z17poisson_solve3_cuiiiiiiiiPfS_S_S_ffP10sparseMatsS_ --------------------------
	.section	.nv.info._Z17poisson_solve3_cuiiiiiiiiPfS_S_S_ffP10sparseMatsS_,"",@"SHT_CUDA_INFO"
	.sectionflags	@""
	.align	4


	//----- nvinfo : EIATTR_CUDA_API_VERSION
	.align		4
        /*0000*/ 	.byte	0x04, 0x37
        /*0002*/ 	.short	(.L_321 - .L_320)
.L_320:
        /*0004*/ 	.word	0x00000082


	//----- nvinfo : EIATTR_KPARAM_INFO
	.align		4
.L_321:
        /*0008*/ 	.byte	0x04, 0x17
        /*000a*/ 	.short	(.L_323 - .L_322)
.L_322:
        /*000c*/ 	.word	0x00000000
        /*0010*/ 	.short	0x000f
        /*0012*/ 	.short	0x0050
        /*0014*/ 	.byte	0x00, 0xf5, 0x21, 0x00


	//----- nvinfo : EIATTR_KPARAM_INFO
	.align		4
.L_323:
        /*0018*/ 	.byte	0x04, 0x17
        /*001a*/ 	.short	(.L_325 - .L_324)
.L_324:
        /*001c*/ 	.word	0x00000000
        /*0020*/ 	.short	0x000e
        /*0022*/ 	.short	0x0048
        /*0024*/ 	.byte	0x00, 0xf5, 0x21, 0x00


	//----- nvinfo : EIATTR_KPARAM_INFO
	.align		4
.L_325:
        /*0028*/ 	.byte	0x04, 0x17
        /*002a*/ 	.short	(.L_327 - .L_326)
.L_326:
        /*002c*/ 	.word	0x00000000
        /*0030*/ 	.short	0x000d
        /*0032*/ 	.short	0x0044
        /*0034*/ 	.byte	0x00, 0xf0, 0x11, 0x00


	//----- nvinfo : EIATTR_KPARAM_INFO
	.align		4
.L_327:
        /*0038*/ 	.byte	0x04, 0x17
        /*003a*/ 	.short	(.L_329 - .L_328)
.L_328:
        /*003c*/ 	.word	0x00000000
        /*0040*/ 	.short	0x000c
        /*0042*/ 	.short	0x0040
        /*0044*/ 	.byte	0x00, 0xf0, 0x11, 0x00


	//----- nvinfo : EIATTR_KPARAM_INFO
	.align		4
.L_329:
        /*0048*/ 	.byte	0x04, 0x17
        /*004a*/ 	.short	(.L_331 - .L_330)
.L_330:
        /*004c*/ 	.word	0x00000000
        /*0050*/ 	.short	0x000b
        /*0052*/ 	.short	0x0038
        /*0054*/ 	.byte	0x00, 0xf5, 0x21, 0x00


	//----- nvinfo : EIATTR_KPARAM_INFO
	.align		4
.L_331:
        /*0058*/ 	.byte	0x04, 0x17
        /*005a*/ 	.short	(.L_333 - .L_332)
.L_332:
        /*005c*/ 	.word	0x00000000
        /*0060*/ 	.short	0x000a
        /*0062*/ 	.short	0x0030
        /*0064*/ 	.byte	0x00, 0xf5, 0x21, 0x00


	//----- nvinfo : EIATTR_KPARAM_INFO
	.align		4
.L_333:
        /*0068*/ 	.byte	0x04, 0x17
        /*006a*/ 	.short	(.L_335 - .L_334)
.L_334:
        /*006c*/ 	.word	0x00000000
        /*0070*/ 	.short	0x0009
        /*0072*/ 	.short	0x0028
        /*0074*/ 	.byte	0x00, 0xf5, 0x21, 0x00


	//----- nvinfo : EIATTR_KPARAM_INFO
	.align		4
.L_335:
        /*0078*/ 	.byte	0x04, 0x17
        /*007a*/ 	.short	(.L_337 - .L_336)
.L_336:
        /*007c*/ 	.word	0x00000000
        /*0080*/ 	.short	0x0008
        /*0082*/ 	.short	0x0020
        /*0084*/ 	.byte	0x00, 0xf5, 0x21, 0x00


	//----- nvinfo : EIATTR_KPARAM_INFO
	.align		4
.L_337:
        /*0088*/ 	.byte	0x04, 0x17
        /*008a*/ 	.short	(.L_339 - .L_338)
.L_338:
        /*008c*/ 	.word	0x00000000
        /*0090*/ 	.short	0x0007
        /*0092*/ 	.short	0x001c
        /*0094*/ 	.byte	0x00, 0xf0, 0x11, 0x00


	//----- nvinfo : EIATTR_KPARAM_INFO
	.align		4
.L_339:
        /*0098*/ 	.byte	0x04, 0x17
        /*009a*/ 	.short	(.L_341 - .L_340)
.L_340:
        /*009c*/ 	.word	0x00000000
        /*00a0*/ 	.short	0x0006
        /*00a2*/ 	.short	0x0018
        /*00a4*/ 	.byte	0x00, 0xf0, 0x11, 0x00


	//----- nvinfo : EIATTR_KPARAM_INFO
	.align		4
.L_341:
        /*00a8*/ 	.byte	0x04, 0x17
        /*00aa*/ 	.short	(.L_343 - .L_342)
.L_342:
        /*00ac*/ 	.word	0x00000000
        /*00b0*/ 	.short	0x0005
        /*00b2*/ 	.short	0x0014
        /*00b4*/ 	.byte	0x00, 0xf0, 0x11, 0x00


	//----- nvinfo : EIATTR_KPARAM_INFO
	.align		4
.L_343:
        /*00b8*/ 	.byte	0x04, 0x17
        /*00ba*/ 	.short	(.L_345 - .L_344)
.L_344:
        /*00bc*/ 	.word	0x00000000
        /*00c0*/ 	.short	0x0004
        /*00c2*/ 	.short	0x0010
        /*00c4*/ 	.byte	0x00, 0xf0, 0x11, 0x00


	//----- nvinfo : EIATTR_KPARAM_INFO
	.align		4
.L_345:
        /*00c8*/ 	.byte	0x04, 0x17
        /*00ca*/ 	.short	(.L_347 - .L_346)
.L_346:
        /*00cc*/ 	.word	0x00000000
        /*00d0*/ 	.short	0x0003
        /*00d2*/ 	.short	0x000c
        /*00d4*/ 	.byte	0x00, 0xf0, 0x11, 0x00


	//----- nvinfo : EIATTR_KPARAM_INFO
	.align		4
.L_347:
        /*00d8*/ 	.byte	0x04, 0x17
        /*00da*/ 	.short	(.L_349 - .L_348)
.L_348:
        /*00dc*/ 	.word	0x00000000
        /*00e0*/ 	.short	0x0002
        /*00e2*/ 	.short	0x0008
        /*00e4*/ 	.byte	0x00, 0xf0, 0x11, 0x00


	//----- nvinfo : EIATTR_KPARAM_INFO
	.align		4
.L_349:
        /*00e8*/ 	.byte	0x04, 0x17
        /*00ea*/ 	.short	(.L_351 - .L_350)
.L_350:
        /*00ec*/ 	.word	0x00000000
        /*00f0*/ 	.short	0x0001
        /*00f2*/ 	.short	0x0004
        /*00f4*/ 	.byte	0x00, 0xf0, 0x11, 0x00


	//----- nvinfo : EIATTR_KPARAM_INFO
	.align		4
.L_351:
        /*00f8*/ 	.byte	0x04, 0x17
        /*00fa*/ 	.short	(.L_353 - .L_352)
.L_352:
        /*00fc*/ 	.word	0x00000000
        /*0100*/ 	.short	0x0000
        /*0102*/ 	.short	0x0000
        /*0104*/ 	.byte	0x00, 0xf0, 0x11, 0x00


	//----- nvinfo : EIATTR_SPARSE_MMA_MASK
	.align		4
.L_353:
        /*0108*/ 	.byte	0x03, 0x50
        /*010a*/ 	.short	0x0000


	//----- nvinfo : EIATTR_MAXREG_COUNT
	.align		4
        /*010c*/ 	.byte	0x03, 0x1b
        /*010e*/ 	.short	0x00ff


	//----- nvinfo : EIATTR_MERCURY_ISA_VERSION
	.align		4
        /*0110*/ 	.byte	0x03, 0x5f
        /*0112*/ 	.short	0x0101


	//----- nvinfo : EIATTR_VRC_CTA_INIT_COUNT
	.align		4
        /*0114*/ 	.byte	0x02, 0x4a
	.zero		1
	.zero		1


	//----- nvinfo : EIATTR_EXIT_INSTR_OFFSETS
	.align		4
        /*0118*/ 	.byte	0x04, 0x1c
        /*011a*/ 	.short	(.L_355 - .L_354)


	//   ....[0]....
.L_354:
        /*011c*/ 	.word	0x00000090


	//   ....[1]....
        /*0120*/ 	.word	0x000016e0


	//   ....[2]....
        /*0124*/ 	.word	0x00001820


	//----- nvinfo : EIATTR_CRS_STACK_SIZE
	.align		4
.L_355:
        /*0128*/ 	.byte	0x04, 0x1e
        /*012a*/ 	.short	(.L_357 - .L_356)
.L_356:
        /*012c*/ 	.word	0x00000000


	//----- nvinfo : EIATTR_CBANK_PARAM_SIZE
	.align		4
.L_357:
        /*0130*/ 	.byte	0x03, 0x19
        /*0132*/ 	.short	0x0058


	//----- nvinfo : EIATTR_PARAM_CBANK
	.align		4
        /*0134*/ 	.byte	0x04, 0x0a
        /*0136*/ 	.short	(.L_359 - .L_358)
	.align		4
.L_358:
        /*0138*/ 	.word	index@(.nv.constant0._Z17poisson_solve3_cuiiiiiiiiPfS_S_S_ffP10sparseMatsS_)
        /*013c*/ 	.short	0x0380
        /*013e*/ 	.short	0x0058


	//----- nvinfo : EIATTR_SW_WAR
	.align		4
.L_359:
        /*0140*/ 	.byte	0x04, 0x36
        /*0142*/ 	.short	(.L_361 - .L_360)
.L_360:
        /*0144*/ 	.word	0x00000008
.L_361:


//--------------------- .nv.info._Z10special_cuiPPfS0_PiS_S0_S0_S1_S_S_ --------------------------
	.section	.nv.info._Z10special_cuiPPfS0_PiS_S0_S0_S1_S_S_,"",@"SHT_CUDA_INFO"
	.sectionflags	@""
	.align	4


	//----- nvinfo : EIATTR_CUDA_API_VERSION
	.align		4
        /*0000*/ 	.byte	0x04, 0x37
        /*0002*/ 	.short	(.L_363 - .L_362)
.L_362:
        /*0004*/ 	.word	0x00000082


	//----- nvinfo : EIATTR_KPARAM_INFO
	.align		4
.L_363:
        /*0008*/ 	.byte	0x04, 0x17
        /*000a*/ 	.short	(.L_365 - .L_364)
.L_364:
        /*000c*/ 	.word	0x00000000
        /*0010*/ 	.short	0x0009
        /*0012*/ 	.short	0x0048
        /*0014*/ 	.byte	0x00, 0xf5, 0x21, 0x00


	//----- nvinfo : EIATTR_KPARAM_INFO
	.align		4
.L_365:
        /*0018*/ 	.byte	0x04, 0x17
        /*001a*/ 	.short	(.L_367 - .L_366)
.L_366:
        /*001c*/ 	.word	0x00000000
        /*0020*/ 	.short	0x0008
        /*0022*/ 	.short	0x0040
        /*0024*/ 	.byte	0x00, 0xf5, 0x21, 0x00


	//----- nvinfo : EIATTR_KPARAM_INFO
	.align		4
.L_367:
        /*0028*/ 	.byte	0x04, 0x17
        /*002a*/ 	.short	(.L_369 - .L_368)
.L_368:
        /*002c*/ 	.word	0x00000000
        /*0030*/ 	.short	0x0007
        /*0032*/ 	.short	0x0038
        /*0034*/ 	.byte	0x00, 0xf5, 0x21, 0x00


	//----- nvinfo : EIATTR_KPARAM_INFO
	.align		4
.L_369:
        /*0038*/ 	.byte	0x04, 0x17
        /*003a*/ 	.short	(.L_371 - .L_370)
.L_370:
        /*003c*/ 	.word	0x00000000
        /*0040*/ 	.short	0x0006
        /*0042*/ 	.short	0x0030
        /*0044*/ 	.byte	0x00, 0xf5, 0x21, 0x00


	//----- nvinfo : EIATTR_KPARAM_INFO
	.align		4
.L_371:
        /*0048*/ 	.byte	0x04, 0x17
        /*004a*/ 	.short	(.L_373 - .L_372)
.L_372:
        /*004c*/ 	.word	0x00000000
        /*0050*/ 	.short	0x0005
        /*0052*/ 	.short	0x0028
        /*0054*/ 	.byte	0x00, 0xf5, 0x21, 0x00


	//----- nvinfo : EIATTR_KPARAM_INFO
	.align		4
.L_373:
        /*0058*/ 	.byte	0x04, 0x17
        /*005a*/ 	.short	(.L_375 - .L_374)
.L_374:
        /*005c*/ 	.word	0x00000000
        /*0060*/ 	.short	0x0004
        /*0062*/ 	.short	0x0020
        /*0064*/ 	.byte	0x00, 0xf5, 0x21, 0x00


	//----- nvinfo : EIATTR_KPARAM_INFO
	.align		4
.L_375:
        /*0068*/ 	.byte	0x04, 0x17
        /*006a*/ 	.short	(.L_377 - .L_376)
.L_376:
        /*006c*/ 	.word	0x00000000
        /*0070*/ 	.short	0x0003
        /*0072*/ 	.short	0x0018
        /*0074*/ 	.byte	0x00, 0xf5, 0x21, 0x00


	//----- nvinfo : EIATTR_KPARAM_INFO
	.align		4
.L_377:
        /*0078*/ 	.byte	0x04, 0x17
        /*007a*/ 	.short	(.L_379 - .L_378)
.L_378:
        /*007c*/ 	.word	0x00000000
        /*0080*/ 	.short	0x0002
        /*0082*/ 	.short	0x0010
        /*0084*/ 	.byte	0x00, 0xf5, 0x21, 0x00


	//----- nvinfo : EIATTR_KPARAM_INFO
	.align		4
.L_379:
        /*0088*/ 	.byte	0x04, 0x17
        /*008a*/ 	.short	(.L_381 - .L_380)
.L_380:
        /*008c*/ 	.word	0x00000000
        /*0090*/ 	.short	0x0001
        /*0092*/ 	.short	0x0008
        /*0094*/ 	.byte	0x00, 0xf5, 0x21, 0x00


	//----- nvinfo : EIATTR_KPARAM_INFO
	.align		4
.L_381:
        /*0098*/ 	.byte	0x04, 0x17
        /*009a*/ 	.short	(.L_383 - .L_382)
.L_382:
        /*009c*/ 	.word	0x00000000
        /*00a0*/ 	.short	0x0000
        /*00a2*/ 	.short	0x0000
        /*00a4*/ 	.byte	0x00, 0xf0, 0x11, 0x00


	//----- nvinfo : EIATTR_SPARSE_MMA_MASK
	.align		4
.L_383:
        /*00a8*/ 	.byte	0x03, 0x50
        /*00aa*/ 	.short	0x0000


	//----- nvinfo : EIATTR_MAXREG_COUNT
	.align		4
        /*00ac*/ 	.byte	0x03, 0x1b
        /*00ae*/ 	.short	0x00ff


	//----- nvinfo : EIATTR_MERCURY_ISA_VERSION
	.align		4
        /*00b0*/ 	.byte	0x03, 0x5f
        /*00b2*/ 	.short	0x0101


	//----- nvinfo : EIATTR_VRC_CTA_INIT_COUNT
	.align		4
        /*00b4*/ 	.byte	0x02, 0x4a
	.zero		1
	.zero		1


	//----- nvinfo : EIATTR_EXIT_INSTR_OFFSETS
	.align		4
        /*00b8*/ 	.byte	0x04, 0x1c
        /*00ba*/ 	.short	(.L_385 - .L_384)


	//   ....[0]....
.L_384:
        /*00bc*/ 	.word	0x00000090


	//   ....[1]....
        /*00c0*/ 	.word	0x000007a0


	//   ....[2]....
        /*00c4*/ 	.word	0x000008e0


	//----- nvinfo : EIATTR_CRS_STACK_SIZE
	.align		4
.L_385:
        /*00c8*/ 	.byte	0x04, 0x1e
        /*00ca*/ 	.short	(.L_387 - .L_386)
.L_386:
        /*00cc*/ 	.word	0x00000000


	//----- nvinfo : EIATTR_CBANK_PARAM_SIZE
	.align		4
.L_387:
        /*00d0*/ 	.byte	0x03, 0x19
        /*00d2*/ 	.short	0x0050


	//----- nvinfo : EIATTR_PARAM_CBANK
	.align		4
        /*00d4*/ 	.byte	0x04, 0x0a
        /*00d6*/ 	.short	(.L_389 - .L_388)
	.align		4
.L_388:
        /*00d8*/ 	.word	index@(.nv.constant0._Z10special_cuiPPfS0_PiS_S0_S0_S1_S_S_)
        /*00dc*/ 	.short	0x0380
        /*00de*/ 	.short	0x0050


	//----- nvinfo : EIATTR_SW_WAR
	.align		4
.L_389:
        /*00e0*/ 	.byte	0x04, 0x36
        /*00e2*/ 	.short	(.L_391 - .L_390)
.L_390:
        /*00e4*/ 	.word	0x00000008
.L_391:


//--------------------- .nv.info._Z16array_dot_vec_cuiPPfS0_PiS_S_ --------------------------
	.section	.nv.info._Z16array_dot_vec_cuiPPfS0_PiS_S_,"",@"SHT_CUDA_INFO"
	.sectionflags	@""
	.align	4


	//----- nvinfo : EIATTR_CUDA_API_VERSION
	.align		4
        /*0000*/ 	.byte	0x04, 0x37
        /*0002*/ 	.short	(.L_393 - .L_392)
.L_392:
        /*0004*/ 	.word	0x00000082


	//----- nvinfo : EIATTR_KPARAM_INFO
	.align		4
.L_393:
        /*0008*/ 	.byte	0x04, 0x17
        /*000a*/ 	.short	(.L_395 - .L_394)
.L_394:
        /*000c*/ 	.word	0x00000000
        /*0010*/ 	.short	0x0005
        /*0012*/ 	.short	0x0028
        /*0014*/ 	.byte	0x00, 0xf5, 0x21, 0x00


	//----- nvinfo : EIATTR_KPARAM_INFO
	.align		4
.L_395:
        /*0018*/ 	.byte	0x04, 0x17
        /*001a*/ 	.short	(.L_397 - .L_396)
.L_396:
        /*001c*/ 	.word	0x00000000
        /*0020*/ 	.short	0x0004
        /*0022*/ 	.short	0x0020
        /*0024*/ 	.byte	0x00, 0xf5, 0x21, 0x00


	//----- nvinfo : EIATTR_KPARAM_INFO
	.align		4
.L_397:
        /*0028*/ 	.byte	0x04, 0x17
        /*002a*/ 	.short	(.L_399 - .L_398)
.L_398:
        /*002c*/ 	.word	0x00000000
        /*0030*/ 	.short	0x0003
        /*0032*/ 	.short	0x0018
        /*0034*/ 	.byte	0x00, 0xf5, 0x21, 0x00


	//----- nvinfo : EIATTR_KPARAM_INFO
	.align		4
.L_399:
        /*0038*/ 	.byte	0x04, 0x17
        /*003a*/ 	.short	(.L_401 - .L_400)
.L_400:
        /*003c*/ 	.word	0x00000000
        /*0040*/ 	.short	0x0002
        /*0042*/ 	.short	0x0010
        /*0044*/ 	.byte	0x00, 0xf5, 0x21, 0x00


	//----- nvinfo : EIATTR_KPARAM_INFO
	.align		4
.L_401:
        /*0048*/ 	.byte	0x04, 0x17
        /*004a*/ 	.short	(.L_403 - .L_402)
.L_402:
        /*004c*/ 	.word	0x00000000
        /*0050*/ 	.short	0x0001
        /*0052*/ 	.short	0x0008
        /*0054*/ 	.byte	0x00, 0xf5, 0x21, 0x00


	//----- nvinfo : EIATTR_KPARAM_INFO
	.align		4
.L_403:
        /*0058*/ 	.byte	0x04, 0x17
        /*005a*/ 	.short	(.L_405 - .L_404)
.L_404:
        /*005c*/ 	.word	0x00000000
        /*0060*/ 	.short	0x0000
        /*0062*/ 	.short	0x0000
        /*0064*/ 	.byte	0x00, 0xf0, 0x11, 0x00


	//----- nvinfo : EIATTR_SPARSE_MMA_MASK
	.align		4
.L_405:
        /*0068*/ 	.byte	0x03, 0x50
        /*006a*/ 	.short	0x0000


	//----- nvinfo : EIATTR_MAXREG_COUNT
	.align		4
        /*006c*/ 	.byte	0x03, 0x1b
        /*006e*/ 	.short	0x00ff


	//----- nvinfo : EIATTR_MERCURY_ISA_VERSION
	.align		4
        /*0070*/ 	.byte	0x03, 0x5f
        /*0072*/ 	.short	0x0101


	//----- nvinfo : EIATTR_VRC_CTA_INIT_COUNT
	.align		4
        /*0074*/ 	.byte	0x02, 0x4a
	.zero		1
	.zero		1


	//----- nvinfo : EIATTR_EXIT_INSTR_OFFSETS
	.align		4
        /*0078*/ 	.byte	0x04, 0x1c
        /*007a*/ 	.short	(.L_407 - .L_406)


	//   ....[0]....
.L_406:
        /*007c*/ 	.word	0x00000070


	//   ....[1]....
        /*0080*/ 	.word	0x000002e0


	//----- nvinfo : EIATTR_CRS_STACK_SIZE
	.align		4
.L_407:
        /*0084*/ 	.byte	0x04, 0x1e
        /*0086*/ 	.short	(.L_409 - .L_408)
.L_408:
        /*0088*/ 	.word	0x00000000


	//----- nvinfo : EIATTR_CBANK_PARAM_SIZE
	.align		4
.L_409:
        /*008c*/ 	.byte	0x03, 0x19
        /*008e*/ 	.short	0x0030


	//----- nvinfo : EIATTR_PARAM_CBANK
	.align		4
        /*0090*/ 	.byte	0x04, 0x0a
        /*0092*/ 	.short	(.L_411 - .L_410)
	.align		4
.L_410:
        /*0094*/ 	.word	index@(.nv.constant0._Z16array_dot_vec_cuiPPfS0_PiS_S_)
        /*0098*/ 	.short	0x0380
        /*009a*/ 	.short	0x0030


	//----- nvinfo : EIATTR_SW_WAR
	.align		4
.L_411:
        /*009c*/ 	.byte	0x04, 0x36
        /*009e*/ 	.short	(.L_413 - .L_412)
.L_412:
        /*00a0*/ 	.word	0x00000008
.L_413:


//--------------------- .nv.info._Z14vec_min_vec_cuiPfS_S_ --------------------------
	.section	.nv.info._Z14vec_min_vec_cuiPfS_S_,"",@"SHT_CUDA_INFO"
	.sectionflags	@""
	.align	4


	//----- nvinfo : EIATTR_CUDA_API_VERSION
	.align		4
        /*0000*/ 	.byte	0x04, 0x37
        /*0002*/ 	.short	(.L_415 - .L_414)
.L_414:
        /*0004*/ 	.word	0x00000082


	//----- nvinfo : EIATTR_KPARAM_INFO
	.align		4
.L_415:
        /*0008*/ 	.byte	0x04, 0x17
        /*000a*/ 	.short	(.L_417 - .L_416)
.L_416:
        /*000c*/ 	.word	0x00000000
        /*0010*/ 	.short	0x0003
        /*0012*/ 	.short	0x0018
        /*0014*/ 	.byte	0x00, 0xf5, 0x21, 0x00


	//----- nvinfo : EIATTR_KPARAM_INFO
	.align		4
.L_417:
        /*0018*/ 	.byte	0x04, 0x17
        /*001a*/ 	.short	(.L_419 - .L_418)
.L_418:
        /*001c*/ 	.word	0x00000000
        /*0020*/ 	.short	0x0002
        /*0022*/ 	.short	0x0010
        /*0024*/ 	.byte	0x00, 0xf5, 0x21, 0x00


	//----- nvinfo : EIATTR_KPARAM_INFO
	.align		4
.L_419:
        /*0028*/ 	.byte	0x04, 0x17
        /*002a*/ 	.short	(.L_421 - .L_420)
.L_420:
        /*002c*/ 	.word	0x00000000
        /*0030*/ 	.short	0x0001
        /*0032*/ 	.short	0x0008
        /*0034*/ 	.byte	0x00, 0xf5, 0x21, 0x00


	//----- nvinfo : EIATTR_KPARAM_INFO
	.align		4
.L_421:
        /*0038*/ 	.byte	0x04, 0x17
        /*003a*/ 	.short	(.L_423 - .L_422)
.L_422:
        /*003c*/ 	.word	0x00000000
        /*0040*/ 	.short	0x0000
        /*0042*/ 	.short	0x0000
        /*0044*/ 	.byte	0x00, 0xf0, 0x11, 0x00


	//----- nvinfo : EIATTR_SPARSE_MMA_MASK
	.align		4
.L_423:
        /*0048*/ 	.byte	0x03, 0x50
        /*004a*/ 	.short	0x0000


	//----- nvinfo : EIATTR_MAXREG_COUNT
	.align		4
        /*004c*/ 	.byte	0x03, 0x1b
        /*004e*/ 	.short	0x00ff


	//----- nvinfo : EIATTR_MERCURY_ISA_VERSION
	.align		4
        /*0050*/ 	.byte	0x03, 0x5f
        /*0052*/ 	.short	0x0101


	//----- nvinfo : EIATTR_VRC_CTA_INIT_COUNT
	.align		4
        /*0054*/ 	.byte	0x02, 0x4a
	.zero		1
	.zero		1


	//----- nvinfo : EIATTR_EXIT_INSTR_OFFSETS
	.align		4
        /*0058*/ 	.byte	0x04, 0x1c
        /*005a*/ 	.short	(.L_425 - .L_424)


	//   ....[0]....
.L_424:
        /*005c*/ 	.word	0x00000090


	//   ....[1]....
        /*0060*/ 	.word	0x000003a0


	//   ....[2]....
        /*0064*/ 	.word	0x000005d0


	//----- nvinfo : EIATTR_CRS_STACK_SIZE
	.align		4
.L_425:
        /*0068*/ 	.byte	0x04, 0x1e
        /*006a*/ 	.short	(.L_427 - .L_426)
.L_426:
        /*006c*/ 	.word	0x00000000


	//----- nvinfo : EIATTR_CBANK_PARAM_SIZE
	.align		4
.L_427:
        /*0070*/ 	.byte	0x03, 0x19
        /*0072*/ 	.short	0x0020


	//----- nvinfo : EIATTR_PARAM_CBANK
	.align		4
        /*0074*/ 	.byte	0x04, 0x0a
        /*0076*/ 	.short	(.L_429 - .L_428)
	.align		4
.L_428:
        /*0078*/ 	.word	index@(.nv.constant0._Z14vec_min_vec_cuiPfS_S_)
        /*007c*/ 	.short	0x0380
        /*007e*/ 	.short	0x0020


	//----- nvinfo : EIATTR_SW_WAR
	.align		4
.L_429:
        /*0080*/ 	.byte	0x04, 0x36
        /*0082*/ 	.short	(.L_431 - .L_430)
.L_430:
        /*0084*/ 	.word	0x00000008
.L_431:


//--------------------- .nv.info._Z14mat_dot_mat_cuiPPfS0_S0_ --------------------------
	.section	.nv.info._Z14mat_dot_mat_cuiPPfS0_S0_,"",@"SHT_CUDA_INFO"
	.sectionflags	@""
	.align	4


	//----- nvinfo : EIATTR_CUDA_API_VERSION
	.align		4
        /*0000*/ 	.byte	0x04, 0x37
        /*0002*/ 	.short	(.L_433 - .L_432)
.L_432:
        /*0004*/ 	.word	0x00000082


	//----- nvinfo : EIATTR_KPARAM_INFO
	.align		4
.L_433:
        /*0008*/ 	.byte	0x04, 0x17
        /*000a*/ 	.short	(.L_435 - .L_434)
.L_434:
        /*000c*/ 	.word	0x00000000
        /*0010*/ 	.short	0x0003
        /*0012*/ 	.short	0x0018
        /*0014*/ 	.byte	0x00, 0xf5, 0x21, 0x00


	//----- nvinfo : EIATTR_KPARAM_INFO
	.align		4
.L_435:
        /*0018*/ 	.byte	0x04, 0x17
        /*001a*/ 	.short	(.L_437 - .L_436)
.L_436:
        /*001c*/ 	.word	0x00000000
        /*0020*/ 	.short	0x0002
        /*0022*/ 	.short	0x0010
        /*0024*/ 	.byte	0x00, 0xf5, 0x21, 0x00


	//----- nvinfo : EIATTR_KPARAM_INFO
	.align		4
.L_437:
        /*0028*/ 	.byte	0x04, 0x17
        /*002a*/ 	.short	(.L_439 - .L_438)
.L_438:
        /*002c*/ 	.word	0x00000000
        /*0030*/ 	.short	0x0001
        /*0032*/ 	.short	0x0008
        /*0034*/ 	.byte	0x00, 0xf5, 0x21, 0x00


	//----- nvinfo : EIATTR_KPARAM_INFO
	.align		4
.L_439:
        /*0038*/ 	.byte	0x04, 0x17
        /*003a*/ 	.short	(.L_441 - .L_440)
.L_440:
        /*003c*/ 	.word	0x00000000
        /*0040*/ 	.short	0x0000
        /*0042*/ 	.short	0x0000
        /*0044*/ 	.byte	0x00, 0xf0, 0x11, 0x00


	//----- nvinfo : EIATTR_SPARSE_MMA_MASK
	.align		4
.L_441:
        /*0048*/ 	.byte	0x03, 0x50
        /*004a*/ 	.short	0x0000


	//----- nvinfo : EIATTR_MAXREG_COUNT
	.align		4
        /*004c*/ 	.byte	0x03, 0x1b
        /*004e*/ 	.short	0x00ff


	//----- nvinfo : EIATTR_MERCURY_ISA_VERSION
	.align		4
        /*0050*/ 	.byte	0x03, 0x5f
        /*0052*/ 	.short	0x0101


	//----- nvinfo : EIATTR_VRC_CTA_INIT_COUNT
	.align		4
        /*0054*/ 	.byte	0x02, 0x4a
	.zero		1
	.zero		1


	//----- nvinfo : EIATTR_EXIT_INSTR_OFFSETS
	.align		4
        /*0058*/ 	.byte	0x04, 0x1c
        /*005a*/ 	.short	(.L_443 - .L_442)


	//   ....[0]....
.L_442:
        /*005c*/ 	.word	0x00000080


	//   ....[1]....
        /*0060*/ 	.word	0x00000f30


	//----- nvinfo : EIATTR_CRS_STACK_SIZE
	.align		4
.L_443:
        /*0064*/ 	.byte	0x04, 0x1e
        /*0066*/ 	.short	(.L_445 - .L_444)
.L_444:
        /*0068*/ 	.word	0x00000000


	//----- nvinfo : EIATTR_CBANK_PARAM_SIZE
	.align		4
.L_445:
        /*006c*/ 	.byte	0x03, 0x19
        /*006e*/ 	.short	0x0020


	//----- nvinfo : EIATTR_PARAM_CBANK
	.align		4
        /*0070*/ 	.byte	0x04, 0x0a
        /*0072*/ 	.short	(.L_447 - .L_446)
	.align		4
.L_446:
        /*0074*/ 	.word	index@(.nv.constant0._Z14mat_dot_mat_cuiPPfS0_S0_)
        /*0078*/ 	.short	0x0380
        /*007a*/ 	.short	0x0020


	//----- nvinfo : EIATTR_SW_WAR
	.align		4
.L_447:
        /*007c*/ 	.byte	0x04, 0x36
        /*007e*/ 	.short	(.L_449 - .L_448)
.L_448:
        /*0080*/ 	.word	0x00000008
.L_449:


//--------------------- .nv.callgraph             --------------------------
	.section	.nv.callgraph,"",@"SHT_CUDA_CALLGRAPH"
	.align	4
	.sectionentsize	8
	.align		4
        /*0000*/ 	.word	0x00000000
	.align		4
        /*0004*/ 	.word	0xffffffff
	.align		4
        /*0008*/ 	.word	0x00000000
	.align		4
        /*000c*/ 	.word	0xfffffffe
	.align		4
        /*0010*/ 	.word	0x00000000
	.align		4
        /*0014*/ 	.word	0xfffffffd
	.align		4
        /*0018*/ 	.word	0x00000000
	.align		4
        /*001c*/ 	.word	0xfffffffc


//--------------------- .text._Z8after_cuiiiiPfS_S_S_S_S_S_S_S_S_S_S_S_S_S_S_S_S_S_S_S_S_S_S_S_S_S_fffffffffffffffffffffffffffffff --------------------------
	.section	.text._Z8after_cuiiiiPfS_S_S_S_S_S_S_S_S_S_S_S_S_S_S_S_S_S_S_S_S_S_S_S_S_S_fffffffffffffffffffffffffffffff,"ax",@progbits
	.align	128
        .global         _Z8after_cuiiiiPfS_S_S_S_S_S_S_S_S_S_S_S_S_S_S_S_S_S_S_S_S_S_S_S_S_S_fffffffffffffffffffffffffffffff
        .type           _Z8after_cuiiiiPfS_S_S_S_S_S_S_S_S_S_S_S_S_S_S_S_S_S_S_S_S_S_S_S_S_S_fffffffffffffffffffffffffffffff,@function
        .size           _Z8after_cuiiiiPfS_S_S_S_S_S_S_S_S_S_S_S_S_S_S_S_S_S_S_S_S_S_S_S_S_S_fffffffffffffffffffffffffffffff,(.L_x_278 - _Z8after_cuiiiiPfS_S_S_S_S_S_S_S_S_S_S_S_S_S_S_S_S_S_S_S_S_S_S_S_S_S_fffffffffffffffffffffffffffffff)
        .other          _Z8after_cuiiiiPfS_S_S_S_S_S_S_S_S_S_S_S_S_S_S_S_S_S_S_S_S_S_S_S_S_S_fffffffffffffffffffffffffffffff,@"STO_CUDA_ENTRY STV_DEFAULT"
_Z8after_cuiiiiPfS_S_S_S_S_S_S_S_S_S_S_S_S_S_S_S_S_S_S_S_S_S_S_S_S_S_fffffffffffffffffffffffffffffff:
.text._Z8after_cuiiiiPfS_S_S_S_S_S_S_S_S_S_S_S_S_S_S_S_S_S_S_S_S_S_S_S_S_S_fffffffffffffffffffffffffffffff:
[----:B------:R-:W-:Y:S08]  /*0000*/  LDC R1, c[0x0][0x37c] ;  /* 0x0000df00ff017b82 */ /* 0x000ff00000000800 */
[----:B------:R-:W0:Y:S01]  /*0010*/  LDC.64 R16, c[0x0][0x380] ;  /* 0x0000e000ff107b82 */ /* 0x000e220000000a00 */
[----:B------:R-:W1:Y:S01]  /*0020*/  S2R R7, SR_TID.X ;  /* 0x0000000000077919 */ /* 0x000e620000002100 */
[----:B------:R-:W1:Y:S01]  /*0030*/  LDCU UR4, c[0x0][0x360] ;  /* 0x00006c00ff0477ac */ /* 0x000e620008000800 */
[----:B------:R-:W-:Y:S01]  /*0040*/  BSSY.RECONVERGENT B0, `(.L_x_0) ;  /* 0x0000440000007945 */ /* 0x000fe20003800200 */
[----:B------:R-:W1:Y:S01]  /*0050*/  S2R R0, SR_CTAID.X ;  /* 0x0000000000007919 */ /* 0x000e620000002500 */
[----:B------:R-:W2:Y:S03]  /*0060*/  LDCU UR5, c[0x0][0x370] ;  /* 0x00006e00ff0577ac */ /* 0x000ea60008000800 */
[----:B------:R-:W3:Y:S01]  /*0070*/  LDC R9, c[0x0][0x388] ;  /* 0x0000e200ff097b82 */ /* 0x000ee20000000800 */
[----:B------:R-:W4:Y:S01]  /*0080*/  LDCU.64 UR8, c[0x0][0x358] ;  /* 0x00006b00ff0877ac */ /* 0x000f220008000a00 */
[----:B------:R-:W0:Y:S01]  /*0090*/  LDCU UR11, c[0x0][0x388] ;  /* 0x00007100ff0b77ac */ /* 0x000e220008000800 */
[----:B------:R-:W0:Y:S01]  /*00a0*/  LDCU UR13, c[0x0][0x388] ;  /* 0x00007100ff0d77ac */ /* 0x000e220008000800 */
[----:B------:R-:W0:Y:S02]  /*00b0*/  LDCU UR10, c[0x0][0x384] ;  /* 0x00007080ff0a77ac */ /* 0x000e240008000800 */
[----:B0-----:R-:W-:-:S02]  /*00c0*/  VIADD R10, R17, 0x3 ;  /* 0x00000003110a7836 */ /* 0x001fc40000000000 */
[----:B------:R-:W-:Y:S01]  /*00d0*/  VIADD R17, R16, 0x3 ;  /* 0x0000000310117836 */ /* 0x000fe20000000000 */
[----:B------:R-:W0:Y:S03]  /*00e0*/  LDCU UR12, c[0x0][0x380] ;  /* 0x00007000ff0c77ac */ /* 0x000e260008000800 */
[----:B------:R-:W-:Y:S01]  /*00f0*/  IMAD R8, R17, R10, RZ ;  /* 0x0000000a11087224 */ /* 0x000fe200078e02ff */
[----:B---3--:R-:W-:Y:S01]  /*0100*/  IADD3 R9, PT, PT, R9, 0x3, RZ ;  /* 0x0000000309097810 */ /* 0x008fe20007ffe0ff */
[----:B-1----:R-:W-:Y:S01]  /*0110*/  IMAD R7, R0, UR4, R7 ;  /* 0x0000000400077c24 */ /* 0x002fe2000f8e0207 */
[----:B--2---:R-:W-:-:S03]  /*0120*/  UIMAD UR4, UR4, UR5, URZ ;  /* 0x00000005040472a4 */ /* 0x004fc6000f8e02ff */
[----:B------:R-:W-:-:S05]  /*0130*/  IMAD R6, R9, R8, RZ ;  /* 0x0000000809067224 */ /* 0x000fca00078e02ff */
[----:B------:R-:W-:-:S13]  /*0140*/  ISETP.GE.AND P0, PT, R7, R6, PT ;  /* 0x000000060700720c */ /* 0x000fda0003f06270 */
[----:B0---4-:R-:W-:Y:S05]  /*0150*/  @P0 BRA `(.L_x_1) ;  /* 0x0000004000b80947 */ /* 0x011fea0003800000 */
[----:B------:R-:W0:Y:S01]  /*0160*/  LDC R13, c[0x0][0x4c8] ;  /* 0x00013200ff0d7b82 */ /* 0x000e220000000800 */
[----:B------:R-:W-:Y:S01]  /*0170*/  BSSY.RECONVERGENT B3, `(.L_x_2) ;  /* 0x0000090000037945 */ /* 0x000fe20003800200 */
[----:B------:R-:W-:Y:S02]  /*0180*/  VIADD R16, R16, 0xffffffff ;  /* 0xffffffff10107836 */ /* 0x000fe40000000000 */
[----:B------:R-:W-:-:S04]  /*0190*/  IMAD.MOV.U32 R14, RZ, RZ, R7 ;  /* 0x000000ffff0e7224 */ /* 0x000fc800078e0007 */
[----:B------:R-:W1:Y:S08]  /*01a0*/  LDC.64 R24, c[0x0][0x390] ;  /* 0x0000e400ff187b82 */ /* 0x000e700000000a00 */
[----:B------:R-:W2:Y:S08]  /*01b0*/  LDC.64 R20, c[0x0][0x398] ;  /* 0x0000e600ff147b82 */ /* 0x000eb00000000a00 */
[----:B------:R-:W3:Y:S08]  /*01c0*/  LDC.64 R28, c[0x0][0x430] ;  /* 0x00010c00ff1c7b82 */ /* 0x000ef00000000a00 */
[----:B------:R-:W4:Y:S08]  /*01d0*/  LDC.64 R26, c[0x0][0x400] ;  /* 0x00010000ff1a7b82 */ /* 0x000f300000000a00 */
[----:B------:R-:W0:Y:S08]  /*01e0*/  LDC.64 R22, c[0x0][0x3a0] ;  /* 0x0000e800ff167b82 */ /* 0x000e300000000a00 */
[----:B------:R-:W0:Y:S02]  /*01f0*/  LDC.64 R18, c[0x0][0x3b0] ;  /* 0x0000ec00ff127b82 */ /* 0x000e240000000a00 */
.L_x_11:
[-C--:B------:R-:W-:Y:S01]  /*0200*/  IABS R12, R9.reuse ;  /* 0x00000009000c7213 */ /* 0x080fe20000000000 */
[----:B------:R-:W-:Y:S01]  /*0210*/  BSSY.RECONVERGENT B4, `(.L_x_3) ;  /* 0x0000082000047945 */ /* 0x000fe20003800200 */
[----:B------:R-:W-:Y:S02]  /*0220*/  IABS R11, R9 ;  /* 0x00000009000b7213 */ /* 0x000fe40000000000 */
[----:B------:R-:W5:Y:S01]  /*0230*/  I2F.RP R4, R12 ;  /* 0x0000000c00047306 */ /* 0x000f620000209400 */
[----:B-1----:R-:W-:Y:S02]  /*0240*/  IABS R0, R10 ;  /* 0x0000000a00007213 */ /* 0x002fe40000000000 */
[----:B------:R-:W-:-:S05]  /*0250*/  IADD3 R11, PT, PT, RZ, -R11, RZ ;  /* 0x8000000bff0b7210 */ /* 0x000fca0007ffe0ff */
[----:B-----5:R-:W5:Y:S02]  /*0260*/  MUFU.RCP R4, R4 ;  /* 0x0000000400047308 */ /* 0x020f640000001000 */
[----:B-----5:R-:W-:Y:S02]  /*0270*/  IADD3 R2, PT, PT, R4, 0xffffffe, RZ ;  /* 0x0ffffffe04027810 */ /* 0x020fe40007ffe0ff */
[----:B------:R-:W-:-:S04]  /*0280*/  IABS R4, R14 ;  /* 0x0000000e00047213 */ /* 0x000fc80000000000 */
[----:B------:R5:W1:Y:S02]  /*0290*/  F2I.FTZ.U32.TRUNC.NTZ R3, R2 ;  /* 0x0000000200037305 */ /* 0x000a64000021f000 */
[----:B-----5:R-:W-:Y:S02]  /*02a0*/  IMAD.MOV.U32 R2, RZ, RZ, RZ ;  /* 0x000000ffff027224 */ /* 0x020fe400078e00ff */
[----:B-1----:R-:W-:-:S04]  /*02b0*/  IMAD.MOV R5, RZ, RZ, -R3 ;  /* 0x000000ffff057224 */ /* 0x002fc800078e0a03 */
[----:B------:R-:W-:-:S04]  /*02c0*/  IMAD R5, R5, R12, RZ ;  /* 0x0000000c05057224 */ /* 0x000fc800078e02ff */
[----:B------:R-:W-:Y:S02]  /*02d0*/  IMAD.HI.U32 R3, R3, R5, R2 ;  /* 0x0000000503037227 */ /* 0x000fe400078e0002 */
[----:B------:R-:W1:Y:S04]  /*02e0*/  I2F.RP R5, R0 ;  /* 0x0000000000057306 */ /* 0x000e680000209400 */
[----:B------:R-:W-:-:S04]  /*02f0*/  IMAD.HI.U32 R2, R3, R4, RZ ;  /* 0x0000000403027227 */ /* 0x000fc800078e00ff */
[----:B------:R-:W-:Y:S01]  /*0300*/  IMAD R3, R2, R11, R4 ;  /* 0x0000000b02037224 */ /* 0x000fe200078e0204 */
[----:B------:R-:W-:-:S04]  /*0310*/  LOP3.LUT R4, R14, R9, RZ, 0x3c, !PT ;  /* 0x000000090e047212 */ /* 0x000fc800078e3cff */
[----:B------:R-:W-:Y:S01]  /*0320*/  ISETP.GT.U32.AND P1, PT, R12, R3, PT ;  /* 0x000000030c00720c */ /* 0x000fe20003f24070 */
[----:B-1----:R-:W1:Y:S01]  /*0330*/  MUFU.RCP R5, R5 ;  /* 0x0000000500057308 */ /* 0x002e620000001000 */
[----:B------:R-:W-:-:S11]  /*0340*/  ISETP.GE.AND P2, PT, R4, RZ, PT ;  /* 0x000000ff0400720c */ /* 0x000fd60003f46270 */
[----:B------:R-:W-:Y:S01]  /*0350*/  @!P1 IMAD.IADD R3, R3, 0x1, -R12 ;  /* 0x0000000103039824 */ /* 0x000fe200078e0a0c */
[----:B------:R-:W-:Y:S02]  /*0360*/  @!P1 IADD3 R2, PT, PT, R2, 0x1, RZ ;  /* 0x0000000102029810 */ /* 0x000fe40007ffe0ff */
[----:B------:R-:W-:Y:S02]  /*0370*/  ISETP.NE.AND P1, PT, R9, RZ, PT ;  /* 0x000000ff0900720c */ /* 0x000fe40003f25270 */
[----:B------:R-:W-:Y:S01]  /*0380*/  ISETP.GE.U32.AND P0, PT, R3, R12, PT ;  /* 0x0000000c0300720c */ /* 0x000fe20003f06070 */
[----:B-1----:R-:W-:-:S04]  /*0390*/  VIADD R11, R5, 0xffffffe ;  /* 0x0ffffffe050b7836 */ /* 0x002fc80000000000 */
[----:B------:R-:W1:Y:S08]  /*03a0*/  F2I.FTZ.U32.TRUNC.NTZ R3, R11 ;  /* 0x0000000b00037305 */ /* 0x000e70000021f000 */
[----:B------:R-:W-:-:S04]  /*03b0*/  @P0 VIADD R2, R2, 0x1 ;  /* 0x0000000102020836 */ /* 0x000fc80000000000 */
[----:B------:R-:W-:Y:S01]  /*03c0*/  IMAD.MOV.U32 R15, RZ, RZ, R2 ;  /* 0x000000ffff0f7224 */ /* 0x000fe200078e0002 */
[----:B------:R-:W-:Y:S02]  /*03d0*/  IABS R2, R10 ;  /* 0x0000000a00027213 */ /* 0x000fe40000000000 */
[----:B-1----:R-:W-:Y:S01]  /*03e0*/  IADD3 R5, PT, PT, RZ, -R3, RZ ;  /* 0x80000003ff057210 */ /* 0x002fe20007ffe0ff */
[----:B------:R-:W-:Y:S01]  /*03f0*/  @!P2 IMAD.MOV R15, RZ, RZ, -R15 ;  /* 0x000000ffff0fa224 */ /* 0x000fe200078e0a0f */
[----:B------:R-:W-:Y:S01]  /*0400*/  @!P1 LOP3.LUT R15, RZ, R9, RZ, 0x33, !PT ;  /* 0x00000009ff0f9212 */ /* 0x000fe200078e33ff */
[----:B------:R-:W-:Y:S02]  /*0410*/  IMAD.MOV R11, RZ, RZ, -R2 ;  /* 0x000000ffff0b7224 */ /* 0x000fe400078e0a02 */
[----:B------:R-:W-:Y:S02]  /*0420*/  HFMA2 R2, -RZ, RZ, 0, 0 ;  /* 0x00000000ff027431 */ /* 0x000fe400000001ff */
[----:B------:R-:W-:Y:S01]  /*0430*/  IMAD R5, R5, R0, RZ ;  /* 0x0000000005057224 */ /* 0x000fe200078e02ff */
[----:B------:R-:W-:-:S03]  /*0440*/  IABS R4, R15 ;  /* 0x0000000f00047213 */ /* 0x000fc60000000000 */
[----:B------:R-:W-:-:S04]  /*0450*/  IMAD.HI.U32 R2, R3, R5, R2 ;  /* 0x0000000503027227 */ /* 0x000fc800078e0002 */
[----:B------:R-:W-:Y:S02]  /*0460*/  IMAD.MOV.U32 R3, RZ, RZ, R4 ;  /* 0x000000ffff037224 */ /* 0x000fe400078e0004 */
[----:B------:R-:W-:Y:S02]  /*0470*/  IMAD.MOV.U32 R4, RZ, RZ, R11 ;  /* 0x000000ffff047224 */ /* 0x000fe400078e000b */
[----:B------:R-:W-:-:S04]  /*0480*/  IMAD.HI.U32 R2, R2, R3, RZ ;  /* 0x0000000302027227 */ /* 0x000fc800078e00ff */
[----:B------:R-:W-:-:S05]  /*0490*/  IMAD R3, R2, R4, R3 ;  /* 0x0000000402037224 */ /* 0x000fca00078e0203 */
[----:B------:R-:W-:-:S13]  /*04a0*/  ISETP.GT.U32.AND P1, PT, R0, R3, PT ;  /* 0x000000030000720c */ /* 0x000fda0003f24070 */
[-C--:B------:R-:W-:Y:S01]  /*04b0*/  @!P1 IADD3 R3, PT, PT, R3, -R0.reuse, RZ ;  /* 0x8000000003039210 */ /* 0x080fe20007ffe0ff */
[----:B------:R-:W-:Y:S01]  /*04c0*/  @!P1 VIADD R2, R2, 0x1 ;  /* 0x0000000102029836 */ /* 0x000fe20000000000 */
[----:B------:R-:W-:Y:S02]  /*04d0*/  ISETP.NE.AND P1, PT, R10, RZ, PT ;  /* 0x000000ff0a00720c */ /* 0x000fe40003f25270 */
[----:B------:R-:W-:Y:S02]  /*04e0*/  ISETP.GE.U32.AND P0, PT, R3, R0, PT ;  /* 0x000000000300720c */ /* 0x000fe40003f06070 */
[----:B------:R-:W-:-:S04]  /*04f0*/  LOP3.LUT R0, R15, R10, RZ, 0x3c, !PT ;  /* 0x0000000a0f007212 */ /* 0x000fc800078e3cff */
[----:B------:R-:W-:Y:S01]  /*0500*/  ISETP.GE.AND P2, PT, R0, RZ, PT ;  /* 0x000000ff0000720c */ /* 0x000fe20003f46270 */
[----:B------:R-:W-:-:S04]  /*0510*/  IMAD.MOV R0, RZ, RZ, -R15 ;  /* 0x000000ffff007224 */ /* 0x000fc800078e0a0f */
[----:B------:R-:W-:Y:S02]  /*0520*/  IMAD R5, R9, R0, R14 ;  /* 0x0000000009057224 */ /* 0x000fe400078e020e */
[----:B------:R-:W-:-:S06]  /*0530*/  @P0 VIADD R2, R2, 0x1 ;  /* 0x0000000102020836 */ /* 0x000fcc0000000000 */
[----:B------:R-:W-:Y:S02]  /*0540*/  @!P2 IADD3 R2, PT, PT, -R2, RZ, RZ ;  /* 0x000000ff0202a210 */ /* 0x000fe40007ffe1ff */
[----:B------:R-:W-:-:S04]  /*0550*/  @!P1 LOP3.LUT R2, RZ, R10, RZ, 0x33, !PT ;  /* 0x0000000aff029212 */ /* 0x000fc800078e33ff */
[----:B------:R-:W-:Y:S01]  /*0560*/  ISETP.GE.AND P0, PT, R2, R16, PT ;  /* 0x000000100200720c */ /* 0x000fe20003f06270 */
[----:B------:R-:W-:-:S04]  /*0570*/  IMAD.MOV R3, RZ, RZ, -R2 ;  /* 0x000000ffff037224 */ /* 0x000fc800078e0a02 */
[----:B------:R-:W-:-:S05]  /*0580*/  IMAD R3, R10, R3, R15 ;  /* 0x000000030a037224 */ /* 0x000fca00078e020f */
[----:B------:R-:W-:-:S04]  /*0590*/  ISETP.GE.OR P0, PT, R3, UR10, P0 ;  /* 0x0000000a03007c0c */ /* 0x000fc80008706670 */
[----:B------:R-:W-:-:S13]  /*05a0*/  ISETP.GE.OR P0, PT, R5, UR11, P0 ;  /* 0x0000000b05007c0c */ /* 0x000fda0008706670 */
[----:B------:R-:W-:Y:S05]  /*05b0*/  @P0 BRA `(.L_x_4) ;  /* 0x00000004001c0947 */ /* 0x000fea0003800000 */
[----:B------:R-:W-:-:S05]  /*05c0*/  IMAD R12, R10, R2, R3 ;  /* 0x000000020a0c7224 */ /* 0x000fca00078e0203 */
[-C--:B------:R-:W-:Y:S01]  /*05d0*/  IADD3 R0, PT, PT, R10, R12.reuse, RZ ;  /* 0x0000000c0a007210 */ /* 0x080fe20007ffe0ff */
[----:B------:R-:W-:-:S04]  /*05e0*/  IMAD R12, R9, R12, R5 ;  /* 0x0000000c090c7224 */ /* 0x000fc800078e0205 */
[----:B------:R-:W-:Y:S02]  /*05f0*/  IMAD R5, R9, R0, R5 ;  /* 0x0000000009057224 */ /* 0x000fe400078e0205 */
[----:B---3--:R-:W-:-:S04]  /*0600*/  IMAD.WIDE R30, R12, 0x4, R28 ;  /* 0x000000040c1e7825 */ /* 0x008fc800078e021c */
[----:B------:R-:W-:Y:S01]  /*0610*/  IMAD.WIDE R32, R5, 0x4, R28 ;  /* 0x0000000405207825 */ /* 0x000fe200078e021c */
[----:B------:R-:W3:Y:S05]  /*0620*/  LDG.E R2, desc[UR8][R30.64] ;  /* 0x000000081e027981 */ /* 0x000eea000c1e1900 */
[----:B------:R-:W3:Y:S01]  /*0630*/  LDG.E R33, desc[UR8][R32.64] ;  /* 0x0000000820217981 */ /* 0x000ee2000c1e1900 */
[----:B0-----:R-:W0:Y:S01]  /*0640*/  MUFU.RCP R0, R13 ;  /* 0x0000000d00007308 */ /* 0x001e220000001000 */
[----:B------:R-:W-:Y:S01]  /*0650*/  BSSY.RECONVERGENT B5, `(.L_x_5) ;  /* 0x000000e000057945 */ /* 0x000fe20003800200 */
[----:B0-----:R-:W-:-:S04]  /*0660*/  FFMA R3, R0, -R13, 1 ;  /* 0x3f80000000037423 */ /* 0x001fc8000000080d */
[----:B------:R-:W-:Y:S01]  /*0670*/  FFMA R3, R0, R3, R0 ;  /* 0x0000000300037223 */ /* 0x000fe20000000000 */
[----:B---3--:R-:W-:-:S04]  /*0680*/  FADD R2, R2, -R33 ;  /* 0x8000002102027221 */ /* 0x008fc80000000000 */
[----:B------:R-:W0:Y:S01]  /*0690*/  FCHK P0, R2, R13 ;  /* 0x0000000d02007302 */ /* 0x000e220000000000 */
[----:B------:R-:W-:-:S04]  /*06a0*/  FFMA R0, R2, R3, RZ ;  /* 0x0000000302007223 */ /* 0x000fc800000000ff */
[----:B------:R-:W-:-:S04]  /*06b0*/  FFMA R4, R0, -R13, R2 ;  /* 0x8000000d00047223 */ /* 0x000fc80000000002 */
[----:B------:R-:W-:Y:S01]  /*06c0*/  FFMA R11, R3, R4, R0 ;  /* 0x00000004030b7223 */ /* 0x000fe20000000000 */
[----:B0-----:R-:W-:Y:S06]  /*06d0*/  @!P0 BRA `(.L_x_6) ;  /* 0x0000000000148947 */ /* 0x001fec0003800000 */
[----:B------:R-:W0:Y:S01]  /*06e0*/  LDCU UR5, c[0x0][0x4c8] ;  /* 0x00009900ff0577ac */ /* 0x000e220008000800 */
[----:B------:R-:W-:Y:S01]  /*06f0*/  MOV R11, 0x720 ;  /* 0x00000720000b7802 */ /* 0x000fe20000000f00 */
[----:B0-----:R-:W-:-:S07]  /*0700*/  IMAD.U32 R0, RZ, RZ, UR5 ;  /* 0x00000005ff007e24 */ /* 0x001fce000f8e00ff */
[----:B--2-4-:R-:W-:Y:S05]  /*0710*/  CALL.REL.NOINC `($__internal_1_$__cuda_sm3x_div_rn_noftz_f32_slowpath) ;  /* 0x000000b000e07944 */ /* 0x014fea0003c00000 */
[----:B------:R-:W-:-:S07]  /*0720*/  IMAD.MOV.U32 R11, RZ, RZ, R0 ;  /* 0x000000ffff0b7224 */ /* 0x000fce00078e0000 */
.L_x_6:
[----:B------:R-:W-:Y:S05]  /*0730*/  BSYNC.RECONVERGENT B5 ;  /* 0x0000000000057941 */ /* 0x000fea0003800200 */
.L_x_5:
[----:B----4-:R-:W-:-:S04]  /*0740*/  IMAD.WIDE R2, R12, 0x4, R26 ;  /* 0x000000040c027825 */ /* 0x010fc800078e021a */
[--C-:B------:R-:W-:Y:S01]  /*0750*/  IMAD.WIDE R30, R5, 0x4, R24.reuse ;  /* 0x00000004051e7825 */ /* 0x100fe200078e0218 */
[----:B------:R0:W-:Y:S03]  /*0760*/  STG.E desc[UR8][R2.64], R11 ;  /* 0x0000000b02007986 */ /* 0x0001e6000c101908 */
[----:B------:R-:W-:Y:S02]  /*0770*/  IMAD.WIDE R32, R12, 0x4, R24 ;  /* 0x000000040c207825 */ /* 0x000fe400078e0218 */
[----:B------:R-:W3:Y:S04]  /*0780*/  LDG.E R30, desc[UR8][R30.64] ;  /* 0x000000081e1e7981 */ /* 0x000ee8000c1e1900 */
[----:B------:R-:W3:Y:S01]  /*0790*/  LDG.E R33, desc[UR8][R32.64] ;  /* 0x0000000820217981 */ /* 0x000ee2000c1e1900 */
[----:B------:R-:W1:Y:S01]  /*07a0*/  MUFU.RCP R0, R13 ;  /* 0x0000000d00007308 */ /* 0x000e620000001000 */
[----:B------:R-:W-:Y:S01]  /*07b0*/  BSSY.RECONVERGENT B5, `(.L_x_7) ;  /* 0x000000f000057945 */ /* 0x000fe20003800200 */
[----:B-1----:R-:W-:-:S04]  /*07c0*/  FFMA R15, R0, -R13, 1 ;  /* 0x3f800000000f7423 */ /* 0x002fc8000000080d */
[----:B------:R-:W-:Y:S01]  /*07d0*/  FFMA R0, R0, R15, R0 ;  /* 0x0000000f00007223 */ /* 0x000fe20000000000 */
[----:B---3--:R-:W-:-:S04]  /*07e0*/  FADD R35, R30, -R33 ;  /* 0x800000211e237221 */ /* 0x008fc80000000000 */
[----:B------:R-:W1:Y:S01]  /*07f0*/  FCHK P0, R35, R13 ;  /* 0x0000000d23007302 */ /* 0x000e620000000000 */
[----:B------:R-:W-:-:S04]  /*0800*/  FFMA R4, R0, R35, RZ ;  /* 0x0000002300047223 */ /* 0x000fc800000000ff */
[----:B------:R-:W-:-:S04]  /*0810*/  FFMA R15, R4, -R13, R35 ;  /* 0x8000000d040f7223 */ /* 0x000fc80000000023 */
[----:B------:R-:W-:Y:S01]  /*0820*/  FFMA R15, R0, R15, R4 ;  /* 0x0000000f000f7223 */ /* 0x000fe20000000004 */
[----:B01----:R-:W-:Y:S06]  /*0830*/  @!P0 BRA `(.L_x_8) ;  /* 0x0000000000188947 */ /* 0x003fec0003800000 */
[----:B------:R-:W0:Y:S01]  /*0840*/  LDCU UR5, c[0x0][0x4c8] ;  /* 0x00009900ff0577ac */ /* 0x000e220008000800 */
[----:B------:R-:W-:Y:S02]  /*0850*/  MOV R2, R35 ;  /* 0x0000002300027202 */ /* 0x000fe40000000f00 */
[----:B------:R-:W-:Y:S01]  /*0860*/  MOV R11, 0x890 ;  /* 0x00000890000b7802 */ /* 0x000fe20000000f00 */
[----:B0-----:R-:W-:-:S07]  /*0870*/  IMAD.U32 R0, RZ, RZ, UR5 ;  /* 0x00000005ff007e24 */ /* 0x001fce000f8e00ff */
[----:B--2---:R-:W-:Y:S05]  /*0880*/  CALL.REL.NOINC `($__internal_1_$__cuda_sm3x_div_rn_noftz_f32_slowpath) ;  /* 0x000000b000847944 */ /* 0x004fea0003c00000 */
[----:B------:R-:W-:-:S07]  /*0890*/  IMAD.MOV.U32 R15, RZ, RZ, R0 ;  /* 0x000000ffff0f7224 */ /* 0x000fce00078e0000 */
.L_x_8:
[----:B------:R-:W-:Y:S05]  /*08a0*/  BSYNC.RECONVERGENT B5 ;  /* 0x0000000000057941 */ /* 0x000fea0003800200 */
.L_x_7:
[----:B------:R-:W-:-:S04]  /*08b0*/  IMAD.WIDE R2, R12, 0x4, R22 ;  /* 0x000000040c027825 */ /* 0x000fc800078e0216 */
[--C-:B--2---:R-:W-:Y:S01]  /*08c0*/  IMAD.WIDE R4, R5, 0x4, R20.reuse ;  /* 0x0000000405047825 */ /* 0x104fe200078e0214 */
[----:B------:R0:W-:Y:S03]  /*08d0*/  STG.E desc[UR8][R2.64], R15 ;  /* 0x0000000f02007986 */ /* 0x0001e6000c101908 */
[----:B------:R-:W-:Y:S02]  /*08e0*/  IMAD.WIDE R30, R12, 0x4, R20 ;  /* 0x000000040c1e7825 */ /* 0x000fe400078e0214 */
[----:B------:R-:W2:Y:S04]  /*08f0*/  LDG.E R4, desc[UR8][R4.64] ;  /* 0x0000000804047981 */ /* 0x000ea8000c1e1900 */
[----:B------:R-:W2:Y:S01]  /*0900*/  LDG.E R31, desc[UR8][R30.64] ;  /* 0x000000081e1f7981 */ /* 0x000ea2000c1e1900 */
[----:B------:R-:W1:Y:S01]  /*0910*/  MUFU.RCP R0, R13 ;  /* 0x0000000d00007308 */ /* 0x000e620000001000 */
[----:B------:R-:W-:Y:S01]  /*0920*/  BSSY.RECONVERGENT B5, `(.L_x_9) ;  /* 0x000000e000057945 */ /* 0x000fe20003800200 */
[----:B-1----:R-:W-:-:S04]  /*0930*/  FFMA R11, R0, -R13, 1 ;  /* 0x3f800000000b7423 */ /* 0x002fc8000000080d */
[----:B------:R-:W-:Y:S01]  /*0940*/  FFMA R0, R0, R11, R0 ;  /* 0x0000000b00007223 */ /* 0x000fe20000000000 */
[----:B--2---:R-:W-:-:S04]  /*0950*/  FADD R34, R4, -R31 ;  /* 0x8000001f04227221 */ /* 0x004fc80000000000 */
        /* <DEDUP_REMOVED lines=9> */
[----:B------:R-:W-:Y:S05]  /*09f0*/  CALL.REL.NOINC `($__internal_1_$__cuda_sm3x_div_rn_noftz_f32_slowpath) ;  /* 0x000000b000287944 */ /* 0x000fea0003c00000 */
.L_x_10:
[----:B------:R-:W-:Y:S05]  /*0a00*/  BSYNC.RECONVERGENT B5 ;  /* 0x0000000000057941 */ /* 0x000fea0003800200 */
.L_x_9:
[----:B------:R-:W-:-:S05]  /*0a10*/  IMAD.WIDE R2, R12, 0x4, R18 ;  /* 0x000000040c027825 */ /* 0x000fca00078e0212 */
[----:B------:R1:W-:Y:S02]  /*0a20*/  STG.E desc[UR8][R2.64], R0 ;  /* 0x0000000002007986 */ /* 0x0003e4000c101908 */
.L_x_4:
[----:B------:R-:W-:Y:S05]  /*0a30*/  BSYNC.RECONVERGENT B4 ;  /* 0x0000000000047941 */ /* 0x000fea0003800200 */
.L_x_3:
[----:B------:R-:W-:-:S05]  /*0a40*/  VIADD R14, R14, UR4 ;  /* 0x000000040e0e7c36 */ /* 0x000fca0008000000 */
[----:B------:R-:W-:-:S13]  /*0a50*/  ISETP.GE.AND P0, PT, R14, R6, PT ;  /* 0x000000060e00720c */ /* 0x000fda0003f06270 */
[----:B------:R-:W-:Y:S05]  /*0a60*/  @!P0 BRA `(.L_x_11) ;  /* 0xfffffff400e48947 */ /* 0x000fea000383ffff */
[----:B------:R-:W-:Y:S05]  /*0a70*/  BSYNC.RECONVERGENT B3 ;  /* 0x0000000000037941 */ /* 0x000fea0003800200 */
.L_x_2:
[----:B------:R-:W5:Y:S01]  /*0a80*/  LDC R15, c[0x0][0x384] ;  /* 0x0000e100ff0f7b82 */ /* 0x000f620000000800 */
[----:B------:R-:W-:Y:S01]  /*0a90*/  BSSY.RECONVERGENT B3, `(.L_x_12) ;  /* 0x0000092000037945 */ /* 0x000fe20003800200 */
[----:B------:R-:W-:-:S06]  /*0aa0*/  MOV R14, R7 ;  /* 0x00000007000e7202 */ /* 0x000fcc0000000f00 */
[----:B------:R-:W1:Y:S08]  /*0ab0*/  LDC R5, c[0x0][0x4c8] ;  /* 0x00013200ff057b82 */ /* 0x000e700000000800 */
[----:B--2---:R-:W2:Y:S08]  /*0ac0*/  LDC.64 R20, c[0x0][0x390] ;  /* 0x0000e400ff147b82 */ /* 0x004eb00000000a00 */
[----:B0-----:R-:W0:Y:S01]  /*0ad0*/  LDC.64 R18, c[0x0][0x398] ;  /* 0x0000e600ff127b82 */ /* 0x001e220000000a00 */
[----:B-----5:R-:W-:-:S07]  /*0ae0*/  VIADD R15, R15, 0xffffffff ;  /* 0xffffffff0f0f7836 */ /* 0x020fce0000000000 */
[----:B------:R-:W0:Y:S08]  /*0af0*/  LDC.64 R22, c[0x0][0x430] ;  /* 0x00010c00ff167b82 */ /* 0x000e300000000a00 */
[----:B---3--:R-:W3:Y:S08]  /*0b00*/  LDC.64 R28, c[0x0][0x408] ;  /* 0x00010200ff1c7b82 */ /* 0x008ef00000000a00 */
[----:B----4-:R-:W4:Y:S08]  /*0b10*/  LDC.64 R26, c[0x0][0x3a8] ;  /* 0x0000ea00ff1a7b82 */ /* 0x010f300000000a00 */
[----:B-12---:R-:W0:Y:S02]  /*0b20*/  LDC.64 R24, c[0x0][0x3b8] ;  /* 0x0000ee00ff187b82 */ /* 0x006e240000000a00 */
.L_x_21:
[-C--:B------:R-:W-:Y:S01]  /*0b30*/  IABS R4, R9.reuse ;  /* 0x0000000900047213 */ /* 0x080fe20000000000 */
[----:B------:R-:W-:Y:S01]  /*0b40*/  BSSY.RECONVERGENT B4, `(.L_x_13) ;  /* 0x0000083000047945 */ /* 0x000fe20003800200 */
[----:B------:R-:W-:Y:S02]  /*0b50*/  IABS R30, R14 ;  /* 0x0000000e001e7213 */ /* 0x000fe40000000000 */
[----:B-1----:R-:W1:Y:S01]  /*0b60*/  I2F.RP R11, R4 ;  /* 0x00000004000b7306 */ /* 0x002e620000209400 */
[----:B------:R-:W-:Y:S02]  /*0b70*/  IABS R31, R9 ;  /* 0x00000009001f7213 */ /* 0x000fe40000000000 */
[----:B------:R-:W-:-:S05]  /*0b80*/  IABS R0, R10 ;  /* 0x0000000a00007213 */ /* 0x000fca0000000000 */
[----:B-1----:R-:W1:Y:S02]  /*0b90*/  MUFU.RCP R11, R11 ;  /* 0x0000000b000b7308 */ /* 0x002e640000001000 */
[----:B-1----:R-:W-:Y:S01]  /*0ba0*/  VIADD R2, R11, 0xffffffe ;  /* 0x0ffffffe0b027836 */ /* 0x002fe20000000000 */
[----:B------:R-:W-:-:S05]  /*0bb0*/  IADD3 R11, PT, PT, RZ, -R31, RZ ;  /* 0x8000001fff0b7210 */ /* 0x000fca0007ffe0ff */
[----:B------:R1:W2:Y:S02]  /*0bc0*/  F2I.FTZ.U32.TRUNC.NTZ R3, R2 ;  /* 0x0000000200037305 */ /* 0x0002a4000021f000 */
[----:B-1----:R-:W-:Y:S01]  /*0bd0*/  IMAD.MOV.U32 R2, RZ, RZ, RZ ;  /* 0x000000ffff027224 */ /* 0x002fe200078e00ff */
[----:B--2---:R-:W-:-:S05]  /*0be0*/  IADD3 R13, PT, PT, RZ, -R3, RZ ;  /* 0x80000003ff0d7210 */ /* 0x004fca0007ffe0ff */
[----:B------:R-:W-:-:S04]  /*0bf0*/  IMAD R13, R13, R4, RZ ;  /* 0x000000040d0d7224 */ /* 0x000fc800078e02ff */
[----:B------:R-:W-:Y:S02]  /*0c00*/  IMAD.HI.U32 R12, R3, R13, R2 ;  /* 0x0000000d030c7227 */ /* 0x000fe400078e0002 */
[----:B------:R-:W1:Y:S02]  /*0c10*/  I2F.RP R13, R0 ;  /* 0x00000000000d7306 */ /* 0x000e640000209400 */
[----:B------:R-:W-:-:S04]  /*0c20*/  IMAD.MOV.U32 R3, RZ, RZ, R30 ;  /* 0x000000ffff037224 */ /* 0x000fc800078e001e */
[----:B------:R-:W-:-:S04]  /*0c30*/  IMAD.HI.U32 R2, R12, R3, RZ ;  /* 0x000000030c027227 */ /* 0x000fc800078e00ff */
[----:B------:R-:W-:-:S05]  /*0c40*/  IMAD R3, R2, R11, R3 ;  /* 0x0000000b02037224 */ /* 0x000fca00078e0203 */
[----:B------:R-:W-:Y:S01]  /*0c50*/  ISETP.GT.U32.AND P1, PT, R4, R3, PT ;  /* 0x000000030400720c */ /* 0x000fe20003f24070 */
[----:B-1----:R-:W1:-:S12]  /*0c60*/  MUFU.RCP R13, R13 ;  /* 0x0000000d000d7308 */ /* 0x002e580000001000 */
[----:B------:R-:W-:Y:S01]  /*0c70*/  @!P1 IMAD.IADD R3, R3, 0x1, -R4 ;  /* 0x0000000103039824 */ /* 0x000fe200078e0a04 */
[----:B------:R-:W-:Y:S02]  /*0c80*/  @!P1 IADD3 R2, PT, PT, R2, 0x1, RZ ;  /* 0x0000000102029810 */ /* 0x000fe40007ffe0ff */
[----:B------:R-:W-:Y:S02]  /*0c90*/  ISETP.NE.AND P1, PT, R9, RZ, PT ;  /* 0x000000ff0900720c */ /* 0x000fe40003f25270 */
[----:B------:R-:W-:Y:S01]  /*0ca0*/  ISETP.GE.U32.AND P0, PT, R3, R4, PT ;  /* 0x000000040300720c */ /* 0x000fe20003f06070 */
[----:B-1----:R-:W-:Y:S01]  /*0cb0*/  VIADD R12, R13, 0xffffffe ;  /* 0x0ffffffe0d0c7836 */ /* 0x002fe20000000000 */
[----:B------:R-:W-:-:S03]  /*0cc0*/  LOP3.LUT R4, R14, R9, RZ, 0x3c, !PT ;  /* 0x000000090e047212 */ /* 0x000fc600078e3cff */
[----:B------:R-:W1:Y:S01]  /*0cd0*/  F2I.FTZ.U32.TRUNC.NTZ R3, R12 ;  /* 0x0000000c00037305 */ /* 0x000e62000021f000 */
[----:B------:R-:W-:-:S07]  /*0ce0*/  ISETP.GE.AND P2, PT, R4, RZ, PT ;  /* 0x000000ff0400720c */ /* 0x000fce0003f46270 */
        /* <DEDUP_REMOVED lines=26> */
[----:B------:R-:W-:-:S05]  /*0e90*/  @!P1 LOP3.LUT R2, RZ, R10, RZ, 0x33, !PT ;  /* 0x0000000aff029212 */ /* 0x000fca00078e33ff */
[----:B------:R-:W-:-:S04]  /*0ea0*/  IMAD.MOV R3, RZ, RZ, -R2 ;  /* 0x000000ffff037224 */ /* 0x000fc800078e0a02 */
[----:B------:R-:W-:-:S05]  /*0eb0*/  IMAD R3, R10, R3, R11 ;  /* 0x000000030a037224 */ /* 0x000fca00078e020b */
[----:B------:R-:W-:-:S04]  /*0ec0*/  ISETP.GE.AND P0, PT, R3, R15, PT ;  /* 0x0000000f0300720c */ /* 0x000fc80003f06270 */
[----:B------:R-:W-:-:S04]  /*0ed0*/  ISETP.GE.OR P0, PT, R2, UR12, P0 ;  /* 0x0000000c02007c0c */ /* 0x000fc80008706670 */
[----:B------:R-:W-:-:S13]  /*0ee0*/  ISETP.GE.OR P0, PT, R13, UR13, P0 ;  /* 0x0000000d0d007c0c */ /* 0x000fda0008706670 */
[----:B------:R-:W-:Y:S05]  /*0ef0*/  @P0 BRA `(.L_x_14) ;  /* 0x00000004001c0947 */ /* 0x000fea0003800000 */
[----:B------:R-:W-:-:S04]  /*0f00*/  IMAD R0, R10, R2, R3 ;  /* 0x000000020a007224 */ /* 0x000fc800078e0203 */
[----:B------:R-:W-:-:S04]  /*0f10*/  IMAD R13, R9, R0, R13 ;  /* 0x00000000090d7224 */ /* 0x000fc800078e020d */
[----:B0-----:R-:W-:-:S04]  /*0f20*/  IMAD.WIDE R2, R13, 0x4, R22 ;  /* 0x000000040d027825 */ /* 0x001fc800078e0216 */
[C---:B------:R-:W-:Y:S02]  /*0f30*/  IMAD.WIDE R30, R9.reuse, 0x4, R2 ;  /* 0x00000004091e7825 */ /* 0x040fe400078e0202 */
[----:B------:R-:W2:Y:S04]  /*0f40*/  LDG.E R2, desc[UR8][R2.64] ;  /* 0x0000000802027981 */ /* 0x000ea8000c1e1900 */
[----:B------:R-:W2:Y:S01]  /*0f50*/  LDG.E R31, desc[UR8][R30.64] ;  /* 0x000000081e1f7981 */ /* 0x000ea2000c1e1900 */
[----:B------:R-:W0:Y:S01]  /*0f60*/  MUFU.RCP R0, R5 ;  /* 0x0000000500007308 */ /* 0x000e220000001000 */
[----:B------:R-:W-:Y:S01]  /*0f70*/  BSSY.RECONVERGENT B5, `(.L_x_15) ;  /* 0x0000010000057945 */ /* 0x000fe20003800200 */
[----:B------:R-:W-:Y:S01]  /*0f80*/  IADD3 R12, PT, PT, R9, R13, RZ ;  /* 0x0000000d090c7210 */ /* 0x000fe20007ffe0ff */
[----:B0-----:R-:W-:-:S04]  /*0f90*/  FFMA R11, R0, -R5, 1 ;  /* 0x3f800000000b7423 */ /* 0x001fc80000000805 */
[----:B------:R-:W-:Y:S01]  /*0fa0*/  FFMA R0, R0, R11, R0 ;  /* 0x0000000b00007223 */ /* 0x000fe20000000000 */
[----:B--2---:R-:W-:-:S04]  /*0fb0*/  FADD R33, R2, -R31 ;  /* 0x8000001f02217221 */ /* 0x004fc80000000000 */
[----:B------:R-:W0:Y:S01]  /*0fc0*/  FCHK P0, R33, R5 ;  /* 0x0000000521007302 */ /* 0x000e220000000000 */
[----:B------:R-:W-:-:S04]  /*0fd0*/  FFMA R4, R0, R33, RZ ;  /* 0x0000002100047223 */ /* 0x000fc800000000ff */
[----:B------:R-:W-:-:S04]  /*0fe0*/  FFMA R11, R4, -R5, R33 ;  /* 0x80000005040b7223 */ /* 0x000fc80000000021 */
[----:B------:R-:W-:Y:S01]  /*0ff0*/  FFMA R11, R0, R11, R4 ;  /* 0x0000000b000b7223 */ /* 0x000fe20000000004 */
[----:B0-----:R-:W-:Y:S06]  /*1000*/  @!P0 BRA `(.L_x_16) ;  /* 0x0000000000188947 */ /* 0x001fec0003800000 */
[----:B------:R-:W0:Y:S01]  /*1010*/  LDCU UR5, c[0x0][0x4c8] ;  /* 0x00009900ff0577ac */ /* 0x000e220008000800 */
[----:B------:R-:W-:Y:S01]  /*1020*/  IMAD.MOV.U32 R2, RZ, RZ, R33 ;  /* 0x000000ffff027224 */ /* 0x000fe200078e0021 */
[----:B------:R-:W-:Y:S01]  /*1030*/  MOV R11, 0x1060 ;  /* 0x00001060000b7802 */ /* 0x000fe20000000f00 */
[----:B0-----:R-:W-:-:S07]  /*1040*/  IMAD.U32 R0, RZ, RZ, UR5 ;  /* 0x00000005ff007e24 */ /* 0x001fce000f8e00ff */
[----:B---34-:R-:W-:Y:S05]  /*1050*/  CALL.REL.NOINC `($__internal_1_$__cuda_sm3x_div_rn_noftz_f32_slowpath) ;  /* 0x000000a800907944 */ /* 0x018fea0003c00000 */
[----:B------:R-:W-:-:S07]  /*1060*/  MOV R11, R0 ;  /* 0x00000000000b7202 */ /* 0x000fce0000000f00 */
.L_x_16:
[----:B------:R-:W-:Y:S05]  /*1070*/  BSYNC.RECONVERGENT B5 ;  /* 0x0000000000057941 */ /* 0x000fea0003800200 */
.L_x_15:
[----:B---3--:R-:W-:-:S04]  /*1080*/  IMAD.WIDE R30, R13, 0x4, R28 ;  /* 0x000000040d1e7825 */ /* 0x008fc800078e021c */
[--C-:B------:R-:W-:Y:S01]  /*1090*/  IMAD.WIDE R32, R12, 0x4, R20.reuse ;  /* 0x000000040c207825 */ /* 0x100fe200078e0214 */
        /* <DEDUP_REMOVED lines=15> */
[----:B------:R-:W-:Y:S01]  /*1190*/  IMAD.MOV.U32 R2, RZ, RZ, R37 ;  /* 0x000000ffff027224 */ /* 0x000fe200078e0025 */
[----:B------:R-:W-:Y:S01]  /*11a0*/  MOV R11, 0x11d0 ;  /* 0x000011d0000b7802 */ /* 0x000fe20000000f00 */
[----:B0-----:R-:W-:-:S07]  /*11b0*/  IMAD.U32 R0, RZ, RZ, UR5 ;  /* 0x00000005ff007e24 */ /* 0x001fce000f8e00ff */
[----:B----4-:R-:W-:Y:S05]  /*11c0*/  CALL.REL.NOINC `($__internal_1_$__cuda_sm3x_div_rn_noftz_f32_slowpath) ;  /* 0x000000a800347944 */ /* 0x010fea0003c00000 */
[----:B------:R-:W-:-:S07]  /*11d0*/  MOV R35, R0 ;  /* 0x0000000000237202 */ /* 0x000fce0000000f00 */
.L_x_18:
[----:B------:R-:W-:Y:S05]  /*11e0*/  BSYNC.RECONVERGENT B5 ;  /* 0x0000000000057941 */ /* 0x000fea0003800200 */
.L_x_17:
[----:B----4-:R-:W-:-:S04]  /*11f0*/  IMAD.WIDE R2, R13, 0x4, R26 ;  /* 0x000000040d027825 */ /* 0x010fc800078e021a */
        /* <DEDUP_REMOVED lines=19> */
[----:B------:R-:W-:Y:S05]  /*1330*/  CALL.REL.NOINC `($__internal_1_$__cuda_sm3x_div_rn_noftz_f32_slowpath) ;  /* 0x000000a400d87944 */ /* 0x000fea0003c00000 */
.L_x_20:
[----:B------:R-:W-:Y:S05]  /*1340*/  BSYNC.RECONVERGENT B5 ;  /* 0x0000000000057941 */ /* 0x000fea0003800200 */
.L_x_19:
[----:B------:R-:W-:-:S05]  /*1350*/  IMAD.WIDE R2, R13, 0x4, R24 ;  /* 0x000000040d027825 */ /* 0x000fca00078e0218 */
[----:B------:R1:W-:Y:S02]  /*1360*/  STG.E desc[UR8][R2.64], R0 ;  /* 0x0000000002007986 */ /* 0x0003e4000c101908 */
.L_x_14:
[----:B------:R-:W-:Y:S05]  /*1370*/  BSYNC.RECONVERGENT B4 ;  /* 0x0000000000047941 */ /* 0x000fea0003800200 */
.L_x_13:
[----:B------:R-:W-:-:S04]  /*1380*/  IADD3 R14, PT, PT, R14, UR4, RZ ;  /* 0x000000040e0e7c10 */ /* 0x000fc8000fffe0ff */
[----:B------:R-:W-:-:S13]  /*1390*/  ISETP.GE.AND P0, PT, R14, R6, PT ;  /* 0x000000060e00720c */ /* 0x000fda0003f06270 */
[----:B------:R-:W-:Y:S05]  /*13a0*/  @!P0 BRA `(.L_x_21) ;  /* 0xfffffff400e08947 */ /* 0x000fea000383ffff */
[----:B------:R-:W-:Y:S05]  /*13b0*/  BSYNC.RECONVERGENT B3 ;  /* 0x0000000000037941 */ /* 0x000fea0003800200 */
.L_x_12:
[----:B------:R-:W2:Y:S01]  /*13c0*/  LDC R14, c[0x0][0x388] ;  /* 0x0000e200ff0e7b82 */ /* 0x000ea20000000800 */
[----:B------:R-:W-:Y:S01]  /*13d0*/  BSSY.RECONVERGENT B3, `(.L_x_22) ;  /* 0x000008f000037945 */ /* 0x000fe20003800200 */
[----:B------:R-:W-:-:S06]  /*13e0*/  IMAD.MOV.U32 R13, RZ, RZ, R7 ;  /* 0x000000ffff0d7224 */ /* 0x000fcc00078e0007 */
[----:B------:R-:W1:Y:S08]  /*13f0*/  LDC R5, c[0x0][0x4c8] ;  /* 0x00013200ff057b82 */ /* 0x000e700000000800 */
[----:B------:R-:W1:Y:S08]  /*1400*/  LDC.64 R20, c[0x0][0x390] ;  /* 0x0000e400ff147b82 */ /* 0x000e700000000a00 */
[----:B0-----:R-:W0:Y:S01]  /*1410*/  LDC.64 R18, c[0x0][0x398] ;  /* 0x0000e600ff127b82 */ /* 0x001e220000000a00 */
[----:B--2---:R-:W-:-:S07]  /*1420*/  VIADD R14, R14, 0xffffffff ;  /* 0xffffffff0e0e7836 */ /* 0x004fce0000000000 */
[----:B------:R-:W2:Y:S08]  /*1430*/  LDC.64 R22, c[0x0][0x430] ;  /* 0x00010c00ff167b82 */ /* 0x000eb00000000a00 */
[----:B----4-:R-:W4:Y:S08]  /*1440*/  LDC.64 R26, c[0x0][0x450] ;  /* 0x00011400ff1a7b82 */ /* 0x010f300000000a00 */
[----:B-1----:R-:W0:Y:S02]  /*1450*/  LDC.64 R24, c[0x0][0x440] ;  /* 0x00011000ff187b82 */ /* 0x002e240000000a00 */
.L_x_31:
[----:B------:R-:W-:Y:S01]  /*1460*/  IABS R4, R9 ;  /* 0x0000000900047213 */ /* 0x000fe20000000000 */
[----:B-1----:R-:W1:Y:S01]  /*1470*/  LDCU.64 UR6, c[0x0][0x380] ;  /* 0x00007000ff0677ac */ /* 0x002e620008000a00 */
[----:B------:R-:W-:Y:S01]  /*1480*/  IABS R30, R13 ;  /* 0x0000000d001e7213 */ /* 0x000fe20000000000 */
[----:B------:R-:W-:Y:S01]  /*1490*/  BSSY.RECONVERGENT B4, `(.L_x_23) ;  /* 0x000007f000047945 */ /* 0x000fe20003800200 */
[----:B------:R-:W5:Y:S01]  /*14a0*/  I2F.RP R11, R4 ;  /* 0x00000004000b7306 */ /* 0x000f620000209400 */
[----:B------:R-:W-:Y:S02]  /*14b0*/  IABS R0, R10 ;  /* 0x0000000a00007213 */ /* 0x000fe40000000000 */
[----:B------:R-:W-:-:S05]  /*14c0*/  IABS R31, R9 ;  /* 0x00000009001f7213 */ /* 0x000fca0000000000 */
[----:B---3--:R-:W3:Y:S08]  /*14d0*/  I2F.RP R28, R0 ;  /* 0x00000000001c7306 */ /* 0x008ef00000209400 */
[----:B-----5:R-:W5:Y:S08]  /*14e0*/  MUFU.RCP R11, R11 ;  /* 0x0000000b000b7308 */ /* 0x020f700000001000 */
[----:B---3--:R-:W-:Y:S01]  /*14f0*/  MUFU.RCP R28, R28 ;  /* 0x0000001c001c7308 */ /* 0x008fe20000001000 */
[----:B-----5:R-:W-:Y:S01]  /*1500*/  IADD3 R2, PT, PT, R11, 0xffffffe, RZ ;  /* 0x0ffffffe0b027810 */ /* 0x020fe20007ffe0ff */
[----:B------:R-:W-:-:S06]  /*1510*/  IMAD.MOV R11, RZ, RZ, -R31 ;  /* 0x000000ffff0b7224 */ /* 0x000fcc00078e0a1f */
[----:B------:R3:W5:Y:S02]  /*1520*/  F2I.FTZ.U32.TRUNC.NTZ R3, R2 ;  /* 0x0000000200037305 */ /* 0x000764000021f000 */
[----:B---3--:R-:W-:Y:S02]  /*1530*/  IMAD.MOV.U32 R2, RZ, RZ, RZ ;  /* 0x000000ffff027224 */ /* 0x008fe400078e00ff */
[----:B-----5:R-:W-:-:S04]  /*1540*/  IMAD.MOV R29, RZ, RZ, -R3 ;  /* 0x000000ffff1d7224 */ /* 0x020fc800078e0a03 */
[----:B------:R-:W-:-:S04]  /*1550*/  IMAD R29, R29, R4, RZ ;  /* 0x000000041d1d7224 */ /* 0x000fc800078e02ff */
[----:B------:R-:W-:Y:S01]  /*1560*/  IMAD.HI.U32 R12, R3, R29, R2 ;  /* 0x0000001d030c7227 */ /* 0x000fe200078e0002 */
[----:B------:R-:W-:-:S05]  /*1570*/  MOV R3, R30 ;  /* 0x0000001e00037202 */ /* 0x000fca0000000f00 */
[----:B------:R-:W-:Y:S01]  /*1580*/  IMAD.HI.U32 R2, R12, R3, RZ ;  /* 0x000000030c027227 */ /* 0x000fe200078e00ff */
[----:B------:R-:W-:-:S03]  /*1590*/  IADD3 R12, PT, PT, R28, 0xffffffe, RZ ;  /* 0x0ffffffe1c0c7810 */ /* 0x000fc60007ffe0ff */
[----:B------:R-:W-:-:S05]  /*15a0*/  IMAD R3, R2, R11, R3 ;  /* 0x0000000b02037224 */ /* 0x000fca00078e0203 */
[----:B------:R-:W-:-:S13]  /*15b0*/  ISETP.GT.U32.AND P1, PT, R4, R3, PT ;  /* 0x000000030400720c */ /* 0x000fda0003f24070 */
[----:B------:R-:W-:Y:S02]  /*15c0*/  @!P1 IMAD.IADD R3, R3, 0x1, -R4 ;  /* 0x0000000103039824 */ /* 0x000fe400078e0a04 */
[----:B------:R-:W-:Y:S01]  /*15d0*/  @!P1 VIADD R2, R2, 0x1 ;  /* 0x0000000102029836 */ /* 0x000fe20000000000 */
[----:B------:R-:W-:Y:S02]  /*15e0*/  ISETP.NE.AND P1, PT, R9, RZ, PT ;  /* 0x000000ff0900720c */ /* 0x000fe40003f25270 */
[----:B------:R-:W-:Y:S02]  /*15f0*/  ISETP.GE.U32.AND P0, PT, R3, R4, PT ;  /* 0x000000040300720c */ /* 0x000fe40003f06070 */
[----:B------:R-:W-:Y:S01]  /*1600*/  LOP3.LUT R4, R13, R9, RZ, 0x3c, !PT ;  /* 0x000000090d047212 */ /* 0x000fe200078e3cff */
[----:B------:R-:W3:Y:S03]  /*1610*/  F2I.FTZ.U32.TRUNC.NTZ R3, R12 ;  /* 0x0000000c00037305 */ /* 0x000ee6000021f000 */
[----:B------:R-:W-:-:S07]  /*1620*/  ISETP.GE.AND P2, PT, R4, RZ, PT ;  /* 0x000000ff0400720c */ /* 0x000fce0003f46270 */
[----:B------:R-:W-:-:S05]  /*1630*/  @P0 VIADD R2, R2, 0x1 ;  /* 0x0000000102020836 */ /* 0x000fca0000000000 */
[----:B------:R-:W-:Y:S01]  /*1640*/  MOV R11, R2 ;  /* 0x00000002000b7202 */ /* 0x000fe20000000f00 */
[----:B---3--:R-:W-:Y:S01]  /*1650*/  IMAD.MOV R29, RZ, RZ, -R3 ;  /* 0x000000ffff1d7224 */ /* 0x008fe200078e0a03 */
[----:B------:R-:W-:-:S03]  /*1660*/  IABS R2, R10 ;  /* 0x0000000a00027213 */ /* 0x000fc60000000000 */
[----:B------:R-:W-:Y:S01]  /*1670*/  @!P2 IMAD.MOV R11, RZ, RZ, -R11 ;  /* 0x000000ffff0ba224 */ /* 0x000fe200078e0a0b */
[----:B------:R-:W-:Y:S01]  /*1680*/  @!P1 LOP3.LUT R11, RZ, R9, RZ, 0x33, !PT ;  /* 0x00000009ff0b9212 */ /* 0x000fe200078e33ff */
[----:B------:R-:W-:Y:S01]  /*1690*/  IMAD R29, R29, R0, RZ ;  /* 0x000000001d1d7224 */ /* 0x000fe200078e02ff */
[----:B------:R-:W-:Y:S01]  /*16a0*/  IADD3 R12, PT, PT, RZ, -R2, RZ ;  /* 0x80000002ff0c7210 */ /* 0x000fe20007ffe0ff */
[----:B------:R-:W-:Y:S01]  /*16b0*/  IMAD.MOV.U32 R2, RZ, RZ, RZ ;  /* 0x000000ffff027224 */ /* 0x000fe200078e00ff */
[----:B------:R-:W-:-:S03]  /*16c0*/  IABS R4, R11 ;  /* 0x0000000b00047213 */ /* 0x000fc60000000000 */
[----:B------:R-:W-:-:S04]  /*16d0*/  IMAD.HI.U32 R2, R3, R29, R2 ;  /* 0x0000001d03027227 */ /* 0x000fc800078e0002 */
[----:B------:R-:W-:Y:S01]  /*16e0*/  IMAD.MOV.U32 R3, RZ, RZ, R4 ;  /* 0x000000ffff037224 */ /* 0x000fe200078e0004 */
[----:B------:R-:W-:-:S03]  /*16f0*/  MOV R4, R12 ;  /* 0x0000000c00047202 */ /* 0x000fc60000000f00 */
[----:B------:R-:W-:-:S04]  /*1700*/  IMAD.HI.U32 R2, R2, R3, RZ ;  /* 0x0000000302027227 */ /* 0x000fc800078e00ff */
[----:B------:R-:W-:-:S05]  /*1710*/  IMAD R3, R2, R4, R3 ;  /* 0x0000000402037224 */ /* 0x000fca00078e0203 */
[----:B------:R-:W-:-:S13]  /*1720*/  ISETP.GT.U32.AND P1, PT, R0, R3, PT ;  /* 0x000000030000720c */ /* 0x000fda0003f24070 */
[----:B------:R-:W-:Y:S02]  /*1730*/  @!P1 IMAD.IADD R3, R3, 0x1, -R0 ;  /* 0x0000000103039824 */ /* 0x000fe400078e0a00 */
[----:B------:R-:W-:Y:S01]  /*1740*/  @!P1 VIADD R2, R2, 0x1 ;  /* 0x0000000102029836 */ /* 0x000fe20000000000 */
[----:B------:R-:W-:Y:S02]  /*1750*/  ISETP.NE.AND P1, PT, R10, RZ, PT ;  /* 0x000000ff0a00720c */ /* 0x000fe40003f25270 */
[----:B------:R-:W-:Y:S02]  /*1760*/  ISETP.GE.U32.AND P0, PT, R3, R0, PT ;  /* 0x000000000300720c */ /* 0x000fe40003f06070 */
[----:B------:R-:W-:-:S04]  /*1770*/  LOP3.LUT R0, R11, R10, RZ, 0x3c, !PT ;  /* 0x0000000a0b007212 */ /* 0x000fc800078e3cff */
[----:B------:R-:W-:Y:S02]  /*1780*/  ISETP.GE.AND P2, PT, R0, RZ, PT ;  /* 0x000000ff0000720c */ /* 0x000fe40003f46270 */
[----:B------:R-:W-:-:S05]  /*1790*/  IADD3 R0, PT, PT, -R11, RZ, RZ ;  /* 0x000000ff0b007210 */ /* 0x000fca0007ffe1ff */
[----:B------:R-:W-:-:S06]  /*17a0*/  @P0 IADD3 R2, PT, PT, R2, 0x1, RZ ;  /* 0x0000000102020810 */ /* 0x000fcc0007ffe0ff */
[----:B------:R-:W-:Y:S01]  /*17b0*/  @!P2 IMAD.MOV R2, RZ, RZ, -R2 ;  /* 0x000000ffff02a224 */ /* 0x000fe200078e0a02 */
[----:B------:R-:W-:-:S04]  /*17c0*/  @!P1 LOP3.LUT R2, RZ, R10, RZ, 0x33, !PT ;  /* 0x0000000aff029212 */ /* 0x000fc800078e33ff */
[----:B-1----:R-:W-:Y:S01]  /*17d0*/  ISETP.GE.AND P0, PT, R2, UR6, PT ;  /* 0x0000000602007c0c */ /* 0x002fe2000bf06270 */
[----:B------:R-:W-:-:S04]  /*17e0*/  IMAD.MOV R3, RZ, RZ, -R2 ;  /* 0x000000ffff037224 */ /* 0x000fc800078e0a02 */
[----:B------:R-:W-:Y:S02]  /*17f0*/  IMAD R11, R10, R3, R11 ;  /* 0x000000030a0b7224 */ /* 0x000fe400078e020b */
[----:B------:R-:W-:-:S03]  /*1800*/  IMAD R3, R9, R0, R13 ;  /* 0x0000000009037224 */ /* 0x000fc600078e020d */
[----:B------:R-:W-:-:S04]  /*1810*/  ISETP.GE.OR P0, PT, R11, UR7, P0 ;  /* 0x000000070b007c0c */ /* 0x000fc80008706670 */
[----:B------:R-:W-:-:S13]  /*1820*/  ISETP.GE.OR P0, PT, R3, R14, P0 ;  /* 0x0000000e0300720c */ /* 0x000fda0000706670 */
[----:B------:R-:W-:Y:S05]  /*1830*/  @P0 BRA `(.L_x_24) ;  /* 0x0000000400100947 */ /* 0x000fea0003800000 */
[----:B------:R-:W-:-:S04]  /*1840*/  IMAD R12, R10, R2, R11 ;  /* 0x000000020a0c7224 */ /* 0x000fc800078e020b */
[----:B------:R-:W-:-:S04]  /*1850*/  IMAD R12, R9, R12, R3 ;  /* 0x0000000c090c7224 */ /* 0x000fc800078e0203 */
[----:B--2---:R-:W-:-:S05]  /*1860*/  IMAD.WIDE R2, R12, 0x4, R22 ;  /* 0x000000040c027825 */ /* 0x004fca00078e0216 */
[----:B------:R-:W2:Y:S04]  /*1870*/  LDG.E R0, desc[UR8][R2.64] ;  /* 0x0000000802007981 */ /* 0x000ea8000c1e1900 */
[----:B------:R-:W2:Y:S01]  /*1880*/  LDG.E R11, desc[UR8][R2.64+0x4] ;  /* 0x00000408020b7981 */ /* 0x000ea2000c1e1900 */
[----:B------:R-:W1:Y:S01]  /*1890*/  MUFU.RCP R4, R5 ;  /* 0x0000000500047308 */ /* 0x000e620000001000 */
[----:B------:R-:W-:Y:S01]  /*18a0*/  BSSY.RECONVERGENT B5, `(.L_x_25) ;  /* 0x000000f000057945 */ /* 0x000fe20003800200 */
[----:B-1----:R-:W-:Y:S01]  /*18b0*/  FFMA R31, R4, -R5, 1 ;  /* 0x3f800000041f7423 */ /* 0x002fe20000000805 */
[----:B--2---:R-:W-:-:S03]  /*18c0*/  FADD R29, R0, -R11 ;  /* 0x8000000b001d7221 */ /* 0x004fc60000000000 */
[----:B------:R-:W-:Y:S02]  /*18d0*/  FFMA R0, R4, R31, R4 ;  /* 0x0000001f04007223 */ /* 0x000fe40000000004 */
[----:B------:R-:W1:Y:S02]  /*18e0*/  FCHK P0, R29, R5 ;  /* 0x000000051d007302 */ /* 0x000e640000000000 */
[----:B------:R-:W-:-:S04]  /*18f0*/  FFMA R4, R0, R29, RZ ;  /* 0x0000001d00047223 */ /* 0x000fc800000000ff */
[----:B------:R-:W-:-:S04]  /*1900*/  FFMA R11, R4, -R5, R29 ;  /* 0x80000005040b7223 */ /* 0x000fc8000000001d */
[----:B------:R-:W-:Y:S01]  /*1910*/  FFMA R11, R0, R11, R4 ;  /* 0x0000000b000b7223 */ /* 0x000fe20000000004 */
[----:B-1----:R-:W-:Y:S06]  /*1920*/  @!P0 BRA `(.L_x_26) ;  /* 0x0000000000188947 */ /* 0x002fec0003800000 */
[----:B------:R-:W1:Y:S01]  /*1930*/  LDCU UR5, c[0x0][0x4c8] ;  /* 0x00009900ff0577ac */ /* 0x000e620008000800 */
[----:B------:R-:W-:Y:S01]  /*1940*/  IMAD.MOV.U32 R2, RZ, RZ, R29 ;  /* 0x000000ffff027224 */ /* 0x000fe200078e001d */
[----:B------:R-:W-:Y:S01]  /*1950*/  MOV R11, 0x1980 ;  /* 0x00001980000b7802 */ /* 0x000fe20000000f00 */
[----:B-1----:R-:W-:-:S07]  /*1960*/  IMAD.U32 R0, RZ, RZ, UR5 ;  /* 0x00000005ff007e24 */ /* 0x002fce000f8e00ff */
[----:B0---4-:R-:W-:Y:S05]  /*1970*/  CALL.REL.NOINC `($__internal_1_$__cuda_sm3x_div_rn_noftz_f32_slowpath) ;  /* 0x000000a000487944 */ /* 0x011fea0003c00000 */
[----:B------:R-:W-:-:S07]  /*1980*/  MOV R11, R0 ;  /* 0x00000000000b7202 */ /* 0x000fce0000000f00 */
.L_x_26:
[----:B------:R-:W-:Y:S05]  /*1990*/  BSYNC.RECONVERGENT B5 ;  /* 0x0000000000057941 */ /* 0x000fea0003800200 */
.L_x_25:
[----:B----4-:R-:W-:-:S04]  /*19a0*/  IMAD.WIDE R2, R12, 0x4, R26 ;  /* 0x000000040c027825 */ /* 0x010fc800078e021a */
[----:B------:R-:W-:Y:S01]  /*19b0*/  IMAD.WIDE R28, R12, 0x4, R20 ;  /* 0x000000040c1c7825 */ /* 0x000fe200078e0214 */
[----:B------:R1:W-:Y:S04]  /*19c0*/  STG.E desc[UR8][R2.64], R11 ;  /* 0x0000000b02007986 */ /* 0x0003e8000c101908 */
[----:B------:R-:W2:Y:S04]  /*19d0*/  LDG.E R0, desc[UR8][R28.64+0x4] ;  /* 0x000004081c007981 */ /* 0x000ea8000c1e1900 */
[----:B------:R-:W2:Y:S01]  /*19e0*/  LDG.E R31, desc[UR8][R28.64] ;  /* 0x000000081c1f7981 */ /* 0x000ea2000c1e1900 */
[----:B------:R-:W3:Y:S01]  /*19f0*/  MUFU.RCP R4, R5 ;  /* 0x0000000500047308 */ /* 0x000ee20000001000 */
[----:B------:R-:W-:Y:S01]  /*1a00*/  BSSY.RECONVERGENT B5, `(.L_x_27) ;  /* 0x000000f000057945 */ /* 0x000fe20003800200 */
[----:B---3--:R-:W-:Y:S01]  /*1a10*/  FFMA R35, R4, -R5, 1 ;  /* 0x3f80000004237423 */ /* 0x008fe20000000805 */
[----:B--2---:R-:W-:-:S03]  /*1a20*/  FADD R33, R0, -R31 ;  /* 0x8000001f00217221 */ /* 0x004fc60000000000 */
[----:B------:R-:W-:Y:S02]  /*1a30*/  FFMA R0, R4, R35, R4 ;  /* 0x0000002304007223 */ /* 0x000fe40000000004 */
[----:B------:R-:W2:Y:S02]  /*1a40*/  FCHK P0, R33, R5 ;  /* 0x0000000521007302 */ /* 0x000ea40000000000 */
[----:B------:R-:W-:-:S04]  /*1a50*/  FFMA R4, R0, R33, RZ ;  /* 0x0000002100047223 */ /* 0x000fc800000000ff */
[----:B------:R-:W-:-:S04]  /*1a60*/  FFMA R31, R4, -R5, R33 ;  /* 0x80000005041f7223 */ /* 0x000fc80000000021 */
[----:B------:R-:W-:Y:S01]  /*1a70*/  FFMA R31, R0, R31, R4 ;  /* 0x0000001f001f7223 */ /* 0x000fe20000000004 */
[----:B-12---:R-:W-:Y:S06]  /*1a80*/  @!P0 BRA `(.L_x_28) ;  /* 0x0000000000188947 */ /* 0x006fec0003800000 */
[----:B------:R-:W1:Y:S01]  /*1a90*/  LDCU UR5, c[0x0][0x4c8] ;  /* 0x00009900ff0577ac */ /* 0x000e620008000800 */
[----:B------:R-:W-:Y:S01]  /*1aa0*/  IMAD.MOV.U32 R2, RZ, RZ, R33 ;  /* 0x000000ffff027224 */ /* 0x000fe200078e0021 */
[----:B------:R-:W-:Y:S01]  /*1ab0*/  MOV R11, 0x1ae0 ;  /* 0x00001ae0000b7802 */ /* 0x000fe20000000f00 */
[----:B-1----:R-:W-:-:S07]  /*1ac0*/  IMAD.U32 R0, RZ, RZ, UR5 ;  /* 0x00000005ff007e24 */ /* 0x002fce000f8e00ff */
[----:B0-----:R-:W-:Y:S05]  /*1ad0*/  CALL.REL.NOINC `($__internal_1_$__cuda_sm3x_div_rn_noftz_f32_slowpath) ;  /* 0x0000009c00f07944 */ /* 0x001fea0003c00000 */
[----:B------:R-:W-:-:S07]  /*1ae0*/  MOV R31, R0 ;  /* 0x00000000001f7202 */ /* 0x000fce0000000f00 */
.L_x_28:
[----:B------:R-:W-:Y:S05]  /*1af0*/  BSYNC.RECONVERGENT B5 ;  /* 0x0000000000057941 */ /* 0x000fea0003800200 */
.L_x_27:
[----:B0-----:R-:W-:-:S04]  /*1b00*/  IMAD.WIDE R2, R12, 0x4, R24 ;  /* 0x000000040c027825 */ /* 0x001fc800078e0218 */
[----:B------:R-:W-:Y:S01]  /*1b10*/  IMAD.WIDE R28, R12, 0x4, R18 ;  /* 0x000000040c1c7825 */ /* 0x000fe200078e0212 */
[----:B------:R0:W-:Y:S04]  /*1b20*/  STG.E desc[UR8][R2.64], R31 ;  /* 0x0000001f02007986 */ /* 0x0001e8000c101908 */
        /* <DEDUP_REMOVED lines=17> */
.L_x_30:
[----:B------:R-:W-:Y:S05]  /*1c40*/  BSYNC.RECONVERGENT B5 ;  /* 0x0000000000057941 */ /* 0x000fea0003800200 */
.L_x_29:
[----:B------:R-:W0:Y:S02]  /*1c50*/  LDC.64 R2, c[0x0][0x448] ;  /* 0x00011200ff027b82 */ /* 0x000e240000000a00 */
[----:B0-----:R-:W-:-:S05]  /*1c60*/  IMAD.WIDE R2, R12, 0x4, R2 ;  /* 0x000000040c027825 */ /* 0x001fca00078e0202 */
[----:B------:R1:W-:Y:S02]  /*1c70*/  STG.E desc[UR8][R2.64], R0 ;  /* 0x0000000002007986 */ /* 0x0003e4000c101908 */
.L_x_24:
[----:B------:R-:W-:Y:S05]  /*1c80*/  BSYNC.RECONVERGENT B4 ;  /* 0x0000000000047941 */ /* 0x000fea0003800200 */
.L_x_23:
[----:B------:R-:W-:-:S04]  /*1c90*/  IADD3 R13, PT, PT, R13, UR4, RZ ;  /* 0x000000040d0d7c10 */ /* 0x000fc8000fffe0ff */
[----:B------:R-:W-:-:S13]  /*1ca0*/  ISETP.GE.AND P0, PT, R13, R6, PT ;  /* 0x000000060d00720c */ /* 0x000fda0003f06270 */
[----:B------:R-:W-:Y:S05]  /*1cb0*/  @!P0 BRA `(.L_x_31) ;  /* 0xfffffff400e88947 */ /* 0x000fea000383ffff */
[----:B------:R-:W-:Y:S05]  /*1cc0*/  BSYNC.RECONVERGENT B3 ;  /* 0x0000000000037941 */ /* 0x000fea0003800200 */
.L_x_22:
[----:B------:R-:W3:Y:S01]  /*1cd0*/  I2F.U32.RP R11, UR4 ;  /* 0x00000004000b7d06 */ /* 0x000ee20008209000 */
[----:B------:R-:W-:Y:S01]  /*1ce0*/  IADD3 R5, PT, PT, R7, UR4, RZ ;  /* 0x0000000407057c10 */ /* 0x000fe2000fffe0ff */
[----:B------:R-:W-:Y:S01]  /*1cf0*/  IMAD R13, RZ, RZ, -UR4 ;  /* 0x80000004ff0d7e24 */ /* 0x000fe2000f8e02ff */
[----:B------:R-:W-:Y:S01]  /*1d00*/  ISETP.NE.U32.AND P2, PT, RZ, UR4, PT ;  /* 0x00000004ff007c0c */ /* 0x000fe2000bf45070 */
[----:B------:R-:W-:Y:S01]  /*1d10*/  BSSY.RECONVERGENT B1, `(.L_x_32) ;  /* 0x0000048000017945 */ /* 0x000fe20003800200 */
[----:B------:R-:W-:Y:S01]  /*1d20*/  ISETP.GE.AND P0, PT, R5, R6, PT ;  /* 0x000000060500720c */ /* 0x000fe20003f06270 */
[----:B------:R-:W-:Y:S01]  /*1d30*/  IMAD.MOV.U32 R20, RZ, RZ, R7 ;  /* 0x000000ffff147224 */ /* 0x000fe200078e0007 */
[----:B-1----:R-:W-:Y:S02]  /*1d40*/  VIMNMX R0, PT, PT, R6, R5, !PT ;  /* 0x0000000506007248 */ /* 0x002fe40007fe0100 */
[----:B------:R-:W-:-:S04]  /*1d50*/  SEL R4, RZ, 0x1, P0 ;  /* 0x00000001ff047807 */ /* 0x000fc80000000000 */
[----:B------:R-:W-:Y:S01]  /*1d60*/  IADD3 R0, PT, PT, R0, -R5, -R4 ;  /* 0x8000000500007210 */ /* 0x000fe20007ffe804 */
[----:B---3--:R-:W1:Y:S02]  /*1d70*/  MUFU.RCP R11, R11 ;  /* 0x0000000b000b7308 */ /* 0x008e640000001000 */
[----:B-1----:R-:W-:-:S06]  /*1d80*/  VIADD R2, R11, 0xffffffe ;  /* 0x0ffffffe0b027836 */ /* 0x002fcc0000000000 */
[----:B------:R1:W3:Y:S02]  /*1d90*/  F2I.FTZ.U32.TRUNC.NTZ R3, R2 ;  /* 0x0000000200037305 */ /* 0x0002e4000021f000 */
[----:B-1----:R-:W-:Y:S02]  /*1da0*/  IMAD.MOV.U32 R2, RZ, RZ, RZ ;  /* 0x000000ffff027224 */ /* 0x002fe400078e00ff */
[----:B---3--:R-:W-:-:S04]  /*1db0*/  IMAD R13, R13, R3, RZ ;  /* 0x000000030d0d7224 */ /* 0x008fc800078e02ff */
[----:B------:R-:W-:-:S06]  /*1dc0*/  IMAD.HI.U32 R3, R3, R13, R2 ;  /* 0x0000000d03037227 */ /* 0x000fcc00078e0002 */
[----:B------:R-:W-:-:S04]  /*1dd0*/  IMAD.HI.U32 R3, R3, R0, RZ ;  /* 0x0000000003037227 */ /* 0x000fc800078e00ff */
[----:B------:R-:W-:-:S04]  /*1de0*/  IMAD.MOV R5, RZ, RZ, -R3 ;  /* 0x000000ffff057224 */ /* 0x000fc800078e0a03 */
[----:B------:R-:W-:-:S05]  /*1df0*/  IMAD R0, R5, UR4, R0 ;  /* 0x0000000405007c24 */ /* 0x000fca000f8e0200 */
[----:B------:R-:W-:-:S13]  /*1e00*/  ISETP.GE.U32.AND P0, PT, R0, UR4, PT ;  /* 0x0000000400007c0c */ /* 0x000fda000bf06070 */
[----:B------:R-:W-:Y:S01]  /*1e10*/  @P0 IADD3 R0, PT, PT, R0, -UR4, RZ ;  /* 0x8000000400000c10 */ /* 0x000fe2000fffe0ff */
[----:B------:R-:W-:-:S03]  /*1e20*/  @P0 VIADD R3, R3, 0x1 ;  /* 0x0000000103030836 */ /* 0x000fc60000000000 */
[----:B------:R-:W-:-:S13]  /*1e30*/  ISETP.GE.U32.AND P1, PT, R0, UR4, PT ;  /* 0x0000000400007c0c */ /* 0x000fda000bf26070 */
[----:B------:R-:W-:Y:S01]  /*1e40*/  @P1 VIADD R3, R3, 0x1 ;  /* 0x0000000103031836 */ /* 0x000fe20000000000 */
[----:B------:R-:W-:-:S04]  /*1e50*/  @!P2 LOP3.LUT R3, RZ, UR4, RZ, 0x33, !PT ;  /* 0x00000004ff03ac12 */ /* 0x000fc8000f8e33ff */
[----:B------:R-:W-:-:S04]  /*1e60*/  IADD3 R11, PT, PT, R4, R3, RZ ;  /* 0x00000003040b7210 */ /* 0x000fc80007ffe0ff */
[C---:B------:R-:W-:Y:S02]  /*1e70*/  LOP3.LUT R0, R11.reuse, 0x3, RZ, 0xc0, !PT ;  /* 0x000000030b007812 */ /* 0x040fe400078ec0ff */
[----:B------:R-:W-:Y:S02]  /*1e80*/  ISETP.GE.U32.AND P3, PT, R11, 0x3, PT ;  /* 0x000000030b00780c */ /* 0x000fe40003f66070 */
[----:B------:R-:W-:-:S13]  /*1e90*/  ISETP.NE.AND P0, PT, R0, 0x3, PT ;  /* 0x000000030000780c */ /* 0x000fda0003f05270 */
[----:B------:R-:W-:Y:S05]  /*1ea0*/  @!P0 BRA `(.L_x_33) ;  /* 0x0000000000b88947 */ /* 0x000fea0003800000 */
[----:B------:R-:W-:Y:S01]  /*1eb0*/  IABS R0, R9 ;  /* 0x0000000900007213 */ /* 0x000fe20000000000 */
[----:B------:R-:W1:Y:S01]  /*1ec0*/  LDC.64 R2, c[0x0][0x3d0] ;  /* 0x0000f400ff027b82 */ /* 0x000e620000000a00 */
[----:B------:R-:W-:Y:S01]  /*1ed0*/  VIADD R11, R11, 0x1 ;  /* 0x000000010b0b7836 */ /* 0x000fe20000000000 */
[----:B------:R-:W-:Y:S01]  /*1ee0*/  ISETP.NE.AND P4, PT, R9, RZ, PT ;  /* 0x000000ff0900720c */ /* 0x000fe20003f85270 */
[----:B------:R-:W3:Y:S03]  /*1ef0*/  I2F.RP R20, R0 ;  /* 0x0000000000147306 */ /* 0x000ee60000209400 */
[----:B------:R-:W-:Y:S02]  /*1f00*/  LOP3.LUT R11, R11, 0x3, RZ, 0xc0, !PT ;  /* 0x000000030b0b7812 */ /* 0x000fe400078ec0ff */
[----:B------:R-:W1:Y:S03]  /*1f10*/  LDC.64 R4, c[0x0][0x3c0] ;  /* 0x0000f000ff047b82 */ /* 0x000e660000000a00 */
[----:B------:R-:W-:-:S05]  /*1f20*/  IMAD.MOV R11, RZ, RZ, -R11 ;  /* 0x000000ffff0b7224 */ /* 0x000fca00078e0a0b */
[----:B------:R-:W1:Y:S01]  /*1f30*/  LDC.64 R12, c[0x0][0x3c8] ;  /* 0x0000f200ff0c7b82 */ /* 0x000e620000000a00 */
[----:B---3--:R-:W0:Y:S02]  /*1f40*/  MUFU.RCP R20, R20 ;  /* 0x0000001400147308 */ /* 0x008e240000001000 */
[----:B0-----:R-:W-:Y:S01]  /*1f50*/  VIADD R18, R20, 0xffffffe ;  /* 0x0ffffffe14127836 */ /* 0x001fe20000000000 */
[----:B------:R-:W-:-:S05]  /*1f60*/  MOV R20, R7 ;  /* 0x0000000700147202 */ /* 0x000fca0000000f00 */
[----:B------:R0:W3:Y:S02]  /*1f70*/  F2I.FTZ.U32.TRUNC.NTZ R19, R18 ;  /* 0x0000001200137305 */ /* 0x0000e4000021f000 */
[----:B0-----:R-:W-:Y:S01]  /*1f80*/  IMAD.MOV.U32 R18, RZ, RZ, RZ ;  /* 0x000000ffff127224 */ /* 0x001fe200078e00ff */
[----:B---3--:R-:W-:-:S05]  /*1f90*/  IADD3 R21, PT, PT, RZ, -R19, RZ ;  /* 0x80000013ff157210 */ /* 0x008fca0007ffe0ff */
[----:B------:R-:W-:-:S04]  /*1fa0*/  IMAD R21, R21, R0, RZ ;  /* 0x0000000015157224 */ /* 0x000fc800078e02ff */
[----:B----4-:R-:W-:Y:S01]  /*1fb0*/  IMAD.HI.U32 R26, R19, R21, R18 ;  /* 0x00000015131a7227 */ /* 0x010fe200078e0012 */
[----:B-1----:R-:W-:-:S07]  /*1fc0*/  LOP3.LUT R21, RZ, R9, RZ, 0x33, !PT ;  /* 0x00000009ff157212 */ /* 0x002fce00078e33ff */
.L_x_34:
[----:B-1----:R-:W-:Y:S02]  /*1fd0*/  IABS R18, R9 ;  /* 0x0000000900127213 */ /* 0x002fe40000000000 */
[----:B------:R-:W-:Y:S02]  /*1fe0*/  IABS R19, R20 ;  /* 0x0000001400137213 */ /* 0x000fe40000000000 */
[----:B------:R-:W-:Y:S01]  /*1ff0*/  IADD3 R11, PT, PT, R11, 0x1, RZ ;  /* 0x000000010b0b7810 */ /* 0x000fe20007ffe0ff */
[----:B--2---:R-:W-:Y:S02]  /*2000*/  IMAD.MOV R22, RZ, RZ, -R18 ;  /* 0x000000ffff167224 */ /* 0x004fe400078e0a12 */
[----:B------:R-:W-:-:S04]  /*2010*/  IMAD.HI.U32 R18, R26, R19, RZ ;  /* 0x000000131a127227 */ /* 0x000fc800078e00ff */
[----:B------:R-:W-:Y:S01]  /*2020*/  IMAD R19, R18, R22, R19 ;  /* 0x0000001612137224 */ /* 0x000fe200078e0213 */
[----:B------:R-:W-:-:S04]  /*2030*/  IABS R22, R9 ;  /* 0x0000000900167213 */ /* 0x000fc80000000000 */
[----:B------:R-:W-:-:S13]  /*2040*/  ISETP.GT.U32.AND P1, PT, R0, R19, PT ;  /* 0x000000130000720c */ /* 0x000fda0003f24070 */
[----:B------:R-:W-:Y:S01]  /*2050*/  @!P1 IADD3 R19, PT, PT, R19, -R22, RZ ;  /* 0x8000001613139210 */ /* 0x000fe20007ffe0ff */
[----:B------:R-:W-:-:S03]  /*2060*/  @!P1 VIADD R18, R18, 0x1 ;  /* 0x0000000112129836 */ /* 0x000fc60000000000 */
[----:B------:R-:W-:Y:S02]  /*2070*/  ISETP.GE.U32.AND P0, PT, R19, R0, PT ;  /* 0x000000001300720c */ /* 0x000fe40003f06070 */
[----:B------:R-:W-:-:S04]  /*2080*/  LOP3.LUT R19, R20, R9, RZ, 0x3c, !PT ;  /* 0x0000000914137212 */ /* 0x000fc800078e3cff */
[----:B------:R-:W-:-:S07]  /*2090*/  ISETP.GE.AND P2, PT, R19, RZ, PT ;  /* 0x000000ff1300720c */ /* 0x000fce0003f46270 */
[----:B------:R-:W-:Y:S01]  /*20a0*/  @P0 VIADD R18, R18, 0x1 ;  /* 0x0000000112120836 */ /* 0x000fe20000000000 */
[----:B------:R-:W-:-:S05]  /*20b0*/  ISETP.NE.AND P0, PT, R11, RZ, PT ;  /* 0x000000ff0b00720c */ /* 0x000fca0003f05270 */
[----:B------:R-:W-:-:S04]  /*20c0*/  @!P2 IADD3 R18, PT, PT, -R18, RZ, RZ ;  /* 0x000000ff1212a210 */ /* 0x000fc80007ffe1ff */
[----:B------:R-:W-:-:S05]  /*20d0*/  SEL R18, R21, R18, !P4 ;  /* 0x0000001215127207 */ /* 0x000fca0006000000 */
[----:B------:R-:W-:-:S04]  /*20e0*/  IMAD.MOV R19, RZ, RZ, -R18 ;  /* 0x000000ffff137224 */ /* 0x000fc800078e0a12 */
[C---:B------:R-:W-:Y:S02]  /*20f0*/  IMAD R19, R9.reuse, R19, R20 ;  /* 0x0000001309137224 */ /* 0x040fe400078e0214 */
[----:B------:R-:W-:Y:S02]  /*2100*/  VIADD R20, R20, UR4 ;  /* 0x0000000414147c36 */ /* 0x000fe40008000000 */
[----:B------:R-:W-:-:S04]  /*2110*/  IMAD R25, R9, R18, R19 ;  /* 0x0000001209197224 */ /* 0x000fc800078e0213 */
[----:B------:R-:W-:-:S04]  /*2120*/  IMAD.WIDE R18, R25, 0x4, R2 ;  /* 0x0000000419127825 */ /* 0x000fc800078e0202 */
[C---:B------:R-:W-:Y:S01]  /*2130*/  IMAD.WIDE R22, R25.reuse, 0x4, R4 ;  /* 0x0000000419167825 */ /* 0x040fe200078e0204 */
[----:B------:R1:W-:Y:S03]  /*2140*/  STG.E desc[UR8][R18.64], RZ ;  /* 0x000000ff12007986 */ /* 0x0003e6000c101908 */
[----:B------:R-:W-:Y:S01]  /*2150*/  IMAD.WIDE R24, R25, 0x4, R12 ;  /* 0x0000000419187825 */ /* 0x000fe200078e020c */
[----:B------:R1:W-:Y:S04]  /*2160*/  STG.E desc[UR8][R22.64], RZ ;  /* 0x000000ff16007986 */ /* 0x0003e8000c101908 */
[----:B------:R1:W-:Y:S01]  /*2170*/  STG.E desc[UR8][R24.64], RZ ;  /* 0x000000ff18007986 */ /* 0x0003e2000c101908 */
[----:B------:R-:W-:Y:S05]  /*2180*/  @P0 BRA `(.L_x_34) ;  /* 0xfffffffc00900947 */ /* 0x000fea000383ffff */
.L_x_33:
[----:B------:R-:W-:Y:S05]  /*2190*/  BSYNC.RECONVERGENT B1 ;  /* 0x0000000000017941 */ /* 0x000fea0003800200 */
.L_x_32:
[----:B------:R-:W-:Y:S01]  /*21a0*/  BSSY.RECONVERGENT B1, `(.L_x_35) ;  /* 0x000007b000017945 */ /* 0x000fe20003800200 */
[----:B------:R-:W-:-:S03]  /*21b0*/  MOV R0, R7 ;  /* 0x0000000700007202 */ /* 0x000fc60000000f00 */
[----:B------:R-:W-:Y:S05]  /*21c0*/  @!P3 BRA `(.L_x_36) ;  /* 0x0000000400e0b947 */ /* 0x000fea0003800000 */
[----:B------:R-:W-:Y:S01]  /*21d0*/  IABS R11, R9 ;  /* 0x00000009000b7213 */ /* 0x000fe20000000000 */
[----:B------:R-:W3:Y:S01]  /*21e0*/  LDC.64 R2, c[0x0][0x3d0] ;  /* 0x0000f400ff027b82 */ /* 0x000ee20000000a00 */
[----:B------:R-:W-:Y:S02]  /*21f0*/  BSSY.RECONVERGENT B2, `(.L_x_37) ;  /* 0x0000074000027945 */ /* 0x000fe40003800200 */
[----:B------:R-:W5:Y:S05]  /*2200*/  I2F.RP R21, R11 ;  /* 0x0000000b00157306 */ /* 0x000f6a0000209400 */
[----:B------:R-:W2:Y:S08]  /*2210*/  LDC.64 R4, c[0x0][0x3c0] ;  /* 0x0000f000ff047b82 */ /* 0x000eb00000000a00 */
[----:B------:R-:W3:Y:S01]  /*2220*/  LDC.64 R12, c[0x0][0x3c8] ;  /* 0x0000f200ff0c7b82 */ /* 0x000ee20000000a00 */
[----:B-----5:R-:W0:Y:S02]  /*2230*/  MUFU.RCP R21, R21 ;  /* 0x0000001500157308 */ /* 0x020e240000001000 */
[----:B01----:R-:W-:-:S06]  /*2240*/  VIADD R18, R21, 0xffffffe ;  /* 0x0ffffffe15127836 */ /* 0x003fcc0000000000 */
[----:B------:R0:W1:Y:S02]  /*2250*/  F2I.FTZ.U32.TRUNC.NTZ R19, R18 ;  /* 0x0000001200137305 */ /* 0x000064000021f000 */
[----:B0-----:R-:W-:Y:S01]  /*2260*/  IMAD.MOV.U32 R18, RZ, RZ, RZ ;  /* 0x000000ffff127224 */ /* 0x001fe200078e00ff */
[----:B-1----:R-:W-:-:S05]  /*2270*/  IADD3 R0, PT, PT, RZ, -R19, RZ ;  /* 0x80000013ff007210 */ /* 0x002fca0007ffe0ff */
[----:B--2---:R-:W-:-:S04]  /*2280*/  IMAD R23, R0, R11, RZ ;  /* 0x0000000b00177224 */ /* 0x004fc800078e02ff */
[----:B---3--:R-:W-:-:S07]  /*2290*/  IMAD.HI.U32 R0, R19, R23, R18 ;  /* 0x0000001713007227 */ /* 0x008fce00078e0012 */
.L_x_38:
[-C--:B------:R-:W-:Y:S02]  /*22a0*/  IABS R21, R9.reuse ;  /* 0x0000000900157213 */ /* 0x080fe40000000000 */
[----:B------:R-:W-:Y:S02]  /*22b0*/  IABS R22, R9 ;  /* 0x0000000900167213 */ /* 0x000fe40000000000 */
[----:B------:R-:W0:Y:S01]  /*22c0*/  I2F.RP R24, R21 ;  /* 0x0000001500187306 */ /* 0x000e220000209400 */
[----:B------:R-:W-:Y:S02]  /*22d0*/  IABS R23, R20 ;  /* 0x0000001400177213 */ /* 0x000fe40000000000 */
[----:B------:R-:W-:-:S03]  /*22e0*/  IMAD.MOV R34, RZ, RZ, -R22 ;  /* 0x000000ffff227224 */ /* 0x000fc600078e0a16 */
[----:B------:R-:W-:-:S04]  /*22f0*/  IMAD.HI.U32 R22, R0, R23, RZ ;  /* 0x0000001700167227 */ /* 0x000fc800078e00ff */
[----:B------:R-:W-:Y:S01]  /*2300*/  IMAD R28, R22, R34, R23 ;  /* 0x00000022161c7224 */ /* 0x000fe200078e0217 */
[----:B0-----:R-:W0:Y:S04]  /*2310*/  MUFU.RCP R24, R24 ;  /* 0x0000001800187308 */ /* 0x001e280000001000 */
[----:B------:R-:W-:-:S13]  /*2320*/  ISETP.GT.U32.AND P3, PT, R11, R28, PT ;  /* 0x0000001c0b00720c */ /* 0x000fda0003f64070 */
[--C-:B------:R-:W-:Y:S01]  /*2330*/  @!P3 IMAD.IADD R28, R28, 0x1, -R21.reuse ;  /* 0x000000011c1cb824 */ /* 0x100fe200078e0a15 */
[----:B------:R-:W-:Y:S02]  /*2340*/  @!P3 IADD3 R22, PT, PT, R22, 0x1, RZ ;  /* 0x000000011616b810 */ /* 0x000fe40007ffe0ff */
[----:B0-----:R-:W-:Y:S01]  /*2350*/  IADD3 R18, PT, PT, R24, 0xffffffe, RZ ;  /* 0x0ffffffe18127810 */ /* 0x001fe20007ffe0ff */
[----:B------:R-:W-:Y:S01]  /*2360*/  VIADD R24, R20, UR4 ;  /* 0x0000000414187c36 */ /* 0x000fe20008000000 */
[----:B------:R-:W-:Y:S01]  /*2370*/  ISETP.GE.U32.AND P0, PT, R28, R11, PT ;  /* 0x0000000b1c00720c */ /* 0x000fe20003f06070 */
[----:B------:R-:W-:Y:S01]  /*2380*/  IMAD.MOV.U32 R11, RZ, RZ, R21 ;  /* 0x000000ffff0b7224 */ /* 0x000fe200078e0015 */
[----:B------:R0:W1:Y:S01]  /*2390*/  F2I.FTZ.U32.TRUNC.NTZ R19, R18 ;  /* 0x0000001200137305 */ /* 0x000062000021f000 */
[----:B----4-:R-:W-:Y:S01]  /*23a0*/  VIADD R26, R24, UR4 ;  /* 0x00000004181a7c36 */ /* 0x010fe20008000000 */
[----:B------:R-:W-:-:S04]  /*23b0*/  IABS R25, R24 ;  /* 0x0000001800197213 */ /* 0x000fc80000000000 */
[----:B------:R-:W-:Y:S01]  /*23c0*/  IABS R30, R26 ;  /* 0x0000001a001e7213 */ /* 0x000fe20000000000 */
[----:B0-----:R-:W-:-:S04]  /*23d0*/  HFMA2 R18, -RZ, RZ, 0, 0 ;  /* 0x00000000ff127431 */ /* 0x001fc800000001ff */
[----:B------:R-:W-:Y:S02]  /*23e0*/  @P0 IADD3 R22, PT, PT, R22, 0x1, RZ ;  /* 0x0000000116160810 */ /* 0x000fe40007ffe0ff */
[----:B------:R-:W-:Y:S02]  /*23f0*/  ISETP.NE.AND P0, PT, R9, RZ, PT ;  /* 0x000000ff0900720c */ /* 0x000fe40003f05270 */
[----:B-1----:R-:W-:-:S05]  /*2400*/  IADD3 R0, PT, PT, RZ, -R19, RZ ;  /* 0x80000013ff007210 */ /* 0x002fca0007ffe0ff */
[----:B------:R-:W-:-:S04]  /*2410*/  IMAD R23, R0, R21, RZ ;  /* 0x0000001500177224 */ /* 0x000fc800078e02ff */
[----:B------:R-:W-:Y:S01]  /*2420*/  IMAD.HI.U32 R0, R19, R23, R18 ;  /* 0x0000001713007227 */ /* 0x000fe200078e0012 */
[----:B------:R-:W-:Y:S02]  /*2430*/  MOV R19, R25 ;  /* 0x0000001900137202 */ /* 0x000fe40000000f00 */
[----:B------:R-:W-:Y:S02]  /*2440*/  IADD3 R18, PT, PT, R26, UR4, RZ ;  /* 0x000000041a127c10 */ /* 0x000fe4000fffe0ff */
[----:B------:R-:W-:Y:S01]  /*2450*/  LOP3.LUT R25, R20, R9, RZ, 0x3c, !PT ;  /* 0x0000000914197212 */ /* 0x000fe200078e3cff */
[----:B------:R-:W-:Y:S01]  /*2460*/  IMAD.HI.U32 R23, R0, R19, RZ ;  /* 0x0000001300177227 */ /* 0x000fe200078e00ff */
[----:B------:R-:W-:Y:S02]  /*2470*/  IABS R32, R18 ;  /* 0x0000001200207213 */ /* 0x000fe40000000000 */
[----:B------:R-:W-:Y:S01]  /*2480*/  ISETP.GE.AND P1, PT, R25, RZ, PT ;  /* 0x000000ff1900720c */ /* 0x000fe20003f26270 */
[----:B------:R-:W-:Y:S01]  /*2490*/  IMAD R28, R23, R34, R19 ;  /* 0x00000022171c7224 */ /* 0x000fe200078e0213 */
[----:B------:R-:W-:Y:S01]  /*24a0*/  LOP3.LUT R25, R24, R9, RZ, 0x3c, !PT ;  /* 0x0000000918197212 */ /* 0x000fe200078e3cff */
[----:B------:R-:W-:-:S03]  /*24b0*/  IMAD.HI.U32 R27, R0, R30, RZ ;  /* 0x0000001e001b7227 */ /* 0x000fc600078e00ff */
[----:B------:R-:W-:Y:S01]  /*24c0*/  ISETP.GT.U32.AND P6, PT, R11, R28, PT ;  /* 0x0000001c0b00720c */ /* 0x000fe20003fc4070 */
[----:B------:R-:W-:Y:S01]  /*24d0*/  IMAD.HI.U32 R19, R0, R32, RZ ;  /* 0x0000002000137227 */ /* 0x000fe200078e00ff */
[----:B------:R-:W-:Y:S02]  /*24e0*/  ISETP.GE.AND P3, PT, R25, RZ, PT ;  /* 0x000000ff1900720c */ /* 0x000fe40003f66270 */
[----:B------:R-:W-:Y:S01]  /*24f0*/  LOP3.LUT R25, R26, R9, RZ, 0x3c, !PT ;  /* 0x000000091a197212 */ /* 0x000fe200078e3cff */
[-C--:B------:R-:W-:Y:S02]  /*2500*/  IMAD R30, R27, R34.reuse, R30 ;  /* 0x000000221b1e7224 */ /* 0x080fe400078e021e */
[----:B------:R-:W-:Y:S01]  /*2510*/  IMAD R32, R19, R34, R32 ;  /* 0x0000002213207224 */ /* 0x000fe200078e0220 */
[----:B------:R-:W-:Y:S02]  /*2520*/  @!P1 IADD3 R22, PT, PT, -R22, RZ, RZ ;  /* 0x000000ff16169210 */ /* 0x000fe40007ffe1ff */
[----:B------:R-:W-:-:S02]  /*2530*/  ISETP.GT.U32.AND P2, PT, R11, R30, PT ;  /* 0x0000001e0b00720c */ /* 0x000fc40003f44070 */
[----:B------:R-:W-:Y:S01]  /*2540*/  ISETP.GT.U32.AND P4, PT, R11, R32, PT ;  /* 0x000000200b00720c */ /* 0x000fe20003f84070 */
[--C-:B------:R-:W-:Y:S01]  /*2550*/  @!P6 IMAD.IADD R28, R28, 0x1, -R21.reuse ;  /* 0x000000011c1ce824 */ /* 0x100fe200078e0a15 */
[----:B------:R-:W-:Y:S02]  /*2560*/  @!P6 IADD3 R23, PT, PT, R23, 0x1, RZ ;  /* 0x000000011717e810 */ /* 0x000fe40007ffe0ff */
[----:B------:R-:W-:Y:S02]  /*2570*/  LOP3.LUT R34, RZ, R9, RZ, 0x33, !PT ;  /* 0x00000009ff227212 */ /* 0x000fe400078e33ff */
[----:B------:R-:W-:Y:S02]  /*2580*/  ISETP.GE.U32.AND P5, PT, R28, R11, PT ;  /* 0x0000000b1c00720c */ /* 0x000fe40003fa6070 */
[----:B------:R-:W-:Y:S02]  /*2590*/  LOP3.LUT R28, R18, R9, RZ, 0x3c, !PT ;  /* 0x00000009121c7212 */ /* 0x000fe400078e3cff */
[----:B------:R-:W-:Y:S01]  /*25a0*/  SEL R22, R34, R22, !P0 ;  /* 0x0000001622167207 */ /* 0x000fe20004000000 */
[----:B------:R-:W-:-:S02]  /*25b0*/  @!P2 IMAD.IADD R30, R30, 0x1, -R21 ;  /* 0x000000011e1ea824 */ /* 0x000fc400078e0a15 */
[----:B------:R-:W-:Y:S02]  /*25c0*/  @!P4 IMAD.IADD R32, R32, 0x1, -R21 ;  /* 0x000000012020c824 */ /* 0x000fe400078e0a15 */
[----:B------:R-:W-:Y:S01]  /*25d0*/  @!P2 VIADD R27, R27, 0x1 ;  /* 0x000000011b1ba836 */ /* 0x000fe20000000000 */
[-C--:B------:R-:W-:Y:S01]  /*25e0*/  ISETP.GE.U32.AND P1, PT, R30, R11.reuse, PT ;  /* 0x0000000b1e00720c */ /* 0x080fe20003f26070 */
[----:B------:R-:W-:Y:S01]  /*25f0*/  @!P4 VIADD R19, R19, 0x1 ;  /* 0x000000011313c836 */ /* 0x000fe20000000000 */
[----:B------:R-:W-:Y:S01]  /*2600*/  ISETP.GE.U32.AND P6, PT, R32, R11, PT ;  /* 0x0000000b2000720c */ /* 0x000fe20003fc6070 */
[----:B------:R-:W-:Y:S01]  /*2610*/  IMAD.MOV R21, RZ, RZ, -R22 ;  /* 0x000000ffff157224 */ /* 0x000fe200078e0a16 */
[----:B------:R-:W-:Y:S02]  /*2620*/  @P5 IADD3 R23, PT, PT, R23, 0x1, RZ ;  /* 0x0000000117175810 */ /* 0x000fe40007ffe0ff */
[----:B------:R-:W-:Y:S01]  /*2630*/  ISETP.GE.AND P5, PT, R25, RZ, PT ;  /* 0x000000ff1900720c */ /* 0x000fe20003fa6270 */
[----:B------:R-:W-:Y:S01]  /*2640*/  IMAD R20, R9, R21, R20 ;  /* 0x0000001509147224 */ /* 0x000fe200078e0214 */
[----:B------:R-:W-:Y:S01]  /*2650*/  ISETP.GE.AND P2, PT, R28, RZ, PT ;  /* 0x000000ff1c00720c */ /* 0x000fe20003f46270 */
[----:B------:R-:W-:-:S02]  /*2660*/  @!P3 IMAD.MOV R23, RZ, RZ, -R23 ;  /* 0x000000ffff17b224 */ /* 0x000fc400078e0a17 */
[----:B------:R-:W-:Y:S02]  /*2670*/  IMAD R25, R9, R22, R20 ;  /* 0x0000001609197224 */ /* 0x000fe400078e0214 */
[----:B------:R-:W-:Y:S02]  /*2680*/  @P1 IADD3 R27, PT, PT, R27, 0x1, RZ ;  /* 0x000000011b1b1810 */ /* 0x000fe40007ffe0ff */
[----:B------:R-:W-:Y:S01]  /*2690*/  @P6 IADD3 R19, PT, PT, R19, 0x1, RZ ;  /* 0x0000000113136810 */ /* 0x000fe20007ffe0ff */
[----:B------:R-:W-:Y:S01]  /*26a0*/  IMAD.WIDE R20, R25, 0x4, R2 ;  /* 0x0000000419147825 */ /* 0x000fe200078e0202 */
[C---:B------:R-:W-:Y:S02]  /*26b0*/  SEL R28, R34.reuse, R23, !P0 ;  /* 0x00000017221c7207 */ /* 0x040fe40004000000 */
[----:B------:R-:W-:Y:S01]  /*26c0*/  @!P5 IADD3 R27, PT, PT, -R27, RZ, RZ ;  /* 0x000000ff1b1bd210 */ /* 0x000fe20007ffe1ff */
[----:B------:R-:W-:Y:S01]  /*26d0*/  IMAD.WIDE R22, R25, 0x4, R4 ;  /* 0x0000000419167825 */ /* 0x000fe200078e0204 */
[----:B------:R0:W-:Y:S02]  /*26e0*/  STG.E desc[UR8][R20.64], RZ ;  /* 0x000000ff14007986 */ /* 0x0001e4000c101908 */
[----:B------:R-:W-:Y:S01]  /*26f0*/  SEL R30, R34, R27, !P0 ;  /* 0x0000001b221e7207 */ /* 0x000fe20004000000 */
[----:B------:R-:W-:Y:S01]  /*2700*/  @!P2 IMAD.MOV R19, RZ, RZ, -R19 ;  /* 0x000000ffff13a224 */ /* 0x000fe200078e0a13 */
[----:B------:R-:W-:Y:S01]  /*2710*/  IADD3 R27, PT, PT, -R28, RZ, RZ ;  /* 0x000000ff1c1b7210 */ /* 0x000fe20007ffe1ff */
[----:B------:R1:W-:Y:S02]  /*2720*/  STG.E desc[UR8][R22.64], RZ ;  /* 0x000000ff16007986 */ /* 0x0003e4000c101908 */
[----:B------:R-:W-:Y:S01]  /*2730*/  IMAD.MOV R29, RZ, RZ, -R30 ;  /* 0x000000ffff1d7224 */ /* 0x000fe200078e0a1e */
[----:B------:R-:W-:Y:S01]  /*2740*/  SEL R32, R34, R19, !P0 ;  /* 0x0000001322207207 */ /* 0x000fe20004000000 */
[----:B------:R-:W-:-:S02]  /*2750*/  IMAD R19, R9, R27, R24 ;  /* 0x0000001b09137224 */ /* 0x000fc400078e0218 */
[C---:B------:R-:W-:Y:S01]  /*2760*/  IMAD R26, R9.reuse, R29, R26 ;  /* 0x0000001d091a7224 */ /* 0x040fe200078e021a */
[----:B------:R-:W-:Y:S01]  /*2770*/  IADD3 R27, PT, PT, -R32, RZ, RZ ;  /* 0x000000ff201b7210 */ /* 0x000fe20007ffe1ff */
[C---:B------:R-:W-:Y:S02]  /*2780*/  IMAD R19, R9.reuse, R28, R19 ;  /* 0x0000001c09137224 */ /* 0x040fe400078e0213 */
[C---:B------:R-:W-:Y:S02]  /*2790*/  IMAD R33, R9.reuse, R30, R26 ;  /* 0x0000001e09217224 */ /* 0x040fe400078e021a */
[----:B------:R-:W-:Y:S02]  /*27a0*/  IMAD R30, R9, R27, R18 ;  /* 0x0000001b091e7224 */ /* 0x000fe400078e0212 */
[----:B------:R-:W-:-:S04]  /*27b0*/  IMAD.WIDE R24, R25, 0x4, R12 ;  /* 0x0000000419187825 */ /* 0x000fc800078e020c */
[C---:B0-----:R-:W-:Y:S01]  /*27c0*/  IMAD.WIDE R20, R19.reuse, 0x4, R2 ;  /* 0x0000000413147825 */ /* 0x041fe200078e0202 */
[----:B------:R0:W-:Y:S03]  /*27d0*/  STG.E desc[UR8][R24.64], RZ ;  /* 0x000000ff18007986 */ /* 0x0001e6000c101908 */
[C---:B------:R-:W-:Y:S01]  /*27e0*/  IMAD.WIDE R26, R19.reuse, 0x4, R4 ;  /* 0x00000004131a7825 */ /* 0x040fe200078e0204 */
[----:B------:R2:W-:Y:S03]  /*27f0*/  STG.E desc[UR8][R20.64], RZ ;  /* 0x000000ff14007986 */ /* 0x0005e6000c101908 */
[----:B------:R-:W-:Y:S01]  /*2800*/  IMAD.WIDE R28, R19, 0x4, R12 ;  /* 0x00000004131c7825 */ /* 0x000fe200078e020c */
[----:B------:R3:W-:Y:S03]  /*2810*/  STG.E desc[UR8][R26.64], RZ ;  /* 0x000000ff1a007986 */ /* 0x0007e6000c101908 */
[----:B------:R-:W-:Y:S01]  /*2820*/  IMAD R37, R9, R32, R30 ;  /* 0x0000002009257224 */ /* 0x000fe200078e021e */
[----:B------:R3:W-:Y:S01]  /*2830*/  STG.E desc[UR8][R28.64], RZ ;  /* 0x000000ff1c007986 */ /* 0x0007e2000c101908 */
[----:B------:R-:W-:-:S04]  /*2840*/  IMAD.WIDE R30, R33, 0x4, R2 ;  /* 0x00000004211e7825 */ /* 0x000fc800078e0202 */
[C---:B-1----:R-:W-:Y:S01]  /*2850*/  IMAD.WIDE R22, R33.reuse, 0x4, R4 ;  /* 0x0000000421167825 */ /* 0x042fe200078e0204 */
[----:B------:R3:W-:Y:S03]  /*2860*/  STG.E desc[UR8][R30.64], RZ ;  /* 0x000000ff1e007986 */ /* 0x0007e6000c101908 */
[----:B0-----:R-:W-:Y:S01]  /*2870*/  IMAD.WIDE R24, R33, 0x4, R12 ;  /* 0x0000000421187825 */ /* 0x001fe200078e020c */
[----:B------:R3:W-:Y:S03]  /*2880*/  STG.E desc[UR8][R22.64], RZ ;  /* 0x000000ff16007986 */ /* 0x0007e6000c101908 */
[C---:B------:R-:W-:Y:S01]  /*2890*/  IMAD.WIDE R32, R37.reuse, 0x4, R2 ;  /* 0x0000000425207825 */ /* 0x040fe200078e0202 */
[----:B------:R3:W-:Y:S03]  /*28a0*/  STG.E desc[UR8][R24.64], RZ ;  /* 0x000000ff18007986 */ /* 0x0007e6000c101908 */
[C---:B------:R-:W-:Y:S01]  /*28b0*/  IMAD.WIDE R34, R37.reuse, 0x4, R4 ;  /* 0x0000000425227825 */ /* 0x040fe200078e0204 */
[----:B------:R3:W-:Y:S03]  /*28c0*/  STG.E desc[UR8][R32.64], RZ ;  /* 0x000000ff20007986 */ /* 0x0007e6000c101908 */
[----:B------:R-:W-:Y:S01]  /*28d0*/  IMAD.WIDE R36, R37, 0x4, R12 ;  /* 0x0000000425247825 */ /* 0x000fe200078e020c */
[----:B------:R3:W-:Y:S03]  /*28e0*/  STG.E desc[UR8][R34.64], RZ ;  /* 0x000000ff22007986 */ /* 0x0007e6000c101908 */
[----:B--2---:R-:W-:Y:S01]  /*28f0*/  VIADD R20, R18, UR4 ;  /* 0x0000000412147c36 */ /* 0x004fe20008000000 */
[----:B------:R3:W-:Y:S04]  /*2900*/  STG.E desc[UR8][R36.64], RZ ;  /* 0x000000ff24007986 */ /* 0x0007e8000c101908 */
[----:B------:R-:W-:-:S13]  /*2910*/  ISETP.GE.AND P0, PT, R20, R6, PT ;  /* 0x000000061400720c */ /* 0x000fda0003f06270 */
[----:B---3--:R-:W-:Y:S05]  /*2920*/  @!P0 BRA `(.L_x_38) ;  /* 0xfffffff8005c8947 */ /* 0x008fea000383ffff */
[----:B------:R-:W-:Y:S05]  /*2930*/  BSYNC.RECONVERGENT B2 ;  /* 0x0000000000027941 */ /* 0x000fea0003800200 */
.L_x_37:
[----:B------:R-:W-:-:S07]  /*2940*/  MOV R0, R7 ;  /* 0x0000000700007202 */ /* 0x000fce0000000f00 */
.L_x_36:
[----:B------:R-:W-:Y:S05]  /*2950*/  BSYNC.RECONVERGENT B1 ;  /* 0x0000000000017941 */ /* 0x000fea0003800200 */
.L_x_35:
[----:B------:R-:W-:Y:S01]  /*2960*/  IABS R11, R9 ;  /* 0x00000009000b7213 */ /* 0x000fe20000000000 */
[----:B------:R-:W3:Y:S01]  /*2970*/  LDC.64 R2, c[0x0][0x3d0] ;  /* 0x0000f400ff027b82 */ /* 0x000ee20000000a00 */
[----:B------:R-:W-:Y:S02]  /*2980*/  BSSY.RECONVERGENT B1, `(.L_x_39) ;  /* 0x0000076000017945 */ /* 0x000fe40003800200 */
[----:B01----:R-:W0:Y:S05]  /*2990*/  I2F.RP R18, R11 ;  /* 0x0000000b00127306 */ /* 0x003e2a0000209400 */
[----:B------:R-:W1:Y:S08]  /*29a0*/  LDC.64 R4, c[0x0][0x400] ;  /* 0x00010000ff047b82 */ /* 0x000e700000000a00 */
[----:B------:R-:W1:Y:S01]  /*29b0*/  LDC.64 R12, c[0x0][0x3a0] ;  /* 0x0000e800ff0c7b82 */ /* 0x000e620000000a00 */
[----:B0-----:R-:W0:Y:S02]  /*29c0*/  MUFU.RCP R18, R18 ;  /* 0x0000001200127308 */ /* 0x001e240000001000 */
[----:B0-----:R-:W-:-:S06]  /*29d0*/  VIADD R21, R18, 0xffffffe ;  /* 0x0ffffffe12157836 */ /* 0x001fcc0000000000 */
[----:B------:R-:W0:Y:S02]  /*29e0*/  F2I.FTZ.U32.TRUNC.NTZ R21, R21 ;  /* 0x0000001500157305 */ /* 0x000e24000021f000 */
[----:B0-----:R-:W-:-:S05]  /*29f0*/  IADD3 R20, PT, PT, RZ, -R21, RZ ;  /* 0x80000015ff147210 */ /* 0x001fca0007ffe0ff */
[----:B------:R-:W-:Y:S02]  /*2a00*/  IMAD R19, R20, R11, RZ ;  /* 0x0000000b14137224 */ /* 0x000fe400078e02ff */
[----:B------:R-:W-:-:S04]  /*2a10*/  IMAD.MOV.U32 R20, RZ, RZ, RZ ;  /* 0x000000ffff147224 */ /* 0x000fc800078e00ff */
[----:B-1-3--:R-:W-:-:S07]  /*2a20*/  IMAD.HI.U32 R20, R21, R19, R20 ;  /* 0x0000001315147227 */ /* 0x00afce00078e0014 */
.L_x_42:
[----:B-1----:R-:W-:Y:S01]  /*2a30*/  IABS R21, R10 ;  /* 0x0000000a00157213 */ /* 0x002fe20000000000 */
[----:B------:R-:W-:Y:S01]  /*2a40*/  BSSY.RECONVERGENT B2, `(.L_x_40) ;  /* 0x0000068000027945 */ /* 0x000fe20003800200 */
[----:B------:R-:W-:Y:S02]  /*2a50*/  IABS R18, R9 ;  /* 0x0000000900127213 */ /* 0x000fe40000000000 */
[----:B--2---:R-:W0:Y:S01]  /*2a60*/  I2F.RP R23, R21 ;  /* 0x0000001500177306 */ /* 0x004e220000209400 */
[----:B------:R-:W-:Y:S02]  /*2a70*/  IABS R19, R0 ;  /* 0x0000000000137213 */ /* 0x000fe40000000000 */
[----:B------:R-:W-:Y:S02]  /*2a80*/  IADD3 R22, PT, PT, RZ, -R18, RZ ;  /* 0x80000012ff167210 */ /* 0x000fe40007ffe0ff */
[----:B------:R-:W-:Y:S01]  /*2a90*/  IABS R24, R10 ;  /* 0x0000000a00187213 */ /* 0x000fe20000000000 */
[----:B------:R-:W-:-:S03]  /*2aa0*/  IMAD.HI.U32 R18, R20, R19, RZ ;  /* 0x0000001314127227 */ /* 0x000fc600078e00ff */
[----:B------:R-:W-:Y:S01]  /*2ab0*/  IADD3 R24, PT, PT, RZ, -R24, RZ ;  /* 0x80000018ff187210 */ /* 0x000fe20007ffe0ff */
[----:B------:R-:W-:Y:S01]  /*2ac0*/  IMAD R22, R18, R22, R19 ;  /* 0x0000001612167224 */ /* 0x000fe200078e0213 */
[----:B------:R-:W-:Y:S01]  /*2ad0*/  IABS R19, R9 ;  /* 0x0000000900137213 */ /* 0x000fe20000000000 */
[----:B0-----:R-:W0:Y:S03]  /*2ae0*/  MUFU.RCP R23, R23 ;  /* 0x0000001700177308 */ /* 0x001e260000001000 */
[----:B------:R-:W-:-:S13]  /*2af0*/  ISETP.GT.U32.AND P1, PT, R11, R22, PT ;  /* 0x000000160b00720c */ /* 0x000fda0003f24070 */
[----:B------:R-:W-:Y:S02]  /*2b00*/  @!P1 IMAD.IADD R22, R22, 0x1, -R19 ;  /* 0x0000000116169824 */ /* 0x000fe400078e0a13 */
[----:B------:R-:W-:Y:S01]  /*2b10*/  @!P1 VIADD R18, R18, 0x1 ;  /* 0x0000000112129836 */ /* 0x000fe20000000000 */
[----:B0-----:R-:W-:Y:S02]  /*2b20*/  IADD3 R19, PT, PT, R23, 0xffffffe, RZ ;  /* 0x0ffffffe17137810 */ /* 0x001fe40007ffe0ff */
[----:B------:R-:W-:Y:S02]  /*2b30*/  ISETP.GE.U32.AND P0, PT, R22, R11, PT ;  /* 0x0000000b1600720c */ /* 0x000fe40003f06070 */
[----:B------:R-:W-:Y:S02]  /*2b40*/  LOP3.LUT R22, R0, R9, RZ, 0x3c, !PT ;  /* 0x0000000900167212 */ /* 0x000fe400078e3cff */
[----:B------:R-:W0:Y:S01]  /*2b50*/  F2I.FTZ.U32.TRUNC.NTZ R19, R19 ;  /* 0x0000001300137305 */ /* 0x000e22000021f000 */
[----:B------:R-:W-:-:S02]  /*2b60*/  ISETP.NE.AND P1, PT, R9, RZ, PT ;  /* 0x000000ff0900720c */ /* 0x000fc40003f25270 */
[----:B------:R-:W-:-:S06]  /*2b70*/  ISETP.GE.AND P2, PT, R22, RZ, PT ;  /* 0x000000ff1600720c */ /* 0x000fcc0003f46270 */
[----:B------:R-:W-:-:S05]  /*2b80*/  @P0 IADD3 R18, PT, PT, R18, 0x1, RZ ;  /* 0x0000000112120810 */ /* 0x000fca0007ffe0ff */
[----:B------:R-:W-:Y:S01]  /*2b90*/  IMAD.MOV.U32 R23, RZ, RZ, R18 ;  /* 0x000000ffff177224 */ /* 0x000fe200078e0012 */
[----:B0-----:R-:W-:-:S03]  /*2ba0*/  IADD3 R18, PT, PT, RZ, -R19, RZ ;  /* 0x80000013ff127210 */ /* 0x001fc60007ffe0ff */
[----:B------:R-:W-:Y:S01]  /*2bb0*/  @!P2 IMAD.MOV R23, RZ, RZ, -R23 ;  /* 0x000000ffff17a224 */ /* 0x000fe200078e0a17 */
[----:B------:R-:W-:Y:S01]  /*2bc0*/  @!P1 LOP3.LUT R23, RZ, R9, RZ, 0x33, !PT ;  /* 0x00000009ff179212 */ /* 0x000fe200078e33ff */
[----:B------:R-:W-:Y:S02]  /*2bd0*/  IMAD R25, R18, R21, RZ ;  /* 0x0000001512197224 */ /* 0x000fe400078e02ff */
[----:B------:R-:W-:Y:S01]  /*2be0*/  IMAD.MOV.U32 R18, RZ, RZ, RZ ;  /* 0x000000ffff127224 */ /* 0x000fe200078e00ff */
[----:B------:R-:W-:-:S03]  /*2bf0*/  IABS R22, R23 ;  /* 0x0000001700167213 */ /* 0x000fc60000000000 */
[----:B------:R-:W-:Y:S01]  /*2c00*/  IMAD.HI.U32 R18, R19, R25, R18 ;  /* 0x0000001913127227 */ /* 0x000fe200078e0012 */
[----:B------:R-:W-:-:S03]  /*2c10*/  MOV R19, R22 ;  /* 0x0000001600137202 */ /* 0x000fc60000000f00 */
[----:B------:R-:W-:Y:S02]  /*2c20*/  IMAD.MOV.U32 R22, RZ, RZ, R24 ;  /* 0x000000ffff167224 */ /* 0x000fe400078e0018 */
[----:B------:R-:W-:-:S04]  /*2c30*/  IMAD.HI.U32 R18, R18, R19, RZ ;  /* 0x0000001312127227 */ /* 0x000fc800078e00ff */
[----:B------:R-:W-:Y:S01]  /*2c40*/  IMAD R22, R18, R22, R19 ;  /* 0x0000001612167224 */ /* 0x000fe200078e0213 */
[----:B------:R-:W-:-:S04]  /*2c50*/  LOP3.LUT R19, R23, R10, RZ, 0x3c, !PT ;  /* 0x0000000a17137212 */ /* 0x000fc800078e3cff */
[----:B------:R-:W-:Y:S02]  /*2c60*/  ISETP.GT.U32.AND P1, PT, R21, R22, PT ;  /* 0x000000161500720c */ /* 0x000fe40003f24070 */
[----:B------:R-:W-:Y:S02]  /*2c70*/  ISETP.GE.AND P2, PT, R19, RZ, PT ;  /* 0x000000ff1300720c */ /* 0x000fe40003f46270 */
[----:B------:R-:W-:-:S09]  /*2c80*/  IADD3 R19, PT, PT, -R23, RZ, RZ ;  /* 0x000000ff17137210 */ /* 0x000fd20007ffe1ff */
[-C--:B------:R-:W-:Y:S01]  /*2c90*/  @!P1 IADD3 R22, PT, PT, R22, -R21.reuse, RZ ;  /* 0x8000001516169210 */ /* 0x080fe20007ffe0ff */
[----:B------:R-:W-:Y:S01]  /*2ca0*/  @!P1 VIADD R18, R18, 0x1 ;  /* 0x0000000112129836 */ /* 0x000fe20000000000 */
[----:B------:R-:W-:Y:S02]  /*2cb0*/  ISETP.NE.AND P1, PT, R10, RZ, PT ;  /* 0x000000ff0a00720c */ /* 0x000fe40003f25270 */
[----:B------:R-:W-:Y:S01]  /*2cc0*/  ISETP.GE.U32.AND P0, PT, R22, R21, PT ;  /* 0x000000151600720c */ /* 0x000fe20003f06070 */
[----:B------:R-:W-:Y:S01]  /*2cd0*/  IMAD R22, R9, R19, R0 ;  /* 0x0000001309167224 */ /* 0x000fe200078e0200 */
[----:B------:R-:W-:-:S11]  /*2ce0*/  IADD3 R0, PT, PT, R0, UR4, RZ ;  /* 0x0000000400007c10 */ /* 0x000fd6000fffe0ff */
[----:B------:R-:W-:Y:S02]  /*2cf0*/  @P0 IADD3 R18, PT, PT, R18, 0x1, RZ ;  /* 0x0000000112120810 */ /* 0x000fe40007ffe0ff */
[----:B------:R-:W-:-:S03]  /*2d00*/  ISETP.NE.AND P0, PT, R22, RZ, PT ;  /* 0x000000ff1600720c */ /* 0x000fc60003f05270 */
[----:B------:R-:W-:Y:S01]  /*2d10*/  @!P2 IMAD.MOV R18, RZ, RZ, -R18 ;  /* 0x000000ffff12a224 */ /* 0x000fe200078e0a12 */
[----:B------:R-:W-:-:S04]  /*2d20*/  @!P1 LOP3.LUT R18, RZ, R10, RZ, 0x33, !PT ;  /* 0x0000000aff129212 */ /* 0x000fc800078e33ff */
[----:B------:R-:W-:Y:S01]  /*2d30*/  ISETP.EQ.OR P0, PT, R18, RZ, !P0 ;  /* 0x000000ff1200720c */ /* 0x000fe20004702670 */
[----:B------:R-:W-:-:S04]  /*2d40*/  IMAD R24, R10, R18, RZ ;  /* 0x000000120a187224 */ /* 0x000fc800078e02ff */
[----:B------:R-:W-:-:S05]  /*2d50*/  IMAD.IADD R19, R23, 0x1, -R24 ;  /* 0x0000000117137824 */ /* 0x000fca00078e0a18 */
[----:B------:R-:W-:-:S04]  /*2d60*/  ISETP.GE.AND P1, PT, R19, R15, PT ;  /* 0x0000000f1300720c */ /* 0x000fc80003f26270 */
[----:B------:R-:W-:-:S04]  /*2d70*/  ISETP.GE.OR P1, PT, R18, R16, P1 ;  /* 0x000000101200720c */ /* 0x000fc80000f26670 */
[----:B------:R-:W-:Y:S02]  /*2d80*/  PLOP3.LUT P0, PT, P1, P0, PT, 0xf8, 0x8f ;  /* 0x00000000008f781c */ /* 0x000fe40000f01f70 */
[----:B------:R-:W-:Y:S02]  /*2d90*/  ISETP.GE.AND P1, PT, R0, R6, PT ;  /* 0x000000060000720c */ /* 0x000fe40003f26270 */
[----:B------:R-:W-:-:S13]  /*2da0*/  ISETP.GE.OR P0, PT, R22, R14, P0 ;  /* 0x0000000e1600720c */ /* 0x000fda0000706670 */
[----:B------:R-:W-:Y:S05]  /*2db0*/  @P0 BRA `(.L_x_41) ;  /* 0x0000000000c00947 */ /* 0x000fea0003800000 */
[----:B------:R-:W-:Y:S01]  /*2dc0*/  IMAD R21, R9, R23, R22 ;  /* 0x0000001709157224 */ /* 0x000fe200078e0216 */
[----:B------:R-:W-:-:S03]  /*2dd0*/  IADD3 R18, PT, PT, R19, R24, -R10 ;  /* 0x0000001813127210 */ /* 0x000fc60007ffe80a */
[----:B------:R-:W-:-:S04]  /*2de0*/  IMAD.WIDE R28, R21, 0x4, R4 ;  /* 0x00000004151c7825 */ /* 0x000fc800078e0204 */
[C---:B------:R-:W-:Y:S02]  /*2df0*/  IMAD R23, R9.reuse, R18, R22 ;  /* 0x0000001209177224 */ /* 0x040fe400078e0216 */
[----:B------:R-:W-:Y:S02]  /*2e00*/  IMAD.WIDE R32, R9, 0x4, R28 ;  /* 0x0000000409207825 */ /* 0x000fe400078e021c */
[----:B------:R-:W2:Y:S02]  /*2e10*/  LDG.E R28, desc[UR8][R28.64] ;  /* 0x000000081c1c7981 */ /* 0x000ea4000c1e1900 */
[----:B------:R-:W-:Y:S02]  /*2e20*/  IMAD.WIDE R18, R23, 0x4, R4 ;  /* 0x0000000417127825 */ /* 0x000fe400078e0204 */
[----:B------:R-:W2:Y:S02]  /*2e30*/  LDG.E R33, desc[UR8][R32.64] ;  /* 0x0000000820217981 */ /* 0x000ea4000c1e1900 */
[----:B------:R-:W-:-:S02]  /*2e40*/  IMAD.WIDE R34, R9, 0x4, R18 ;  /* 0x0000000409227825 */ /* 0x000fc400078e0212 */
[----:B------:R-:W3:Y:S04]  /*2e50*/  LDG.E R19, desc[UR8][R18.64] ;  /* 0x0000000812137981 */ /* 0x000ee8000c1e1900 */
[----:B------:R-:W5:Y:S01]  /*2e60*/  LDG.E R35, desc[UR8][R34.64] ;  /* 0x0000000822237981 */ /* 0x000f62000c1e1900 */
[----:B------:R-:W-:-:S04]  /*2e70*/  IMAD.WIDE R24, R21, 0x4, R12 ;  /* 0x0000000415187825 */ /* 0x000fc800078e020c */
[----:B----4-:R-:W-:-:S04]  /*2e80*/  IMAD.WIDE R26, R21, 0x4, R2 ;  /* 0x00000004151a7825 */ /* 0x010fc800078e0202 */
[----:B------:R-:W-:-:S04]  /*2e90*/  IMAD.WIDE R30, R9, 0x4, R24 ;  /* 0x00000004091e7825 */ /* 0x000fc800078e0218 */
[----:B--2---:R-:W-:Y:S01]  /*2ea0*/  FADD R22, R28, R33 ;  /* 0x000000211c167221 */ /* 0x004fe20000000000 */
[----:B------:R-:W-:Y:S01]  /*2eb0*/  IMAD.WIDE R28, R23, 0x4, R12 ;  /* 0x00000004171c7825 */ /* 0x000fe200078e020c */
[----:B------:R-:W0:Y:S03]  /*2ec0*/  LDC.64 R32, c[0x0][0x3b0] ;  /* 0x0000ec00ff207b82 */ /* 0x000e260000000a00 */
[----:B---3--:R-:W-:-:S04]  /*2ed0*/  FADD R22, R22, R19 ;  /* 0x0000001316167221 */ /* 0x008fc80000000000 */
[----:B-----5:R-:W-:Y:S01]  /*2ee0*/  FADD R22, R22, R35 ;  /* 0x0000002316167221 */ /* 0x020fe20000000000 */
[----:B------:R-:W-:Y:S01]  /*2ef0*/  IMAD.WIDE R36, R9, 0x4, R28 ;  /* 0x0000000409247825 */ /* 0x000fe200078e021c */
[----:B------:R-:W1:Y:S03]  /*2f00*/  LDC.64 R34, c[0x0][0x3c0] ;  /* 0x0000f000ff227b82 */ /* 0x000e660000000a00 */
[----:B------:R-:W-:-:S05]  /*2f10*/  FMUL R39, R22, 0.25 ;  /* 0x3e80000016277820 */ /* 0x000fca0000400000 */
[----:B------:R2:W-:Y:S04]  /*2f20*/  STG.E desc[UR8][R26.64], R39 ;  /* 0x000000271a007986 */ /* 0x0005e8000c101908 */
[----:B------:R-:W3:Y:S04]  /*2f30*/  LDG.E R24, desc[UR8][R24.64] ;  /* 0x0000000818187981 */ /* 0x000ee8000c1e1900 */
[----:B------:R-:W3:Y:S04]  /*2f40*/  LDG.E R31, desc[UR8][R30.64] ;  /* 0x000000081e1f7981 */ /* 0x000ee8000c1e1900 */
[----:B------:R-:W4:Y:S04]  /*2f50*/  LDG.E R29, desc[UR8][R28.64] ;  /* 0x000000081c1d7981 */ /* 0x000f28000c1e1900 */
[----:B------:R-:W5:Y:S01]  /*2f60*/  LDG.E R37, desc[UR8][R36.64] ;  /* 0x0000000824257981 */ /* 0x000f62000c1e1900 */
[----:B-1----:R-:W-:-:S04]  /*2f70*/  IMAD.WIDE R34, R21, 0x4, R34 ;  /* 0x0000000415227825 */ /* 0x002fc800078e0222 */
[----:B---3--:R-:W-:-:S04]  /*2f80*/  FADD R18, R24, R31 ;  /* 0x0000001f18127221 */ /* 0x008fc80000000000 */
[----:B----4-:R-:W-:Y:S01]  /*2f90*/  FADD R22, R18, R29 ;  /* 0x0000001d12167221 */ /* 0x010fe20000000000 */
[----:B0-----:R-:W-:-:S04]  /*2fa0*/  IMAD.WIDE R18, R21, 0x4, R32 ;  /* 0x0000000415127825 */ /* 0x001fc800078e0220 */
[----:B-----5:R-:W-:Y:S01]  /*2fb0*/  FADD R22, R22, R37 ;  /* 0x0000002516167221 */ /* 0x020fe20000000000 */
[----:B------:R-:W-:-:S04]  /*2fc0*/  IMAD.WIDE R32, R23, 0x4, R32 ;  /* 0x0000000417207825 */ /* 0x000fc800078e0220 */
[----:B------:R-:W-:Y:S01]  /*2fd0*/  FMUL R31, R22, 0.25 ;  /* 0x3e800000161f7820 */ /* 0x000fe20000400000 */
[C---:B------:R-:W-:Y:S01]  /*2fe0*/  IMAD.WIDE R24, R9.reuse, 0x4, R18 ;  /* 0x0000000409187825 */ /* 0x040fe200078e0212 */
[----:B------:R-:W0:Y:S03]  /*2ff0*/  LDC.64 R22, c[0x0][0x3c8] ;  /* 0x0000f200ff167b82 */ /* 0x000e260000000a00 */
[----:B------:R1:W-:Y:S01]  /*3000*/  STG.E desc[UR8][R34.64], R31 ;  /* 0x0000001f22007986 */ /* 0x0003e2000c101908 */
[----:B--2---:R-:W-:-:S03]  /*3010*/  IMAD.WIDE R26, R9, 0x4, R32 ;  /* 0x00000004091a7825 */ /* 0x004fc600078e0220 */
[----:B------:R-:W2:Y:S04]  /*3020*/  LDG.E R18, desc[UR8][R18.64] ;  /* 0x0000000812127981 */ /* 0x000ea8000c1e1900 */
[----:B------:R-:W2:Y:S04]  /*3030*/  LDG.E R25, desc[UR8][R24.64] ;  /* 0x0000000818197981 */ /* 0x000ea8000c1e1900 */
[----:B------:R-:W3:Y:S04]  /*3040*/  LDG.E R33, desc[UR8][R32.64] ;  /* 0x0000000820217981 */ /* 0x000ee8000c1e1900 */
[----:B------:R-:W4:Y:S01]  /*3050*/  LDG.E R27, desc[UR8][R26.64] ;  /* 0x000000081a1b7981 */ /* 0x000f22000c1e1900 */
[----:B0-----:R-:W-:-:S04]  /*3060*/  IMAD.WIDE R22, R21, 0x4, R22 ;  /* 0x0000000415167825 */ /* 0x001fc800078e0216 */
[----:B--2---:R-:W-:-:S04]  /*3070*/  FADD R28, R18, R25 ;  /* 0x00000019121c7221 */ /* 0x004fc80000000000 */
[----:B---3--:R-:W-:-:S04]  /*3080*/  FADD R28, R28, R33 ;  /* 0x000000211c1c7221 */ /* 0x008fc80000000000 */
[----:B----4-:R-:W-:-:S04]  /*3090*/  FADD R28, R28, R27 ;  /* 0x0000001b1c1c7221 */ /* 0x010fc80000000000 */
[----:B------:R-:W-:-:S05]  /*30a0*/  FMUL R21, R28, 0.25 ;  /* 0x3e8000001c157820 */ /* 0x000fca0000400000 */
[----:B------:R1:W-:Y:S02]  /*30b0*/  STG.E desc[UR8][R22.64], R21 ;  /* 0x0000001516007986 */ /* 0x0003e4000c101908 */
.L_x_41:
[----:B------:R-:W-:Y:S05]  /*30c0*/  BSYNC.RECONVERGENT B2 ;  /* 0x0000000000027941 */ /* 0x000fea0003800200 */
.L_x_40:
[----:B------:R-:W-:Y:S05]  /*30d0*/  @!P1 BRA `(.L_x_42) ;  /* 0xfffffff800549947 */ /* 0x000fea000383ffff */
[----:B------:R-:W-:Y:S05]  /*30e0*/  BSYNC.RECONVERGENT B1 ;  /* 0x0000000000017941 */ /* 0x000fea0003800200 */
.L_x_39:
[----:B------:R-:W0:Y:S01]  /*30f0*/  LDC.64 R4, c[0x0][0x4b0] ;  /* 0x00012c00ff047b82 */ /* 0x000e220000000a00 */
[----:B------:R-:W0:Y:S01]  /*3100*/  LDCU.64 UR6, c[0x0][0x4a8] ;  /* 0x00009500ff0677ac */ /* 0x000e220008000a00 */
[----:B------:R-:W-:Y:S02]  /*3110*/  IMAD.MOV.U32 R13, RZ, RZ, R7 ;  /* 0x000000ffff0d7224 */ /* 0x000fe400078e0007 */
[----:B0-----:R-:W-:Y:S01]  /*3120*/  FMUL R3, R4, UR6 ;  /* 0x0000000604037c20 */ /* 0x001fe20008400000 */
[----:B------:R-:W-:-:S03]  /*3130*/  FMUL R0, R5, UR7 ;  /* 0x0000000705007c20 */ /* 0x000fc60008400000 */
[----:B------:R-:W-:Y:S01]  /*3140*/  FMUL R3, R3, R4 ;  /* 0x0000000403037220 */ /* 0x000fe20000400000 */
[----:B------:R-:W-:-:S03]  /*3150*/  FMUL R0, R0, R5 ;  /* 0x0000000500007220 */ /* 0x000fc60000400000 */
[----:B----4-:R0:W2:Y:S08]  /*3160*/  F2F.F64.F32 R26, R3 ;  /* 0x00000003001a7310 */ /* 0x0100b00000201800 */
[----:B------:R0:W3:Y:S02]  /*3170*/  F2F.F64.F32 R24, R0 ;  /* 0x0000000000187310 */ /* 0x0000e40000201800 */
.L_x_57:
[----:B0-----:R-:W-:Y:S01]  /*3180*/  IABS R5, R9 ;  /* 0x0000000900057213 */ /* 0x001fe20000000000 */
[----:B------:R-:W-:Y:S01]  /*3190*/  BSSY.RECONVERGENT B3, `(.L_x_43) ;  /* 0x0000127000037945 */ /* 0x000fe20003800200 */
[----:B------:R-:W-:Y:S02]  /*31a0*/  IABS R19, R10 ;  /* 0x0000000a00137213 */ /* 0x000fe40000000000 */
[----:B0-----:R-:W0:Y:S01]  /*31b0*/  I2F.RP R0, R5 ;  /* 0x0000000500007306 */ /* 0x001e220000209400 */
[----:B------:R-:W-:Y:S02]  /*31c0*/  IABS R12, R13 ;  /* 0x0000000d000c7213 */ /* 0x000fe40000000000 */
[----:B------:R-:W-:-:S05]  /*31d0*/  IABS R18, R9 ;  /* 0x0000000900127213 */ /* 0x000fca0000000000 */
[----:B0-----:R-:W0:Y:S02]  /*31e0*/  MUFU.RCP R0, R0 ;  /* 0x0000000000007308 */ /* 0x001e240000001000 */
[----:B0-----:R-:W-:-:S06]  /*31f0*/  IADD3 R2, PT, PT, R0, 0xffffffe, RZ ;  /* 0x0ffffffe00027810 */ /* 0x001fcc0007ffe0ff */
[----:B------:R0:W4:Y:S02]  /*3200*/  F2I.FTZ.U32.TRUNC.NTZ R3, R2 ;  /* 0x0000000200037305 */ /* 0x000124000021f000 */
[----:B0-----:R-:W-:Y:S02]  /*3210*/  HFMA2 R2, -RZ, RZ, 0, 0 ;  /* 0x00000000ff027431 */ /* 0x001fe400000001ff */
[----:B----4-:R-:W-:-:S04]  /*3220*/  IMAD.MOV R4, RZ, RZ, -R3 ;  /* 0x000000ffff047224 */ /* 0x010fc800078e0a03 */
[----:B------:R-:W-:Y:S02]  /*3230*/  IMAD R11, R4, R5, RZ ;  /* 0x00000005040b7224 */ /* 0x000fe400078e02ff */
[----:B------:R-:W0:Y:S02]  /*3240*/  I2F.RP R4, R19 ;  /* 0x0000001300047306 */ /* 0x000e240000209400 */
[----:B------:R-:W-:Y:S01]  /*3250*/  IMAD.HI.U32 R0, R3, R11, R2 ;  /* 0x0000000b03007227 */ /* 0x000fe200078e0002 */
[----:B------:R-:W-:-:S03]  /*3260*/  IADD3 R2, PT, PT, RZ, -R18, RZ ;  /* 0x80000012ff027210 */ /* 0x000fc60007ffe0ff */
[----:B------:R-:W-:-:S04]  /*3270*/  IMAD.MOV.U32 R3, RZ, RZ, R12 ;  /* 0x000000ffff037224 */ /* 0x000fc800078e000c */
[----:B------:R-:W-:-:S04]  /*3280*/  IMAD.HI.U32 R0, R0, R3, RZ ;  /* 0x0000000300007227 */ /* 0x000fc800078e00ff */
[----:B------:R-:W-:Y:S01]  /*3290*/  IMAD R2, R0, R2, R3 ;  /* 0x0000000200027224 */ /* 0x000fe200078e0203 */
[----:B0-----:R-:W0:Y:S04]  /*32a0*/  MUFU.RCP R4, R4 ;  /* 0x0000000400047308 */ /* 0x001e280000001000 */
[----:B------:R-:W-:-:S13]  /*32b0*/  ISETP.GT.U32.AND P1, PT, R5, R2, PT ;  /* 0x000000020500720c */ /* 0x000fda0003f24070 */
[----:B------:R-:W-:Y:S01]  /*32c0*/  @!P1 IMAD.IADD R2, R2, 0x1, -R5 ;  /* 0x0000000102029824 */ /* 0x000fe200078e0a05 */
[----:B0-----:R-:W-:Y:S01]  /*32d0*/  IADD3 R3, PT, PT, R4, 0xffffffe, RZ ;  /* 0x0ffffffe04037810 */ /* 0x001fe20007ffe0ff */
[----:B------:R-:W-:Y:S01]  /*32e0*/  @!P1 VIADD R0, R0, 0x1 ;  /* 0x0000000100009836 */ /* 0x000fe20000000000 */
[----:B------:R-:W-:Y:S02]  /*32f0*/  ISETP.NE.AND P1, PT, R9, RZ, PT ;  /* 0x000000ff0900720c */ /* 0x000fe40003f25270 */
[----:B------:R-:W-:Y:S02]  /*3300*/  ISETP.GE.U32.AND P0, PT, R2, R5, PT ;  /* 0x000000050200720c */ /* 0x000fe40003f06070 */
[----:B------:R-:W-:Y:S01]  /*3310*/  LOP3.LUT R2, R13, R9, RZ, 0x3c, !PT ;  /* 0x000000090d027212 */ /* 0x000fe200078e3cff */
[----:B------:R-:W0:Y:S03]  /*3320*/  F2I.FTZ.U32.TRUNC.NTZ R3, R3 ;  /* 0x0000000300037305 */ /* 0x000e26000021f000 */
[----:B------:R-:W-:-:S02]  /*3330*/  ISETP.GE.AND P2, PT, R2, RZ, PT ;  /* 0x000000ff0200720c */ /* 0x000fc40003f46270 */
[----:B------:R-:W-:-:S04]  /*3340*/  IABS R2, R10 ;  /* 0x0000000a00027213 */ /* 0x000fc80000000000 */
[----:B------:R-:W-:Y:S01]  /*3350*/  IADD3 R12, PT, PT, RZ, -R2, RZ ;  /* 0x80000002ff0c7210 */ /* 0x000fe20007ffe0ff */
[----:B------:R-:W-:Y:S01]  /*3360*/  IMAD.MOV.U32 R2, RZ, RZ, RZ ;  /* 0x000000ffff027224 */ /* 0x000fe200078e00ff */
[----:B------:R-:W-:-:S05]  /*3370*/  @P0 IADD3 R0, PT, PT, R0, 0x1, RZ ;  /* 0x0000000100000810 */ /* 0x000fca0007ffe0ff */
[----:B------:R-:W-:Y:S01]  /*3380*/  IMAD.MOV.U32 R5, RZ, RZ, R0 ;  /* 0x000000ffff057224 */ /* 0x000fe200078e0000 */
[----:B0-----:R-:W-:-:S03]  /*3390*/  IADD3 R0, PT, PT, RZ, -R3, RZ ;  /* 0x80000003ff007210 */ /* 0x001fc60007ffe0ff */
[----:B------:R-:W-:Y:S01]  /*33a0*/  @!P2 IMAD.MOV R5, RZ, RZ, -R5 ;  /* 0x000000ffff05a224 */ /* 0x000fe200078e0a05 */
[----:B------:R-:W-:Y:S01]  /*33b0*/  @!P1 LOP3.LUT R5, RZ, R9, RZ, 0x33, !PT ;  /* 0x00000009ff059212 */ /* 0x000fe200078e33ff */
[----:B------:R-:W-:-:S03]  /*33c0*/  IMAD R11, R0, R19, RZ ;  /* 0x00000013000b7224 */ /* 0x000fc600078e02ff */
[----:B------:R-:W-:Y:S01]  /*33d0*/  IABS R4, R5 ;  /* 0x0000000500047213 */ /* 0x000fe20000000000 */
[----:B------:R-:W-:-:S03]  /*33e0*/  IMAD.HI.U32 R0, R3, R11, R2 ;  /* 0x0000000b03007227 */ /* 0x000fc600078e0002 */
[----:B------:R-:W-:Y:S01]  /*33f0*/  MOV R3, R4 ;  /* 0x0000000400037202 */ /* 0x000fe20000000f00 */
[----:B------:R-:W-:-:S04]  /*3400*/  IMAD.MOV.U32 R2, RZ, RZ, R12 ;  /* 0x000000ffff027224 */ /* 0x000fc800078e000c */
        /* <DEDUP_REMOVED lines=8> */
[----:B------:R-:W-:-:S07]  /*3490*/  ISETP.GE.AND P2, PT, R2, RZ, PT ;  /* 0x000000ff0200720c */ /* 0x000fce0003f46270 */
[----:B------:R-:W-:-:S05]  /*34a0*/  @P0 IADD3 R0, PT, PT, R0, 0x1, RZ ;  /* 0x0000000100000810 */ /* 0x000fca0007ffe0ff */
[----:B------:R-:W-:Y:S02]  /*34b0*/  IMAD.MOV.U32 R19, RZ, RZ, R0 ;  /* 0x000000ffff137224 */ /* 0x000fe400078e0000 */
[----:B------:R-:W-:-:S03]  /*34c0*/  IMAD.MOV R0, RZ, RZ, -R5 ;  /* 0x000000ffff007224 */ /* 0x000fc600078e0a05 */
[----:B------:R-:W-:Y:S01]  /*34d0*/  @!P2 IADD3 R19, PT, PT, -R19, RZ, RZ ;  /* 0x000000ff1313a210 */ /* 0x000fe20007ffe1ff */
[----:B------:R-:W-:Y:S01]  /*34e0*/  IMAD R11, R9, R0, R13 ;  /* 0x00000000090b7224 */ /* 0x000fe200078e020d */
[----:B------:R-:W-:-:S04]  /*34f0*/  @!P1 LOP3.LUT R19, RZ, R10, RZ, 0x33, !PT ;  /* 0x0000000aff139212 */ /* 0x000fc800078e33ff */
[----:B------:R-:W-:Y:S02]  /*3500*/  IADD3 R3, PT, PT, -R19, RZ, RZ ;  /* 0x000000ff13037210 */ /* 0x000fe40007ffe1ff */
[----:B------:R-:W-:-:S03]  /*3510*/  ISETP.NE.AND P0, PT, R11, RZ, PT ;  /* 0x000000ff0b00720c */ /* 0x000fc60003f05270 */
[----:B------:R-:W-:Y:S01]  /*3520*/  IMAD R12, R10, R3, R5 ;  /* 0x000000030a0c7224 */ /* 0x000fe200078e0205 */
[----:B------:R-:W-:-:S04]  /*3530*/  ISETP.EQ.OR P0, PT, R19, RZ, !P0 ;  /* 0x000000ff1300720c */ /* 0x000fc80004702670 */
[----:B------:R-:W-:-:S04]  /*3540*/  ISETP.GE.AND P1, PT, R12, R15, PT ;  /* 0x0000000f0c00720c */ /* 0x000fc80003f26270 */
[----:B------:R-:W-:-:S04]  /*3550*/  ISETP.GE.OR P1, PT, R19, R16, P1 ;  /* 0x000000101300720c */ /* 0x000fc80000f26670 */
[----:B------:R-:W-:-:S04]  /*3560*/  PLOP3.LUT P0, PT, P1, P0, PT, 0xf8, 0x8f ;  /* 0x00000000008f781c */ /* 0x000fc80000f01f70 */
[----:B------:R-:W-:-:S13]  /*3570*/  ISETP.GE.OR P0, PT, R11, R14, P0 ;  /* 0x0000000e0b00720c */ /* 0x000fda0000706670 */
[----:B------:R-:W-:Y:S05]  /*3580*/  @P0 BRA `(.L_x_44) ;  /* 0x0000000c009c0947 */ /* 0x000fea0003800000 */
[----:B------:R-:W0:Y:S01]  /*3590*/  LDC.64 R2, c[0x0][0x390] ;  /* 0x0000e400ff027b82 */ /* 0x000e220000000a00 */
[----:B------:R-:W-:Y:S01]  /*35a0*/  IMAD R12, R10, R19, R12 ;  /* 0x000000130a0c7224 */ /* 0x000fe200078e020c */
[----:B------:R-:W4:Y:S03]  /*35b0*/  LDCU UR5, c[0x0][0x484] ;  /* 0x00009080ff0577ac */ /* 0x000f260008000800 */
[C---:B------:R-:W-:Y:S01]  /*35c0*/  IMAD R12, R9.reuse, R12, R11 ;  /* 0x0000000c090c7224 */ /* 0x040fe200078e020b */
[----:B------:R-:W5:Y:S02]  /*35d0*/  LDCU UR6, c[0x0][0x4dc] ;  /* 0x00009b80ff0677ac */ /* 0x000f640008000800 */
[----:B-1----:R-:W1:Y:S01]  /*35e0*/  LDC.64 R20, c[0x0][0x3d0] ;  /* 0x0000f400ff147b82 */ /* 0x002e620000000a00 */
[----:B------:R-:W-:-:S07]  /*35f0*/  IMAD.IADD R5, R9, 0x1, R12 ;  /* 0x0000000109057824 */ /* 0x000fce00078e020c */
[----:B------:R-:W2:Y:S01]  /*3600*/  LDC.64 R30, c[0x0][0x3a8] ;  /* 0x0000ea00ff1e7b82 */ /* 0x000ea20000000a00 */
[----:B0-----:R-:W-:-:S07]  /*3610*/  IMAD.WIDE R18, R12, 0x4, R2 ;  /* 0x000000040c127825 */ /* 0x001fce00078e0202 */
[----:B------:R-:W0:Y:S01]  /*3620*/  LDC.64 R22, c[0x0][0x408] ;  /* 0x00010200ff167b82 */ /* 0x000e220000000a00 */
[----:B------:R-:W-:Y:S01]  /*3630*/  IMAD.WIDE R2, R5, 0x4, R2 ;  /* 0x0000000405027825 */ /* 0x000fe200078e0202 */
[----:B------:R-:W3:Y:S04]  /*3640*/  LDG.E R32, desc[UR8][R18.64] ;  /* 0x0000000812207981 */ /* 0x000ee8000c1e1900 */
[----:B------:R4:W3:Y:S01]  /*3650*/  LDG.E R11, desc[UR8][R2.64] ;  /* 0x00000008020b7981 */ /* 0x0008e2000c1e1900 */
[C---:B-1----:R-:W-:Y:S01]  /*3660*/  IMAD.WIDE R20, R12.reuse, 0x4, R20 ;  /* 0x000000040c147825 */ /* 0x042fe200078e0214 */
[----:B------:R-:W1:Y:S04]  /*3670*/  LDC R33, c[0x0][0x4cc] ;  /* 0x00013300ff217b82 */ /* 0x000e680000000800 */
[----:B------:R-:W5:Y:S01]  /*3680*/  LDG.E R4, desc[UR8][R20.64] ;  /* 0x0000000814047981 */ /* 0x000f62000c1e1900 */
[----:B--2---:R-:W-:-:S05]  /*3690*/  IMAD.WIDE R30, R12, 0x4, R30 ;  /* 0x000000040c1e7825 */ /* 0x004fca00078e021e */
[----:B------:R5:W2:Y:S01]  /*36a0*/  LDG.E R0, desc[UR8][R30.64] ;  /* 0x000000081e007981 */ /* 0x000aa2000c1e1900 */
[----:B0-----:R-:W-:-:S05]  /*36b0*/  IMAD.WIDE R22, R12, 0x4, R22 ;  /* 0x000000040c167825 */ /* 0x001fca00078e0216 */
[----:B------:R-:W2:Y:S01]  /*36c0*/  LDG.E R34, desc[UR8][R22.64] ;  /* 0x0000000816227981 */ /* 0x000ea2000c1e1900 */
[----:B----4-:R-:W0:Y:S01]  /*36d0*/  MUFU.RCP64H R3, R27 ;  /* 0x0000001b00037308 */ /* 0x010e220000001800 */
[----:B------:R-:W-:Y:S01]  /*36e0*/  MOV R2, 0x1 ;  /* 0x0000000100027802 */ /* 0x000fe20000000f00 */
[----:B-1----:R-:W-:Y:S01]  /*36f0*/  FMUL R33, R33, UR5 ;  /* 0x0000000521217c20 */ /* 0x002fe20008400000 */
[----:B------:R-:W1:Y:S05]  /*3700*/  LDCU UR5, c[0x0][0x4d4] ;  /* 0x00009a80ff0577ac */ /* 0x000e6a0008000800 */
[----:B------:R-:W4:Y:S01]  /*3710*/  F2F.F64.F32 R18, R33 ;  /* 0x0000002100127310 */ /* 0x000f220000201800 */
[----:B0-----:R-:W-:-:S08]  /*3720*/  DFMA R28, -R26, R2, 1 ;  /* 0x3ff000001a1c742b */ /* 0x001fd00000000102 */
[----:B------:R-:W-:Y:S02]  /*3730*/  DFMA R28, R28, R28, R28 ;  /* 0x0000001c1c1c722b */ /* 0x000fe4000000001c */
[----:B----4-:R-:W-:-:S06]  /*3740*/  DMUL R18, R18, -0.5 ;  /* 0xbfe0000012127828 */ /* 0x010fcc0000000000 */
[----:B------:R-:W-:-:S08]  /*3750*/  DFMA R2, R2, R28, R2 ;  /* 0x0000001c0202722b */ /* 0x000fd00000000002 */
[----:B------:R-:W-:-:S08]  /*3760*/  DFMA R28, -R26, R2, 1 ;  /* 0x3ff000001a1c742b */ /* 0x000fd00000000102 */
[----:B------:R-:W-:Y:S02]  /*3770*/  DFMA R2, R2, R28, R2 ;  /* 0x0000001c0202722b */ /* 0x000fe40000000002 */
[----:B-1----:R-:W-:Y:S01]  /*3780*/  F2F.F64.F32 R28, UR5 ;  /* 0x00000005001c7d10 */ /* 0x002fe20008201800 */
[----:B------:R-:W-:Y:S01]  /*3790*/  BSSY.RECONVERGENT B2, `(.L_x_45) ;  /* 0x000001c000027945 */ /* 0x000fe20003800200 */
[----:B---3--:R-:W-:-:S06]  /*37a0*/  FADD R11, R11, R32 ;  /* 0x000000200b0b7221 */ /* 0x008fcc0000000000 */
[----:B------:R-:W0:Y:S08]  /*37b0*/  F2F.F64.F32 R36, R11 ;  /* 0x0000000b00247310 */ /* 0x000e300000201800 */
[----:B-----5:R-:W1:Y:S01]  /*37c0*/  F2F.F64.F32 R30, R4 ;  /* 0x00000004001e7310 */ /* 0x020e620000201800 */
[----:B0-----:R-:W-:-:S08]  /*37d0*/  DMUL R18, R36, R18 ;  /* 0x0000001224127228 */ /* 0x001fd00000000000 */
[----:B-1----:R-:W-:-:S08]  /*37e0*/  DMUL R30, R18, R30 ;  /* 0x0000001e121e7228 */ /* 0x002fd00000000000 */
[----:B------:R-:W-:-:S08]  /*37f0*/  DMUL R18, R30, R2 ;  /* 0x000000021e127228 */ /* 0x000fd00000000000 */
[----:B------:R-:W-:-:S08]  /*3800*/  DFMA R32, -R26, R18, R30 ;  /* 0x000000121a20722b */ /* 0x000fd0000000011e */
[----:B------:R-:W-:Y:S01]  /*3810*/  DFMA R2, R2, R32, R18 ;  /* 0x000000200202722b */ /* 0x000fe20000000012 */
[----:B--2---:R-:W-:Y:S01]  /*3820*/  FMUL R0, R0, UR6 ;  /* 0x0000000600007c20 */ /* 0x004fe20008400000 */
[----:B------:R-:W-:Y:S01]  /*3830*/  DMUL R36, R36, -0.5 ;  /* 0xbfe0000024247828 */ /* 0x000fe20000000000 */
[----:B------:R-:W-:Y:S01]  /*3840*/  F2F.F64.F32 R34, R34 ;  /* 0x0000002200227310 */ /* 0x000fe20000201800 */
[----:B------:R-:W-:-:S06]  /*3850*/  FSETP.GEU.AND P1, PT, |R31|, 6.5827683646048100446e-37, PT ;  /* 0x036000001f00780b */ /* 0x000fcc0003f2e200 */
[----:B------:R-:W-:Y:S01]  /*3860*/  FFMA R4, RZ, R27, R3 ;  /* 0x0000001bff047223 */ /* 0x000fe20000000003 */
[----:B------:R-:W0:Y:S04]  /*3870*/  F2F.F64.F32 R18, R0 ;  /* 0x0000000000127310 */ /* 0x000e280000201800 */
[----:B------:R-:W-:Y:S01]  /*3880*/  FSETP.GT.AND P0, PT, |R4|, 1.469367938527859385e-39, PT ;  /* 0x001000000400780b */ /* 0x000fe20003f04200 */
[----:B------:R-:W-:-:S08]  /*3890*/  DMUL R28, R36, R28 ;  /* 0x0000001c241c7228 */ /* 0x000fd00000000000 */
[----:B0-----:R-:W-:-:S04]  /*38a0*/  DFMA R18, R28, R34, -R18 ;  /* 0x000000221c12722b */ /* 0x001fc80000000812 */
[----:B------:R-:W-:Y:S07]  /*38b0*/  @P0 BRA P1, `(.L_x_46) ;  /* 0x0000000000240947 */ /* 0x000fee0000800000 */
[----:B------:R-:W-:Y:S01]  /*38c0*/  IMAD.MOV.U32 R11, RZ, RZ, R30 ;  /* 0x000000ffff0b7224 */ /* 0x000fe200078e001e */
[----:B------:R-:W-:Y:S01]  /*38d0*/  MOV R4, R31 ;  /* 0x0000001f00047202 */ /* 0x000fe20000000f00 */
[----:B------:R-:W-:Y:S01]  /*38e0*/  IMAD.MOV.U32 R2, RZ, RZ, R26 ;  /* 0x000000ffff027224 */ /* 0x000fe200078e001a */
[----:B------:R-:W-:Y:S02]  /*38f0*/  MOV R3, R27 ;  /* 0x0000001b00037202 */ /* 0x000fe40000000f00 */
[----:B------:R-:W-:-:S07]  /*3900*/  MOV R0, 0x3920 ;  /* 0x0000392000007802 */ /* 0x000fce0000000f00 */
[----:B------:R-:W-:Y:S05]  /*3910*/  CALL.REL.NOINC `($__internal_0_$__cuda_sm20_div_rn_f64_full) ;  /* 0x0000007800c87944 */ /* 0x000fea0003c00000 */
[----:B------:R-:W-:-:S04]  /*3920*/  LOP3.LUT R3, R3, R2, RZ, 0x3c, !PT ;  /* 0x0000000203037212 */ /* 0x000fc800078e3cff */
[----:B------:R-:W-:-:S04]  /*3930*/  LOP3.LUT R2, R3, R2, RZ, 0x3c, !PT ;  /* 0x0000000203027212 */ /* 0x000fc800078e3cff */
[----:B------:R-:W-:-:S07]  /*3940*/  LOP3.LUT R3, R3, R2, RZ, 0x3c, !PT ;  /* 0x0000000203037212 */ /* 0x000fce00078e3cff */
.L_x_46:
[----:B------:R-:W-:Y:S05]  /*3950*/  BSYNC.RECONVERGENT B2 ;  /* 0x0000000000027941 */ /* 0x000fea0003800200 */
.L_x_45:
[----:B------:R-:W0:Y:S01]  /*3960*/  LDC.64 R28, c[0x0][0x3c0] ;  /* 0x0000f000ff1c7b82 */ /* 0x000e220000000a00 */
[----:B------:R-:W1:Y:S07]  /*3970*/  LDCU UR5, c[0x0][0x4cc] ;  /* 0x00009980ff0577ac */ /* 0x000e6e0008000800 */
[----:B------:R-:W2:Y:S08]  /*3980*/  LDC R33, c[0x0][0x4b0] ;  /* 0x00012c00ff217b82 */ /* 0x000eb00000000800 */
[----:B------:R-:W1:Y:S01]  /*3990*/  LDC R11, c[0x0][0x4dc] ;  /* 0x00013700ff0b7b82 */ /* 0x000e620000000800 */
[----:B0-----:R-:W-:-:S05]  /*39a0*/  IMAD.WIDE R28, R12, 0x4, R28 ;  /* 0x000000040c1c7825 */ /* 0x001fca00078e021c */
[----:B------:R-:W3:Y:S01]  /*39b0*/  LDG.E R0, desc[UR8][R28.64] ;  /* 0x000000081c007981 */ /* 0x000ee2000c1e1900 */
[----:B------:R-:W-:Y:S01]  /*39c0*/  DADD R18, R18, R2 ;  /* 0x0000000012127229 */ /* 0x000fe20000000002 */
[----:B------:R-:W-:Y:S01]  /*39d0*/  BSSY.RECONVERGENT B4, `(.L_x_47) ;  /* 0x0000011000047945 */ /* 0x000fe20003800200 */
[----:B--2---:R-:W0:Y:S01]  /*39e0*/  MUFU.RCP R4, R33 ;  /* 0x0000002100047308 */ /* 0x004e220000001000 */
[----:B-1----:R-:W-:Y:S01]  /*39f0*/  FMUL R11, R11, UR5 ;  /* 0x000000050b0b7c20 */ /* 0x002fe20008400000 */
[----:B0-----:R-:W-:-:S04]  /*3a00*/  FFMA R31, R4, -R33, 1 ;  /* 0x3f800000041f7423 */ /* 0x001fc80000000821 */
[----:B------:R-:W-:Y:S01]  /*3a10*/  FFMA R31, R4, R31, R4 ;  /* 0x0000001f041f7223 */ /* 0x000fe20000000004 */
[----:B---3--:R-:W-:-:S04]  /*3a20*/  FMUL R0, R0, R11 ;  /* 0x0000000b00007220 */ /* 0x008fc80000400000 */
[----:B------:R-:W0:Y:S01]  /*3a30*/  FCHK P0, R0, R33 ;  /* 0x0000002100007302 */ /* 0x000e220000000000 */
[----:B------:R-:W-:-:S04]  /*3a40*/  FFMA R4, R0, R31, RZ ;  /* 0x0000001f00047223 */ /* 0x000fc800000000ff */
[----:B------:R-:W-:-:S04]  /*3a50*/  FFMA R2, R4, -R33, R0 ;  /* 0x8000002104027223 */ /* 0x000fc80000000000 */
[----:B------:R-:W-:Y:S01]  /*3a60*/  FFMA R4, R31, R2, R4 ;  /* 0x000000021f047223 */ /* 0x000fe20000000004 */
[----:B0-----:R-:W-:Y:S06]  /*3a70*/  @!P0 BRA `(.L_x_48) ;  /* 0x0000000000188947 */ /* 0x001fec0003800000 */
[----:B------:R-:W0:Y:S01]  /*3a80*/  LDCU UR5, c[0x0][0x4b0] ;  /* 0x00009600ff0577ac */ /* 0x000e220008000800 */
[----:B------:R-:W-:Y:S01]  /*3a90*/  IMAD.MOV.U32 R2, RZ, RZ, R0 ;  /* 0x000000ffff027224 */ /* 0x000fe200078e0000 */
[----:B------:R-:W-:Y:S02]  /*3aa0*/  MOV R11, 0x3ad0 ;  /* 0x00003ad0000b7802 */ /* 0x000fe40000000f00 */
[----:B0-----:R-:W-:-:S07]  /*3ab0*/  MOV R0, UR5 ;  /* 0x0000000500007c02 */ /* 0x001fce0008000f00 */
[----:B------:R-:W-:Y:S05]  /*3ac0*/  CALL.REL.NOINC `($__internal_1_$__cuda_sm3x_div_rn_noftz_f32_slowpath) ;  /* 0x0000007c00f47944 */ /* 0x000fea0003c00000 */
[----:B------:R-:W-:-:S07]  /*3ad0*/  IMAD.MOV.U32 R4, RZ, RZ, R0 ;  /* 0x000000ffff047224 */ /* 0x000fce00078e0000 */
.L_x_48:
[----:B------:R-:W-:Y:S05]  /*3ae0*/  BSYNC.RECONVERGENT B4 ;  /* 0x0000000000047941 */ /* 0x000fea0003800200 */
.L_x_47:
[----:B------:R-:W0:Y:S01]  /*3af0*/  LDCU UR5, c[0x0][0x4b8] ;  /* 0x00009700ff0577ac */ /* 0x000e220008000800 */
[----:B------:R-:W-:Y:S01]  /*3b00*/  MOV R30, 0x1 ;  /* 0x00000001001e7802 */ /* 0x000fe20000000f00 */
[----:B------:R-:W-:Y:S01]  /*3b10*/  BSSY.RECONVERGENT B2, `(.L_x_49) ;  /* 0x000001a000027945 */ /* 0x000fe20003800200 */
[----:B0-----:R-:W0:Y:S08]  /*3b20*/  F2F.F64.F32 R28, UR5 ;  /* 0x00000005001c7d10 */ /* 0x001e300008201800 */
[----:B0-----:R-:W0:Y:S02]  /*3b30*/  MUFU.RCP64H R31, R29 ;  /* 0x0000001d001f7308 */ /* 0x001e240000001800 */
[----:B0-----:R-:W-:-:S08]  /*3b40*/  DFMA R2, -R28, R30, 1 ;  /* 0x3ff000001c02742b */ /* 0x001fd0000000011e */
[----:B------:R-:W-:Y:S02]  /*3b50*/  DFMA R32, R2, R2, R2 ;  /* 0x000000020220722b */ /* 0x000fe40000000002 */
[----:B------:R-:W0:Y:S06]  /*3b60*/  F2F.F64.F32 R2, R4 ;  /* 0x0000000400027310 */ /* 0x000e2c0000201800 */
[----:B------:R-:W-:-:S08]  /*3b70*/  DFMA R32, R30, R32, R30 ;  /* 0x000000201e20722b */ /* 0x000fd0000000001e */
[----:B------:R-:W-:Y:S02]  /*3b80*/  DFMA R30, -R28, R32, 1 ;  /* 0x3ff000001c1e742b */ /* 0x000fe40000000120 */
[----:B0-----:R-:W-:-:S06]  /*3b90*/  DADD R18, R18, -R2 ;  /* 0x0000000012127229 */ /* 0x001fcc0000000802 */
[----:B------:R-:W-:-:S04]  /*3ba0*/  DFMA R30, R32, R30, R32 ;  /* 0x0000001e201e722b */ /* 0x000fc80000000020 */
[----:B------:R-:W-:-:S04]  /*3bb0*/  FSETP.GEU.AND P1, PT, |R19|, 6.5827683646048100446e-37, PT ;  /* 0x036000001300780b */ /* 0x000fc80003f2e200 */
[----:B------:R-:W-:-:S08]  /*3bc0*/  DMUL R2, R18, R30 ;  /* 0x0000001e12027228 */ /* 0x000fd00000000000 */
[----:B------:R-:W-:-:S08]  /*3bd0*/  DFMA R32, -R28, R2, R18 ;  /* 0x000000021c20722b */ /* 0x000fd00000000112 */
[----:B------:R-:W-:-:S10]  /*3be0*/  DFMA R2, R30, R32, R2 ;  /* 0x000000201e02722b */ /* 0x000fd40000000002 */
[----:B------:R-:W-:-:S05]  /*3bf0*/  FFMA R0, RZ, R29, R3 ;  /* 0x0000001dff007223 */ /* 0x000fca0000000003 */
[----:B------:R-:W-:-:S13]  /*3c00*/  FSETP.GT.AND P0, PT, |R0|, 1.469367938527859385e-39, PT ;  /* 0x001000000000780b */ /* 0x000fda0003f04200 */
[----:B------:R-:W-:Y:S05]  /*3c10*/  @P0 BRA P1, `(.L_x_50) ;  /* 0x0000000000240947 */ /* 0x000fea0000800000 */
        /* <DEDUP_REMOVED lines=9> */
.L_x_50:
[----:B------:R-:W-:Y:S05]  /*3cb0*/  BSYNC.RECONVERGENT B2 ;  /* 0x0000000000027941 */ /* 0x000fea0003800200 */
.L_x_49:
[----:B------:R-:W0:Y:S01]  /*3cc0*/  LDC.64 R30, c[0x0][0x398] ;  /* 0x0000e600ff1e7b82 */ /* 0x000e220000000a00 */
[----:B------:R-:W1:Y:S01]  /*3cd0*/  F2F.F32.F64 R3, R2 ;  /* 0x0000000200037310 */ /* 0x000e620000301000 */
[----:B------:R-:W2:Y:S06]  /*3ce0*/  LDCU UR5, c[0x0][0x484] ;  /* 0x00009080ff0577ac */ /* 0x000eac0008000800 */
[----:B------:R-:W3:Y:S08]  /*3cf0*/  LDC.64 R18, c[0x0][0x418] ;  /* 0x00010600ff127b82 */ /* 0x000ef00000000a00 */
[----:B------:R-:W4:Y:S08]  /*3d00*/  LDC.64 R32, c[0x0][0x3b8] ;  /* 0x0000ee00ff207b82 */ /* 0x000f300000000a00 */
[----:B------:R-:W2:Y:S01]  /*3d10*/  LDC R34, c[0x0][0x4d0] ;  /* 0x00013400ff227b82 */ /* 0x000ea20000000800 */
[--C-:B0-----:R-:W-:Y:S01]  /*3d20*/  IMAD.WIDE R28, R5, 0x4, R30.reuse ;  /* 0x00000004051c7825 */ /* 0x101fe200078e021e */
[----:B------:R-:W0:Y:S03]  /*3d30*/  LDCU UR6, c[0x0][0x4e0] ;  /* 0x00009c00ff0677ac */ /* 0x000e260008000800 */
[----:B------:R-:W-:-:S04]  /*3d40*/  IMAD.WIDE R30, R12, 0x4, R30 ;  /* 0x000000040c1e7825 */ /* 0x000fc800078e021e */
[----:B---3--:R-:W-:-:S05]  /*3d50*/  IMAD.WIDE R18, R12, 0x4, R18 ;  /* 0x000000040c127825 */ /* 0x008fca00078e0212 */
[----:B-1----:R1:W-:Y:S04]  /*3d60*/  STG.E desc[UR8][R18.64], R3 ;  /* 0x0000000312007986 */ /* 0x0023e8000c101908 */
[----:B------:R-:W3:Y:S04]  /*3d70*/  LDG.E R28, desc[UR8][R28.64] ;  /* 0x000000081c1c7981 */ /* 0x000ee8000c1e1900 */
[----:B------:R-:W3:Y:S04]  /*3d80*/  LDG.E R31, desc[UR8][R30.64] ;  /* 0x000000081e1f7981 */ /* 0x000ee8000c1e1900 */
[----:B------:R5:W3:Y:S01]  /*3d90*/  LDG.E R35, desc[UR8][R20.64] ;  /* 0x0000000814237981 */ /* 0x000ae2000c1e1900 */
[----:B----4-:R-:W-:-:S03]  /*3da0*/  IMAD.WIDE R32, R12, 0x4, R32 ;  /* 0x000000040c207825 */ /* 0x010fc600078e0220 */
[----:B------:R4:W4:Y:S04]  /*3db0*/  LDG.E R11, desc[UR8][R22.64] ;  /* 0x00000008160b7981 */ /* 0x000928000c1e1900 */
[----:B------:R-:W0:Y:S01]  /*3dc0*/  LDG.E R0, desc[UR8][R32.64] ;  /* 0x0000000820007981 */ /* 0x000e22000c1e1900 */
[----:B------:R-:W5:Y:S01]  /*3dd0*/  MUFU.RCP64H R5, R25 ;  /* 0x0000001900057308 */ /* 0x000f620000001800 */
[----:B------:R-:W-:Y:S02]  /*3de0*/  IMAD.MOV.U32 R4, RZ, RZ, 0x1 ;  /* 0x00000001ff047424 */ /* 0x000fe400078e00ff */
[----:B--2---:R-:W-:Y:S01]  /*3df0*/  FMUL R34, R34, UR5 ;  /* 0x0000000522227c20 */ /* 0x004fe20008400000 */
[----:B------:R-:W2:Y:S01]  /*3e00*/  LDCU UR5, c[0x0][0x4d8] ;  /* 0x00009b00ff0577ac */ /* 0x000ea20008000800 */
[----:B------:R-:W-:Y:S03]  /*3e10*/  BSSY.RECONVERGENT B2, `(.L_x_51) ;  /* 0x0000024000027945 */ /* 0x000fe60003800200 */
[----:B-1----:R-:W1:Y:S01]  /*3e20*/  F2F.F64.F32 R2, R34 ;  /* 0x0000002200027310 */ /* 0x002e620000201800 */
[----:B-----5:R-:W-:-:S02]  /*3e30*/  DFMA R18, -R24, R4, 1 ;  /* 0x3ff000001812742b */ /* 0x020fc40000000104 */
[----:B-1----:R-:W-:-:S06]  /*3e40*/  DMUL R2, R2, -0.5 ;  /* 0xbfe0000002027828 */ /* 0x002fcc0000000000 */
[----:B------:R-:W-:-:S08]  /*3e50*/  DFMA R20, R18, R18, R18 ;  /* 0x000000121214722b */ /* 0x000fd00000000012 */
[----:B------:R-:W-:Y:S01]  /*3e60*/  DFMA R4, R4, R20, R4 ;  /* 0x000000140404722b */ /* 0x000fe20000000004 */
[----:B---3--:R-:W-:-:S07]  /*3e70*/  FADD R31, R28, R31 ;  /* 0x0000001f1c1f7221 */ /* 0x008fce0000000000 */
[----:B------:R-:W-:Y:S01]  /*3e80*/  DFMA R28, -R24, R4, 1 ;  /* 0x3ff00000181c742b */ /* 0x000fe20000000104 */
[----:B------:R-:W1:Y:S08]  /*3e90*/  F2F.F64.F32 R18, R31 ;  /* 0x0000001f00127310 */ /* 0x000e700000201800 */
[----:B----4-:R-:W3:Y:S01]  /*3ea0*/  F2F.F64.F32 R22, R35 ;  /* 0x0000002300167310 */ /* 0x010ee20000201800 */
[----:B0-----:R-:W-:Y:S01]  /*3eb0*/  FMUL R0, R0, UR6 ;  /* 0x0000000600007c20 */ /* 0x001fe20008400000 */
[----:B-1----:R-:W-:-:S02]  /*3ec0*/  DMUL R20, R18, R2 ;  /* 0x0000000212147228 */ /* 0x002fc40000000000 */
[----:B------:R-:W-:Y:S02]  /*3ed0*/  DFMA R2, R4, R28, R4 ;  /* 0x0000001c0402722b */ /* 0x000fe40000000004 */
[----:B------:R-:W-:-:S04]  /*3ee0*/  DMUL R18, R18, 0.5 ;  /* 0x3fe0000012127828 */ /* 0x000fc80000000000 */
[----:B---3--:R-:W-:Y:S01]  /*3ef0*/  DMUL R4, R20, R22 ;  /* 0x0000001614047228 */ /* 0x008fe20000000000 */
[----:B--2---:R-:W0:Y:S07]  /*3f00*/  F2F.F64.F32 R22, UR5 ;  /* 0x0000000500167d10 */ /* 0x004e2e0008201800 */
[----:B------:R-:W-:Y:S01]  /*3f10*/  DMUL R28, R4, R2 ;  /* 0x00000002041c7228 */ /* 0x000fe20000000000 */
[----:B------:R-:W-:Y:S01]  /*3f20*/  F2F.F64.F32 R20, R11 ;  /* 0x0000000b00147310 */ /* 0x000fe20000201800 */
[----:B------:R-:W-:-:S06]  /*3f30*/  FSETP.GEU.AND P1, PT, |R5|, 6.5827683646048100446e-37, PT ;  /* 0x036000000500780b */ /* 0x000fcc0003f2e200 */
[----:B------:R-:W-:Y:S02]  /*3f40*/  DFMA R30, -R24, R28, R4 ;  /* 0x0000001c181e722b */ /* 0x000fe40000000104 */
[----:B0-----:R-:W-:-:S06]  /*3f50*/  DMUL R18, R18, R22 ;  /* 0x0000001612127228 */ /* 0x001fcc0000000000 */
[----:B------:R-:W-:Y:S01]  /*3f60*/  DFMA R2, R2, R30, R28 ;  /* 0x0000001e0202722b */ /* 0x000fe2000000001c */
[----:B------:R-:W0:Y:S09]  /*3f70*/  F2F.F64.F32 R28, R0 ;  /* 0x00000000001c7310 */ /* 0x000e320000201800 */
[----:B------:R-:W-:-:S05]  /*3f80*/  FFMA R22, RZ, R25, R3 ;  /* 0x00000019ff167223 */ /* 0x000fca0000000003 */
[----:B------:R-:W-:Y:S01]  /*3f90*/  FSETP.GT.AND P0, PT, |R22|, 1.469367938527859385e-39, PT ;  /* 0x001000001600780b */ /* 0x000fe20003f04200 */
[----:B0-----:R-:W-:-:S12]  /*3fa0*/  DFMA R18, R18, R20, -R28 ;  /* 0x000000141212722b */ /* 0x001fd8000000081c */
[----:B------:R-:W-:Y:S05]  /*3fb0*/  @P0 BRA P1, `(.L_x_52) ;  /* 0x0000000000240947 */ /* 0x000fea0000800000 */
[----:B------:R-:W-:Y:S01]  /*3fc0*/  MOV R11, R4 ;  /* 0x00000004000b7202 */ /* 0x000fe20000000f00 */
[----:B------:R-:W-:Y:S01]  /*3fd0*/  IMAD.MOV.U32 R4, RZ, RZ, R5 ;  /* 0x000000ffff047224 */ /* 0x000fe200078e0005 */
[----:B------:R-:W-:Y:S01]  /*3fe0*/  MOV R2, R24 ;  /* 0x0000001800027202 */ /* 0x000fe20000000f00 */
[----:B------:R-:W-:Y:S01]  /*3ff0*/  IMAD.MOV.U32 R3, RZ, RZ, R25 ;  /* 0x000000ffff037224 */ /* 0x000fe200078e0019 */
[----:B------:R-:W-:-:S07]  /*4000*/  MOV R0, 0x4020 ;  /* 0x0000402000007802 */ /* 0x000fce0000000f00 */
[----:B------:R-:W-:Y:S05]  /*4010*/  CALL.REL.NOINC `($__internal_0_$__cuda_sm20_div_rn_f64_full) ;  /* 0x0000007400087944 */ /* 0x000fea0003c00000 */
[----:B------:R-:W-:-:S04]  /*4020*/  LOP3.LUT R3, R3, R2, RZ, 0x3c, !PT ;  /* 0x0000000203037212 */ /* 0x000fc800078e3cff */
[----:B------:R-:W-:-:S04]  /*4030*/  LOP3.LUT R2, R3, R2, RZ, 0x3c, !PT ;  /* 0x0000000203027212 */ /* 0x000fc800078e3cff */
[----:B------:R-:W-:-:S07]  /*4040*/  LOP3.LUT R3, R3, R2, RZ, 0x3c, !PT ;  /* 0x0000000203037212 */ /* 0x000fce00078e3cff */
.L_x_52:
[----:B------:R-:W-:Y:S05]  /*4050*/  BSYNC.RECONVERGENT B2 ;  /* 0x0000000000027941 */ /* 0x000fea0003800200 */
.L_x_51:
        /* <DEDUP_REMOVED lines=19> */
[----:B------:R-:W-:Y:S02]  /*4190*/  MOV R2, R0 ;  /* 0x0000000000027202 */ /* 0x000fe40000000f00 */
[----:B------:R-:W-:Y:S01]  /*41a0*/  MOV R11, 0x41d0 ;  /* 0x000041d0000b7802 */ /* 0x000fe20000000f00 */
[----:B0-----:R-:W-:-:S07]  /*41b0*/  IMAD.U32 R0, RZ, RZ, UR5 ;  /* 0x00000005ff007e24 */ /* 0x001fce000f8e00ff */
[----:B------:R-:W-:Y:S05]  /*41c0*/  CALL.REL.NOINC `($__internal_1_$__cuda_sm3x_div_rn_noftz_f32_slowpath) ;  /* 0x0000007800347944 */ /* 0x000fea0003c00000 */
[----:B------:R-:W-:-:S07]  /*41d0*/  MOV R11, R0 ;  /* 0x00000000000b7202 */ /* 0x000fce0000000f00 */
.L_x_54:
[----:B------:R-:W-:Y:S05]  /*41e0*/  BSYNC.RECONVERGENT B4 ;  /* 0x0000000000047941 */ /* 0x000fea0003800200 */
.L_x_53:
[----:B------:R-:W0:Y:S01]  /*41f0*/  LDCU UR5, c[0x0][0x4bc] ;  /* 0x00009780ff0577ac */ /* 0x000e220008000800 */
[----:B------:R-:W-:Y:S01]  /*4200*/  IMAD.MOV.U32 R4, RZ, RZ, 0x1 ;  /* 0x00000001ff047424 */ /* 0x000fe200078e00ff */
        /* <DEDUP_REMOVED lines=8> */
[----:B0-----:R-:W-:-:S06]  /*4290*/  DADD R18, R18, R2 ;  /* 0x0000000012127229 */ /* 0x001fcc0000000002 */
        /* <DEDUP_REMOVED lines=17> */
.L_x_56:
[----:B------:R-:W-:Y:S05]  /*43b0*/  BSYNC.RECONVERGENT B2 ;  /* 0x0000000000027941 */ /* 0x000fea0003800200 */
.L_x_55:
[----:B------:R-:W0:Y:S01]  /*43c0*/  LDC.64 R4, c[0x0][0x428] ;  /* 0x00010a00ff047b82 */ /* 0x000e220000000a00 */
[----:B------:R-:W1:Y:S01]  /*43d0*/  F2F.F32.F64 R3, R2 ;  /* 0x0000000200037310 */ /* 0x000e620000301000 */
[----:B0-----:R-:W-:-:S05]  /*43e0*/  IMAD.WIDE R4, R12, 0x4, R4 ;  /* 0x000000040c047825 */ /* 0x001fca00078e0204 */
[----:B-1----:R0:W-:Y:S02]  /*43f0*/  STG.E desc[UR8][R4.64], R3 ;  /* 0x0000000304007986 */ /* 0x0021e4000c101908 */
.L_x_44:
[----:B------:R-:W-:Y:S05]  /*4400*/  BSYNC.RECONVERGENT B3 ;  /* 0x0000000000037941 */ /* 0x000fea0003800200 */
.L_x_43:
[----:B------:R-:W-:-:S04]  /*4410*/  IADD3 R13, PT, PT, R13, UR4, RZ ;  /* 0x000000040d0d7c10 */ /* 0x000fc8000fffe0ff */
[----:B------:R-:W-:-:S13]  /*4420*/  ISETP.GE.AND P0, PT, R13, R6, PT ;  /* 0x000000060d00720c */ /* 0x000fda0003f06270 */
[----:B------:R-:W-:Y:S05]  /*4430*/  @!P0 BRA `(.L_x_57) ;  /* 0xffffffec00508947 */ /* 0x000fea000383ffff */
.L_x_1:
[----:B------:R-:W-:Y:S05]  /*4440*/  BSYNC.RECONVERGENT B0 ;  /* 0x0000000000007941 */ /* 0x000fea0003800200 */
.L_x_0:
[----:B0-----:R-:W-:Y:S01]  /*4450*/  IMAD R5, R17, R9, RZ ;  /* 0x0000000911057224 */ /* 0x001fe200078e02ff */
[----:B------:R-:W-:Y:S04]  /*4460*/  BSSY.RECONVERGENT B0, `(.L_x_58) ;  /* 0x0000046000007945 */ /* 0x000fe80003800200 */
[----:B------:R-:W-:-:S13]  /*4470*/  ISETP.GE.AND P0, PT, R7, R5, PT ;  /* 0x000000050700720c */ /* 0x000fda0003f06270 */
[----:B------:R-:W-:Y:S05]  /*4480*/  @P0 BRA `(.L_x_59) ;  /* 0x00000004000c0947 */ /* 0x000fea0003800000 */
[----:B------:R-:W-:Y:S01]  /*4490*/  IABS R0, R9 ;  /* 0x0000000900007213 */ /* 0x000fe20000000000 */
[----:B------:R-:W0:Y:S03]  /*44a0*/  LDC R16, c[0x0][0x380] ;  /* 0x0000e000ff107b82 */ /* 0x000e260000000800 */
[----:B------:R-:W4:Y:S05]  /*44b0*/  I2F.RP R11, R0 ;  /* 0x00000000000b7306 */ /* 0x000f2a0000209400 */
[----:B------:R-:W3:Y:S08]  /*44c0*/  LDC R17, c[0x0][0x388] ;  /* 0x0000e200ff117b82 */ /* 0x000ef00000000800 */
[----:B------:R-:W0:Y:S01]  /*44d0*/  LDC R4, c[0x0][0x384] ;  /* 0x0000e100ff047b82 */ /* 0x000e220000000800 */
[----:B----4-:R-:W4:Y:S07]  /*44e0*/  MUFU.RCP R11, R11 ;  /* 0x0000000b000b7308 */ /* 0x010f2e0000001000 */
[----:B------:R-:W0:Y:S08]  /*44f0*/  LDC.64 R2, c[0x0][0x418] ;  /* 0x00010600ff027b82 */ /* 0x000e300000000a00 */
[----:B------:R-:W0:Y:S01]  /*4500*/  LDC.64 R12, c[0x0][0x428] ;  /* 0x00010a00ff0c7b82 */ /* 0x000e220000000a00 */
[----:B---3--:R-:W-:Y:S01]  /*4510*/  IADD3 R25, PT, PT, R17, -0x1, RZ ;  /* 0xffffffff11197810 */ /* 0x008fe20007ffe0ff */
[----:B----4-:R-:W-:-:S04]  /*4520*/  VIADD R14, R11, 0xffffffe ;  /* 0x0ffffffe0b0e7836 */ /* 0x010fc80000000000 */
[----:B------:R3:W4:Y:S02]  /*4530*/  F2I.FTZ.U32.TRUNC.NTZ R15, R14 ;  /* 0x0000000e000f7305 */ /* 0x000724000021f000 */
[----:B---3--:R-:W-:Y:S01]  /*4540*/  IMAD.MOV.U32 R14, RZ, RZ, RZ ;  /* 0x000000ffff0e7224 */ /* 0x008fe200078e00ff */
[----:B----4-:R-:W-:-:S05]  /*4550*/  IADD3 R19, PT, PT, RZ, -R15, RZ ;  /* 0x8000000fff137210 */ /* 0x010fca0007ffe0ff */
[----:B------:R-:W-:-:S04]  /*4560*/  IMAD R19, R19, R0, RZ ;  /* 0x0000000013137224 */ /* 0x000fc800078e02ff */
[----:B------:R-:W-:Y:S01]  /*4570*/  IMAD.HI.U32 R11, R15, R19, R14 ;  /* 0x000000130f0b7227 */ /* 0x000fe200078e000e */
[----:B------:R-:W-:-:S03]  /*4580*/  MOV R14, R7 ;  /* 0x00000007000e7202 */ /* 0x000fc60000000f00 */
[----:B0-----:R-:W-:-:S07]  /*4590*/  VIADD R15, R16, 0xffffffff ;  /* 0xffffffff100f7836 */ /* 0x001fce0000000000 */
.L_x_62:
[----:B------:R-:W-:Y:S01]  /*45a0*/  IABS R16, R9 ;  /* 0x0000000900107213 */ /* 0x000fe20000000000 */
[----:B------:R-:W-:Y:S01]  /*45b0*/  BSSY.RECONVERGENT B1, `(.L_x_60) ;  /* 0x000002f000017945 */ /* 0x000fe20003800200 */
[----:B------:R-:W-:-:S03]  /*45c0*/  IABS R17, R14 ;  /* 0x0000000e00117213 */ /* 0x000fc60000000000 */
[----:B---3--:R-:W-:Y:S02]  /*45d0*/  IMAD.MOV R18, RZ, RZ, -R16 ;  /* 0x000000ffff127224 */ /* 0x008fe400078e0a10 */
[----:B------:R-:W-:-:S04]  /*45e0*/  IMAD.HI.U32 R16, R11, R17, RZ ;  /* 0x000000110b107227 */ /* 0x000fc800078e00ff */
[----:B------:R-:W-:Y:S01]  /*45f0*/  IMAD R17, R16, R18, R17 ;  /* 0x0000001210117224 */ /* 0x000fe200078e0211 */
[----:B------:R-:W-:-:S04]  /*4600*/  IABS R18, R9 ;  /* 0x0000000900127213 */ /* 0x000fc80000000000 */
[----:B------:R-:W-:-:S13]  /*4610*/  ISETP.GT.U32.AND P1, PT, R0, R17, PT ;  /* 0x000000110000720c */ /* 0x000fda0003f24070 */
[----:B------:R-:W-:Y:S01]  /*4620*/  @!P1 IADD3 R17, PT, PT, R17, -R18, RZ ;  /* 0x8000001211119210 */ /* 0x000fe20007ffe0ff */
[----:B------:R-:W-:Y:S01]  /*4630*/  @!P1 VIADD R16, R16, 0x1 ;  /* 0x0000000110109836 */ /* 0x000fe20000000000 */
[----:B------:R-:W-:Y:S02]  /*4640*/  ISETP.NE.AND P1, PT, R9, RZ, PT ;  /* 0x000000ff0900720c */ /* 0x000fe40003f25270 */
[----:B------:R-:W-:Y:S02]  /*4650*/  ISETP.GE.U32.AND P0, PT, R17, R0, PT ;  /* 0x000000001100720c */ /* 0x000fe40003f06070 */
[----:B------:R-:W-:-:S04]  /*4660*/  LOP3.LUT R17, R14, R9, RZ, 0x3c, !PT ;  /* 0x000000090e117212 */ /* 0x000fc800078e3cff */
[----:B------:R-:W-:-:S07]  /*4670*/  ISETP.GE.AND P2, PT, R17, RZ, PT ;  /* 0x000000ff1100720c */ /* 0x000fce0003f46270 */
[----:B------:R-:W-:-:S05]  /*4680*/  @P0 IADD3 R16, PT, PT, R16, 0x1, RZ ;  /* 0x0000000110100810 */ /* 0x000fca0007ffe0ff */
[----:B------:R-:W-:-:S05]  /*4690*/  IMAD.MOV.U32 R17, RZ, RZ, R16 ;  /* 0x000000ffff117224 */ /* 0x000fca00078e0010 */
[----:B------:R-:W-:Y:S02]  /*46a0*/  @!P2 IADD3 R17, PT, PT, -R17, RZ, RZ ;  /* 0x000000ff1111a210 */ /* 0x000fe40007ffe1ff */
[----:B------:R-:W-:-:S05]  /*46b0*/  @!P1 LOP3.LUT R17, RZ, R9, RZ, 0x33, !PT ;  /* 0x00000009ff119212 */ /* 0x000fca00078e33ff */
[----:B------:R-:W-:-:S04]  /*46c0*/  IMAD.MOV R16, RZ, RZ, -R17 ;  /* 0x000000ffff107224 */ /* 0x000fc800078e0a11 */
[----:B------:R-:W-:Y:S01]  /*46d0*/  IMAD R24, R9, R16, R14 ;  /* 0x0000001009187224 */ /* 0x000fe200078e020e */
[----:B------:R-:W-:-:S04]  /*46e0*/  IADD3 R14, PT, PT, R14, UR4, RZ ;  /* 0x000000040e0e7c10 */ /* 0x000fc8000fffe0ff */
[C---:B------:R-:W-:Y:S02]  /*46f0*/  ISETP.NE.AND P0, PT, R24.reuse, RZ, PT ;  /* 0x000000ff1800720c */ /* 0x040fe40003f05270 */
[----:B------:R-:W-:Y:S02]  /*4700*/  ISETP.GE.AND P1, PT, R24, R25, PT ;  /* 0x000000191800720c */ /* 0x000fe40003f26270 */
[C---:B------:R-:W-:Y:S02]  /*4710*/  ISETP.EQ.OR P0, PT, R17.reuse, RZ, !P0 ;  /* 0x000000ff1100720c */ /* 0x040fe40004702670 */
[----:B------:R-:W-:-:S04]  /*4720*/  ISETP.GE.OR P1, PT, R17, R15, P1 ;  /* 0x0000000f1100720c */ /* 0x000fc80000f26670 */
[----:B------:R-:W-:Y:S02]  /*4730*/  PLOP3.LUT P0, PT, P1, P0, PT, 0xf8, 0x8f ;  /* 0x00000000008f781c */ /* 0x000fe40000f01f70 */
[----:B------:R-:W-:-:S11]  /*4740*/  ISETP.GE.AND P1, PT, R14, R5, PT ;  /* 0x000000050e00720c */ /* 0x000fd60003f26270 */
[----:B------:R-:W-:Y:S05]  /*4750*/  @P0 BRA `(.L_x_61) ;  /* 0x0000000000500947 */ /* 0x000fea0003800000 */
[----:B-1----:R-:W-:-:S04]  /*4760*/  IMAD R21, R10, R17, RZ ;  /* 0x000000110a157224 */ /* 0x002fc800078e02ff */
[----:B------:R-:W-:-:S04]  /*4770*/  IMAD R19, R9, R21, R24 ;  /* 0x0000001509137224 */ /* 0x000fc800078e0218 */
[----:B------:R-:W-:-:S05]  /*4780*/  IMAD.WIDE R16, R19, 0x4, R2 ;  /* 0x0000000413107825 */ /* 0x000fca00078e0202 */
[----:B------:R-:W3:Y:S02]  /*4790*/  LDG.E R18, desc[UR8][R16.64] ;  /* 0x0000000810127981 */ /* 0x000ee4000c1e1900 */
[----:B---3--:R-:W-:Y:S01]  /*47a0*/  FSETP.GT.AND P0, PT, R18, RZ, PT ;  /* 0x000000ff1200720b */ /* 0x008fe20003f04000 */
[----:B------:R-:W-:-:S12]  /*47b0*/  IMAD.WIDE R18, R19, 0x4, R12 ;  /* 0x0000000413127825 */ /* 0x000fd800078e020c */
[----:B------:R0:W-:Y:S04]  /*47c0*/  @P0 STG.E desc[UR8][R16.64], RZ ;  /* 0x000000ff10000986 */ /* 0x0001e8000c101908 */
[----:B------:R-:W3:Y:S01]  /*47d0*/  LDG.E R20, desc[UR8][R18.64] ;  /* 0x0000000812147981 */ /* 0x000ee2000c1e1900 */
[----:B------:R-:W-:-:S05]  /*47e0*/  IADD3 R22, PT, PT, R21, -0x2, R4 ;  /* 0xfffffffe15167810 */ /* 0x000fca0007ffe004 */
[----:B------:R-:W-:Y:S01]  /*47f0*/  IMAD R23, R9, R22, R24 ;  /* 0x0000001609177224 */ /* 0x000fe200078e0218 */
[----:B---3--:R-:W-:-:S03]  /*4800*/  FSETP.GT.AND P0, PT, R20, RZ, PT ;  /* 0x000000ff1400720b */ /* 0x008fc60003f04000 */
[----:B------:R-:W-:-:S10]  /*4810*/  IMAD.WIDE R20, R23, 0x4, R2 ;  /* 0x0000000417147825 */ /* 0x000fd400078e0202 */
[----:B------:R3:W-:Y:S04]  /*4820*/  @P0 STG.E desc[UR8][R18.64], RZ ;  /* 0x000000ff12000986 */ /* 0x0007e8000c101908 */
[----:B------:R-:W4:Y:S02]  /*4830*/  LDG.E R22, desc[UR8][R20.64] ;  /* 0x0000000814167981 */ /* 0x000f24000c1e1900 */
[----:B----4-:R-:W-:Y:S01]  /*4840*/  FSETP.GEU.AND P0, PT, R22, RZ, PT ;  /* 0x000000ff1600720b */ /* 0x010fe20003f0e000 */
[----:B------:R-:W-:-:S12]  /*4850*/  IMAD.WIDE R22, R23, 0x4, R12 ;  /* 0x0000000417167825 */ /* 0x000fd800078e020c */
[----:B------:R3:W-:Y:S04]  /*4860*/  @!P0 STG.E desc[UR8][R20.64], RZ ;  /* 0x000000ff14008986 */ /* 0x0007e8000c101908 */
[----:B0-----:R-:W4:Y:S02]  /*4870*/  LDG.E R16, desc[UR8][R22.64] ;  /* 0x0000000816107981 */ /* 0x001f24000c1e1900 */
[----:B----4-:R-:W-:-:S13]  /*4880*/  FSETP.GEU.AND P0, PT, R16, RZ, PT ;  /* 0x000000ff1000720b */ /* 0x010fda0003f0e000 */
[----:B------:R3:W-:Y:S02]  /*4890*/  @!P0 STG.E desc[UR8][R22.64], RZ ;  /* 0x000000ff16008986 */ /* 0x0007e4000c101908 */
.L_x_61:
[----:B------:R-:W-:Y:S05]  /*48a0*/  BSYNC.RECONVERGENT B1 ;  /* 0x0000000000017941 */ /* 0x000fea0003800200 */
.L_x_60:
[----:B------:R-:W-:Y:S05]  /*48b0*/  @!P1 BRA `(.L_x_62) ;  /* 0xfffffffc00389947 */ /* 0x000fea000383ffff */
.L_x_59:
[----:B------:R-:W-:Y:S05]  /*48c0*/  BSYNC.RECONVERGENT B0 ;  /* 0x0000000000007941 */ /* 0x000fea0003800200 */
.L_x_58:
[----:B------:R-:W-:Y:S01]  /*48d0*/  ISETP.GE.AND P0, PT, R7, R6, PT ;  /* 0x000000060700720c */ /* 0x000fe20003f06270 */
[----:B------:R-:W-:-:S12]  /*48e0*/  BSSY.RECONVERGENT B0, `(.L_x_63) ;  /* 0x000027b000007945 */ /* 0x000fd80003800200 */
[----:B------:R-:W-:Y:S05]  /*48f0*/  @P0 BRA `(.L_x_64) ;  /* 0x0000002400e40947 */ /* 0x000fea0003800000 */
[----:B------:R-:W0:Y:S01]  /*4900*/  I2F.U32.RP R12, UR4 ;  /* 0x00000004000c7d06 */ /* 0x000e220008209000 */
[----:B------:R-:W-:Y:S01]  /*4910*/  VIADD R11, R7, UR4 ;  /* 0x00000004070b7c36 */ /* 0x000fe20008000000 */
[----:B------:R-:W-:Y:S01]  /*4920*/  IADD3 R13, PT, PT, RZ, -UR4, RZ ;  /* 0x80000004ff0d7c10 */ /* 0x000fe2000fffe0ff */
[----:B------:R-:W4:Y:S01]  /*4930*/  LDC.64 R14, c[0x0][0x380] ;  /* 0x0000e000ff0e7b82 */ /* 0x000f220000000a00 */
[----:B------:R-:W-:Y:S01]  /*4940*/  ISETP.NE.U32.AND P2, PT, RZ, UR4, PT ;  /* 0x00000004ff007c0c */ /* 0x000fe2000bf45070 */
[----:B------:R-:W-:Y:S01]  /*4950*/  BSSY.RECONVERGENT B1, `(.L_x_65) ;  /* 0x0000055000017945 */ /* 0x000fe20003800200 */
[----:B------:R-:W-:Y:S02]  /*4960*/  ISETP.GE.AND P0, PT, R11, R6, PT ;  /* 0x000000060b00720c */ /* 0x000fe40003f06270 */
[----:B------:R-:W-:Y:S02]  /*4970*/  VIMNMX R0, PT, PT, R6, R11, !PT ;  /* 0x0000000b06007248 */ /* 0x000fe40007fe0100 */
[----:B------:R-:W-:-:S02]  /*4980*/  SEL R4, RZ, 0x1, P0 ;  /* 0x00000001ff047807 */ /* 0x000fc40000000000 */
[----:B------:R-:W-:Y:S02]  /*4990*/  MOV R38, R7 ;  /* 0x0000000700267202 */ /* 0x000fe40000000f00 */
[----:B------:R-:W-:Y:S01]  /*49a0*/  IADD3 R11, PT, PT, R0, -R11, -R4 ;  /* 0x8000000b000b7210 */ /* 0x000fe20007ffe804 */
[----:B0-----:R-:W0:Y:S02]  /*49b0*/  MUFU.RCP R12, R12 ;  /* 0x0000000c000c7308 */ /* 0x001e240000001000 */
[----:B0-----:R-:W-:-:S06]  /*49c0*/  VIADD R2, R12, 0xffffffe ;  /* 0x0ffffffe0c027836 */ /* 0x001fcc0000000000 */
[----:B------:R0:W5:Y:S02]  /*49d0*/  F2I.FTZ.U32.TRUNC.NTZ R3, R2 ;  /* 0x0000000200037305 */ /* 0x000164000021f000 */
[----:B0-----:R-:W-:Y:S02]  /*49e0*/  HFMA2 R2, -RZ, RZ, 0, 0 ;  /* 0x00000000ff027431 */ /* 0x001fe400000001ff */
[----:B-----5:R-:W-:-:S04]  /*49f0*/  IMAD R13, R13, R3, RZ ;  /* 0x000000030d0d7224 */ /* 0x020fc800078e02ff */
[----:B------:R-:W-:Y:S01]  /*4a00*/  IMAD.HI.U32 R12, R3, R13, R2 ;  /* 0x0000000d030c7227 */ /* 0x000fe200078e0002 */
[----:B------:R-:W-:-:S05]  /*4a10*/  IABS R3, R9 ;  /* 0x0000000900037213 */ /* 0x000fca0000000000 */
[----:B---3--:R-:W-:-:S04]  /*4a20*/  IMAD.HI.U32 R19, R12, R11, RZ ;  /* 0x0000000b0c137227 */ /* 0x008fc800078e00ff */
[----:B------:R-:W-:Y:S01]  /*4a30*/  IMAD.MOV.U32 R0, RZ, RZ, R3 ;  /* 0x000000ffff007224 */ /* 0x000fe200078e0003 */
[----:B------:R-:W-:-:S03]  /*4a40*/  IADD3 R2, PT, PT, -R19, RZ, RZ ;  /* 0x000000ff13027210 */ /* 0x000fc60007ffe1ff */
[----:B------:R-:W0:Y:S02]  /*4a50*/  I2F.RP R12, R0 ;  /* 0x00000000000c7306 */ /* 0x000e240000209400 */
[----:B------:R-:W-:Y:S02]  /*4a60*/  IMAD R2, R2, UR4, R11 ;  /* 0x0000000402027c24 */ /* 0x000fe4000f8e020b */
[----:B------:R-:W3:Y:S03]  /*4a70*/  LDC R11, c[0x0][0x388] ;  /* 0x0000e200ff0b7b82 */ /* 0x000ee60000000800 */
[----:B------:R-:W-:Y:S01]  /*4a80*/  ISETP.GE.U32.AND P0, PT, R2, UR4, PT ;  /* 0x0000000402007c0c */ /* 0x000fe2000bf06070 */
[----:B0-----:R-:W0:-:S12]  /*4a90*/  MUFU.RCP R12, R12 ;  /* 0x0000000c000c7308 */ /* 0x001e180000001000 */
[----:B------:R-:W-:Y:S02]  /*4aa0*/  @P0 VIADD R2, R2, -UR4 ;  /* 0x8000000402020c36 */ /* 0x000fe40008000000 */
[----:B------:R-:W-:-:S03]  /*4ab0*/  @P0 VIADD R19, R19, 0x1 ;  /* 0x0000000113130836 */ /* 0x000fc60000000000 */
[----:B------:R-:W-:Y:S02]  /*4ac0*/  ISETP.GE.U32.AND P1, PT, R2, UR4, PT ;  /* 0x0000000402007c0c */ /* 0x000fe4000bf26070 */
[----:B------:R-:W2:Y:S01]  /*4ad0*/  LDC.64 R2, c[0x0][0x3d0] ;  /* 0x0000f400ff027b82 */ /* 0x000ea20000000a00 */
[----:B0-----:R-:W-:-:S07]  /*4ae0*/  IADD3 R16, PT, PT, R12, 0xffffffe, RZ ;  /* 0x0ffffffe0c107810 */ /* 0x001fce0007ffe0ff */
[----:B------:R-:W0:Y:S01]  /*4af0*/  LDC.64 R12, c[0x0][0x408] ;  /* 0x00010200ff0c7b82 */ /* 0x000e220000000a00 */
[----:B------:R5:W4:Y:S02]  /*4b00*/  F2I.FTZ.U32.TRUNC.NTZ R17, R16 ;  /* 0x0000001000117305 */ /* 0x000b24000021f000 */
[----:B------:R-:W-:Y:S02]  /*4b10*/  @P1 IADD3 R19, PT, PT, R19, 0x1, RZ ;  /* 0x0000000113131810 */ /* 0x000fe40007ffe0ff */
[----:B------:R-:W-:-:S05]  /*4b20*/  @!P2 LOP3.LUT R19, RZ, UR4, RZ, 0x33, !PT ;  /* 0x00000004ff13ac12 */ /* 0x000fca000f8e33ff */
[----:B-1----:R-:W-:Y:S02]  /*4b30*/  IMAD.IADD R22, R4, 0x1, R19 ;  /* 0x0000000104167824 */ /* 0x002fe400078e0213 */
[----:B-----5:R-:W-:-:S03]  /*4b40*/  IMAD.MOV.U32 R16, RZ, RZ, RZ ;  /* 0x000000ffff107224 */ /* 0x020fc600078e00ff */
[----:B------:R-:W-:Y:S02]  /*4b50*/  LOP3.LUT R4, R22, 0x3, RZ, 0xc0, !PT ;  /* 0x0000000316047812 */ /* 0x000fe400078ec0ff */
[----:B----4-:R-:W-:Y:S02]  /*4b60*/  IADD3 R19, PT, PT, RZ, -R17, RZ ;  /* 0x80000011ff137210 */ /* 0x010fe40007ffe0ff */
[----:B------:R-:W-:Y:S02]  /*4b70*/  ISETP.NE.AND P0, PT, R4, 0x3, PT ;  /* 0x000000030400780c */ /* 0x000fe40003f05270 */
[----:B------:R-:W-:Y:S01]  /*4b80*/  ISETP.GE.U32.AND P3, PT, R22, 0x3, PT ;  /* 0x000000031600780c */ /* 0x000fe20003f66070 */
[----:B------:R-:W-:-:S04]  /*4b90*/  IMAD R19, R19, R0, RZ ;  /* 0x0000000013137224 */ /* 0x000fc800078e02ff */
[----:B------:R-:W-:-:S06]  /*4ba0*/  IMAD.HI.U32 R4, R17, R19, R16 ;  /* 0x0000001311047227 */ /* 0x000fcc00078e0010 */
[----:B---3--:R-:W-:Y:S05]  /*4bb0*/  @!P0 BRA `(.L_x_66) ;  /* 0x0000000000b88947 */ /* 0x008fea0003800000 */
[-C--:B------:R-:W-:Y:S01]  /*4bc0*/  IABS R28, R9.reuse ;  /* 0x00000009001c7213 */ /* 0x080fe20000000000 */
[----:B------:R-:W1:Y:S01]  /*4bd0*/  LDC.64 R20, c[0x0][0x3d0] ;  /* 0x0000f400ff147b82 */ /* 0x000e620000000a00 */
[----:B------:R-:W-:Y:S01]  /*4be0*/  VIADD R22, R22, 0x1 ;  /* 0x0000000116167836 */ /* 0x000fe20000000000 */
[----:B------:R-:W-:Y:S01]  /*4bf0*/  ISETP.NE.AND P4, PT, R9, RZ, PT ;  /* 0x000000ff0900720c */ /* 0x000fe20003f85270 */
[----:B------:R-:W3:Y:S01]  /*4c00*/  I2F.RP R24, R28 ;  /* 0x0000001c00187306 */ /* 0x000ee20000209400 */
[----:B------:R-:W-:Y:S01]  /*4c10*/  IMAD.MOV.U32 R38, RZ, RZ, R7 ;  /* 0x000000ffff267224 */ /* 0x000fe200078e0007 */
[----:B------:R-:W-:Y:S02]  /*4c20*/  LOP3.LUT R30, RZ, R9, RZ, 0x33, !PT ;  /* 0x00000009ff1e7212 */ /* 0x000fe400078e33ff */
[----:B------:R-:W-:Y:S01]  /*4c30*/  LOP3.LUT R31, R22, 0x3, RZ, 0xc0, !PT ;  /* 0x00000003161f7812 */ /* 0x000fe200078ec0ff */
[----:B------:R-:W4:Y:S01]  /*4c40*/  LDC.64 R18, c[0x0][0x3c0] ;  /* 0x0000f000ff127b82 */ /* 0x000f220000000a00 */
[----:B------:R-:W-:-:S02]  /*4c50*/  MOV R22, RZ ;  /* 0x000000ff00167202 */ /* 0x000fc40000000f00 */
[----:B------:R-:W-:-:S05]  /*4c60*/  IADD3 R31, PT, PT, -R31, RZ, RZ ;  /* 0x000000ff1f1f7210 */ /* 0x000fca0007ffe1ff */
[----:B------:R-:W0:Y:S01]  /*4c70*/  LDC.64 R16, c[0x0][0x3c8] ;  /* 0x0000f200ff107b82 */ /* 0x000e220000000a00 */
[----:B---3--:R-:W3:Y:S02]  /*4c80*/  MUFU.RCP R24, R24 ;  /* 0x0000001800187308 */ /* 0x008ee40000001000 */
[----:B---3--:R-:W-:-:S06]  /*4c90*/  VIADD R23, R24, 0xffffffe ;  /* 0x0ffffffe18177836 */ /* 0x008fcc0000000000 */
[----:B------:R-:W3:Y:S02]  /*4ca0*/  F2I.FTZ.U32.TRUNC.NTZ R23, R23 ;  /* 0x0000001700177305 */ /* 0x000ee4000021f000 */
[----:B---3--:R-:W-:-:S05]  /*4cb0*/  IADD3 R29, PT, PT, RZ, -R23, RZ ;  /* 0x80000017ff1d7210 */ /* 0x008fca0007ffe0ff */
[----:B------:R-:W-:-:S04]  /*4cc0*/  IMAD R29, R29, R28, RZ ;  /* 0x0000001c1d1d7224 */ /* 0x000fc800078e02ff */
[----:B01--4-:R-:W-:-:S07]  /*4cd0*/  IMAD.HI.U32 R29, R23, R29, R22 ;  /* 0x0000001d171d7227 */ /* 0x013fce00078e0016 */
.L_x_67:
[----:B-1----:R-:W-:Y:S01]  /*4ce0*/  IABS R22, R9 ;  /* 0x0000000900167213 */ /* 0x002fe20000000000 */
[----:B------:R-:W-:Y:S01]  /*4cf0*/  VIADD R31, R31, 0x1 ;  /* 0x000000011f1f7836 */ /* 0x000fe20000000000 */
[----:B------:R-:W-:-:S03]  /*4d00*/  IABS R23, R38 ;  /* 0x0000002600177213 */ /* 0x000fc60000000000 */
[----:B------:R-:W-:Y:S02]  /*4d10*/  IMAD.MOV R24, RZ, RZ, -R22 ;  /* 0x000000ffff187224 */ /* 0x000fe400078e0a16 */
        /* <DEDUP_REMOVED lines=9> */
[----:B------:R-:W-:Y:S02]  /*4db0*/  @P0 IADD3 R22, PT, PT, R22, 0x1, RZ ;  /* 0x0000000116160810 */ /* 0x000fe40007ffe0ff */
[----:B------:R-:W-:-:S04]  /*4dc0*/  ISETP.NE.AND P0, PT, R31, RZ, PT ;  /* 0x000000ff1f00720c */ /* 0x000fc80003f05270 */
[----:B------:R-:W-:-:S05]  /*4dd0*/  @!P2 IMAD.MOV R22, RZ, RZ, -R22 ;  /* 0x000000ffff16a224 */ /* 0x000fca00078e0a16 */
[----:B------:R-:W-:-:S04]  /*4de0*/  SEL R22, R30, R22, !P4 ;  /* 0x000000161e167207 */ /* 0x000fc80006000000 */
[----:B------:R-:W-:-:S05]  /*4df0*/  IADD3 R23, PT, PT, -R22, RZ, RZ ;  /* 0x000000ff16177210 */ /* 0x000fca0007ffe1ff */
[----:B------:R-:W-:Y:S01]  /*4e00*/  IMAD R23, R9, R23, R38 ;  /* 0x0000001709177224 */ /* 0x000fe200078e0226 */
[----:B------:R-:W-:-:S03]  /*4e10*/  IADD3 R38, PT, PT, R38, UR4, RZ ;  /* 0x0000000426267c10 */ /* 0x000fc6000fffe0ff */
[----:B--2---:R-:W-:-:S04]  /*4e20*/  IMAD R27, R9, R22, R23 ;  /* 0x00000016091b7224 */ /* 0x004fc800078e0217 */
[----:B------:R-:W-:-:S04]  /*4e30*/  IMAD.WIDE R22, R27, 0x4, R20 ;  /* 0x000000041b167825 */ /* 0x000fc800078e0214 */
[C---:B------:R-:W-:Y:S01]  /*4e40*/  IMAD.WIDE R24, R27.reuse, 0x4, R18 ;  /* 0x000000041b187825 */ /* 0x040fe200078e0212 */
[----:B------:R1:W-:Y:S03]  /*4e50*/  STG.E desc[UR8][R22.64], RZ ;  /* 0x000000ff16007986 */ /* 0x0003e6000c101908 */
[----:B------:R-:W-:Y:S01]  /*4e60*/  IMAD.WIDE R26, R27, 0x4, R16 ;  /* 0x000000041b1a7825 */ /* 0x000fe200078e0210 */
[----:B------:R1:W-:Y:S04]  /*4e70*/  STG.E desc[UR8][R24.64], RZ ;  /* 0x000000ff18007986 */ /* 0x0003e8000c101908 */
[----:B------:R1:W-:Y:S01]  /*4e80*/  STG.E desc[UR8][R26.64], RZ ;  /* 0x000000ff1a007986 */ /* 0x0003e2000c101908 */
[----:B------:R-:W-:Y:S05]  /*4e90*/  @P0 BRA `(.L_x_67) ;  /* 0xfffffffc00900947 */ /* 0x000fea000383ffff */
.L_x_66:
[----:B------:R-:W-:Y:S05]  /*4ea0*/  BSYNC.RECONVERGENT B1 ;  /* 0x0000000000017941 */ /* 0x000fea0003800200 */
.L_x_65:
[----:B------:R-:W-:Y:S04]  /*4eb0*/  BSSY.RECONVERGENT B1, `(.L_x_68) ;  /* 0x000007a000017945 */ /* 0x000fe80003800200 */
[----:B------:R-:W-:Y:S05]  /*4ec0*/  @!P3 BRA `(.L_x_69) ;  /* 0x0000000400e0b947 */ /* 0x000fea0003800000 */
[----:B------:R-:W-:Y:S01]  /*4ed0*/  IABS R33, R9 ;  /* 0x0000000900217213 */ /* 0x000fe20000000000 */
[----:B------:R-:W3:Y:S03]  /*4ee0*/  LDC.64 R16, c[0x0][0x3d0] ;  /* 0x0000f400ff107b82 */ /* 0x000ee60000000a00 */
[----:B-1----:R-:W1:Y:S05]  /*4ef0*/  I2F.RP R24, R33 ;  /* 0x0000002100187306 */ /* 0x002e6a0000209400 */
[----:B------:R-:W4:Y:S08]  /*4f00*/  LDC.64 R18, c[0x0][0x3c0] ;  /* 0x0000f000ff127b82 */ /* 0x000f300000000a00 */
[----:B------:R-:W0:Y:S01]  /*4f10*/  LDC.64 R20, c[0x0][0x3c8] ;  /* 0x0000f200ff147b82 */ /* 0x000e220000000a00 */
[----:B-1----:R-:W1:Y:S02]  /*4f20*/  MUFU.RCP R24, R24 ;  /* 0x0000001800187308 */ /* 0x002e640000001000 */
[----:B-1----:R-:W-:-:S06]  /*4f30*/  VIADD R22, R24, 0xffffffe ;  /* 0x0ffffffe18167836 */ /* 0x002fcc0000000000 */
[----:B------:R1:W2:Y:S02]  /*4f40*/  F2I.FTZ.U32.TRUNC.NTZ R23, R22 ;  /* 0x0000001600177305 */ /* 0x0002a4000021f000 */
[----:B-1----:R-:W-:Y:S01]  /*4f50*/  IMAD.MOV.U32 R22, RZ, RZ, RZ ;  /* 0x000000ffff167224 */ /* 0x002fe200078e00ff */
[----:B--2---:R-:W-:-:S05]  /*4f60*/  IADD3 R26, PT, PT, RZ, -R23, RZ ;  /* 0x80000017ff1a7210 */ /* 0x004fca0007ffe0ff */
[----:B------:R-:W-:-:S04]  /*4f70*/  IMAD R25, R26, R33, RZ ;  /* 0x000000211a197224 */ /* 0x000fc800078e02ff */
[----:B0--34-:R-:W-:-:S07]  /*4f80*/  IMAD.HI.U32 R32, R23, R25, R22 ;  /* 0x0000001917207227 */ /* 0x019fce00078e0016 */
.L_x_70:
[-C--:B---3--:R-:W-:Y:S01]  /*4f90*/  IABS R27, R9.reuse ;  /* 0x00000009001b7213 */ /* 0x088fe20000000000 */
[----:B------:R-:W-:Y:S01]  /*4fa0*/  VIADD R28, R38, UR4 ;  /* 0x00000004261c7c36 */ /* 0x000fe20008000000 */
[----:B------:R-:W-:Y:S02]  /*4fb0*/  IABS R25, R9 ;  /* 0x0000000900197213 */ /* 0x000fe40000000000 */
[----:B------:R-:W0:Y:S01]  /*4fc0*/  I2F.RP R26, R27 ;  /* 0x0000001b001a7306 */ /* 0x000e220000209400 */
[----:B------:R-:W-:Y:S02]  /*4fd0*/  IABS R24, R38 ;  /* 0x0000002600187213 */ /* 0x000fe40000000000 */
[----:B------:R-:W-:Y:S01]  /*4fe0*/  IMAD.MOV R29, RZ, RZ, -R25 ;  /* 0x000000ffff1d7224 */ /* 0x000fe200078e0a19 */
[----:B------:R-:W-:Y:S02]  /*4ff0*/  IABS R30, R28 ;  /* 0x0000001c001e7213 */ /* 0x000fe40000000000 */
[----:B------:R-:W-:-:S04]  /*5000*/  IMAD.HI.U32 R25, R32, R24, RZ ;  /* 0x0000001820197227 */ /* 0x000fc800078e00ff */
[----:B------:R-:W-:Y:S01]  /*5010*/  IMAD R24, R25, R29, R24 ;  /* 0x0000001d19187224 */ /* 0x000fe200078e0218 */
[----:B0-----:R-:W0:Y:S04]  /*5020*/  MUFU.RCP R26, R26 ;  /* 0x0000001a001a7308 */ /* 0x001e280000001000 */
[----:B------:R-:W-:-:S13]  /*5030*/  ISETP.GT.U32.AND P3, PT, R33, R24, PT ;  /* 0x000000182100720c */ /* 0x000fda0003f64070 */
[--C-:B------:R-:W-:Y:S02]  /*5040*/  @!P3 IMAD.IADD R24, R24, 0x1, -R27.reuse ;  /* 0x000000011818b824 */ /* 0x100fe400078e0a1b */
[----:B------:R-:W-:Y:S01]  /*5050*/  @!P3 VIADD R25, R25, 0x1 ;  /* 0x000000011919b836 */ /* 0x000fe20000000000 */
[----:B0-----:R-:W-:Y:S02]  /*5060*/  IADD3 R22, PT, PT, R26, 0xffffffe, RZ ;  /* 0x0ffffffe1a167810 */ /* 0x001fe40007ffe0ff */
[----:B------:R-:W-:Y:S01]  /*5070*/  ISETP.GE.U32.AND P0, PT, R24, R33, PT ;  /* 0x000000211800720c */ /* 0x000fe20003f06070 */
[----:B------:R-:W-:Y:S01]  /*5080*/  IMAD.MOV.U32 R33, RZ, RZ, R27 ;  /* 0x000000ffff217224 */ /* 0x000fe200078e001b */
[----:B------:R0:W1:Y:S02]  /*5090*/  F2I.FTZ.U32.TRUNC.NTZ R23, R22 ;  /* 0x0000001600177305 */ /* 0x000064000021f000 */
[----:B0-----:R-:W-:-:S09]  /*50a0*/  HFMA2 R22, -RZ, RZ, 0, 0 ;  /* 0x00000000ff167431 */ /* 0x001fd200000001ff */
[----:B------:R-:W-:Y:S01]  /*50b0*/  @P0 VIADD R25, R25, 0x1 ;  /* 0x0000000119190836 */ /* 0x000fe20000000000 */
[----:B------:R-:W-:Y:S02]  /*50c0*/  ISETP.NE.AND P0, PT, R9, RZ, PT ;  /* 0x000000ff0900720c */ /* 0x000fe40003f05270 */
[----:B-1----:R-:W-:-:S05]  /*50d0*/  IADD3 R26, PT, PT, RZ, -R23, RZ ;  /* 0x80000017ff1a7210 */ /* 0x002fca0007ffe0ff */
[----:B------:R-:W-:Y:S02]  /*50e0*/  IMAD R31, R26, R27, RZ ;  /* 0x0000001b1a1f7224 */ /* 0x000fe400078e02ff */
[----:B------:R-:W-:Y:S02]  /*50f0*/  VIADD R26, R28, UR4 ;  /* 0x000000041c1a7c36 */ /* 0x000fe40008000000 */
[----:B------:R-:W-:Y:S01]  /*5100*/  IMAD.HI.U32 R32, R23, R31, R22 ;  /* 0x0000001f17207227 */ /* 0x000fe200078e0016 */
[----:B------:R-:W-:Y:S02]  /*5110*/  MOV R23, R30 ;  /* 0x0000001e00177202 */ /* 0x000fe40000000f00 */
[----:B------:R-:W-:Y:S02]  /*5120*/  IADD3 R34, PT, PT, R26, UR4, RZ ;  /* 0x000000041a227c10 */ /* 0x000fe4000fffe0ff */
[----:B------:R-:W-:Y:S01]  /*5130*/  IABS R31, R26 ;  /* 0x0000001a001f7213 */ /* 0x000fe20000000000 */
[----:B------:R-:W-:Y:S01]  /*5140*/  IMAD.HI.U32 R22, R32, R23, RZ ;  /* 0x0000001720167227 */ /* 0x000fe200078e00ff */
[----:B------:R-:W-:-:S03]  /*5150*/  IABS R24, R34 ;  /* 0x0000002200187213 */ /* 0x000fc60000000000 */
[----:B------:R-:W-:Y:S01]  /*5160*/  IMAD R36, R22, R29, R23 ;  /* 0x0000001d16247224 */ /* 0x000fe200078e0217 */
[----:B------:R-:W-:Y:S01]  /*5170*/  MOV R23, R24 ;  /* 0x0000001800177202 */ /* 0x000fe20000000f00 */
[----:B------:R-:W-:-:S03]  /*5180*/  IMAD.HI.U32 R30, R32, R31, RZ ;  /* 0x0000001f201e7227 */ /* 0x000fc600078e00ff */
[----:B------:R-:W-:Y:S01]  /*5190*/  ISETP.GT.U32.AND P6, PT, R33, R36, PT ;  /* 0x000000242100720c */ /* 0x000fe20003fc4070 */
[----:B------:R-:W-:-:S04]  /*51a0*/  IMAD.HI.U32 R24, R32, R23, RZ ;  /* 0x0000001720187227 */ /* 0x000fc800078e00ff */
[----:B------:R-:W-:Y:S01]  /*51b0*/  IMAD R40, R30, R29, R31 ;  /* 0x0000001d1e287224 */ /* 0x000fe200078e021f */
[----:B------:R-:W-:Y:S01]  /*51c0*/  LOP3.LUT R31, R38, R9, RZ, 0x3c, !PT ;  /* 0x00000009261f7212 */ /* 0x000fe200078e3cff */
[----:B------:R-:W-:Y:S01]  /*51d0*/  IMAD R42, R24, R29, R23 ;  /* 0x0000001d182a7224 */ /* 0x000fe200078e0217 */
[----:B------:R-:W-:Y:S02]  /*51e0*/  LOP3.LUT R23, R28, R9, RZ, 0x3c, !PT ;  /* 0x000000091c177212 */ /* 0x000fe400078e3cff */
[----:B------:R-:W-:Y:S02]  /*51f0*/  ISETP.GT.U32.AND P2, PT, R33, R40, PT ;  /* 0x000000282100720c */ /* 0x000fe40003f44070 */
[----:B------:R-:W-:Y:S02]  /*5200*/  ISETP.GE.AND P1, PT, R31, RZ, PT ;  /* 0x000000ff1f00720c */ /* 0x000fe40003f26270 */
[----:B------:R-:W-:Y:S02]  /*5210*/  ISETP.GT.U32.AND P4, PT, R33, R42, PT ;  /* 0x0000002a2100720c */ /* 0x000fe40003f84070 */
[----:B------:R-:W-:-:S02]  /*5220*/  @!P6 IADD3 R36, PT, PT, R36, -R27, RZ ;  /* 0x8000001b2424e210 */ /* 0x000fc40007ffe0ff */
[----:B------:R-:W-:Y:S02]  /*5230*/  @!P6 IADD3 R22, PT, PT, R22, 0x1, RZ ;  /* 0x000000011616e810 */ /* 0x000fe40007ffe0ff */
[----:B------:R-:W-:Y:S02]  /*5240*/  ISETP.GE.U32.AND P5, PT, R36, R33, PT ;  /* 0x000000212400720c */ /* 0x000fe40003fa6070 */
[----:B------:R-:W-:Y:S01]  /*5250*/  MOV R36, R25 ;  /* 0x0000001900247202 */ /* 0x000fe20000000f00 */
[--C-:B------:R-:W-:Y:S01]  /*5260*/  @!P2 IMAD.IADD R40, R40, 0x1, -R27.reuse ;  /* 0x000000012828a824 */ /* 0x100fe200078e0a1b */
[----:B------:R-:W-:Y:S01]  /*5270*/  LOP3.LUT R25, RZ, R9, RZ, 0x33, !PT ;  /* 0x00000009ff197212 */ /* 0x000fe200078e33ff */
[----:B------:R-:W-:Y:S01]  /*5280*/  @!P2 VIADD R30, R30, 0x1 ;  /* 0x000000011e1ea836 */ /* 0x000fe20000000000 */
[----:B------:R-:W-:Y:S01]  /*5290*/  @!P1 IADD3 R36, PT, PT, -R36, RZ, RZ ;  /* 0x000000ff24249210 */ /* 0x000fe20007ffe1ff */
[----:B------:R-:W-:Y:S01]  /*52a0*/  @!P4 IMAD.IADD R42, R42, 0x1, -R27 ;  /* 0x000000012a2ac824 */ /* 0x000fe200078e0a1b */
[----:B------:R-:W-:Y:S01]  /*52b0*/  ISETP.GE.U32.AND P1, PT, R40, R33, PT ;  /* 0x000000212800720c */ /* 0x000fe20003f26070 */
[----:B------:R-:W-:Y:S01]  /*52c0*/  @!P4 VIADD R24, R24, 0x1 ;  /* 0x000000011818c836 */ /* 0x000fe20000000000 */
[----:B------:R-:W-:-:S02]  /*52d0*/  LOP3.LUT R27, R26, R9, RZ, 0x3c, !PT ;  /* 0x000000091a1b7212 */ /* 0x000fc400078e3cff */
[----:B------:R-:W-:Y:S02]  /*52e0*/  SEL R36, R25, R36, !P0 ;  /* 0x0000002419247207 */ /* 0x000fe40004000000 */
[----:B------:R-:W-:Y:S02]  /*52f0*/  ISETP.GE.AND P3, PT, R23, RZ, PT ;  /* 0x000000ff1700720c */ /* 0x000fe40003f66270 */
[----:B------:R-:W-:Y:S01]  /*5300*/  ISETP.GE.U32.AND P6, PT, R42, R33, PT ;  /* 0x000000212a00720c */ /* 0x000fe20003fc6070 */
[----:B------:R-:W-:Y:S01]  /*5310*/  IMAD.MOV R23, RZ, RZ, -R36 ;  /* 0x000000ffff177224 */ /* 0x000fe200078e0a24 */
[----:B------:R-:W-:Y:S02]  /*5320*/  @P5 IADD3 R22, PT, PT, R22, 0x1, RZ ;  /* 0x0000000116165810 */ /* 0x000fe40007ffe0ff */
[----:B------:R-:W-:Y:S01]  /*5330*/  LOP3.LUT R29, R34, R9, RZ, 0x3c, !PT ;  /* 0x00000009221d7212 */ /* 0x000fe200078e3cff */
[----:B------:R-:W-:Y:S01]  /*5340*/  IMAD R23, R9, R23, R38 ;  /* 0x0000001709177224 */ /* 0x000fe200078e0226 */
[----:B------:R-:W-:-:S02]  /*5350*/  ISETP.GE.AND P5, PT, R27, RZ, PT ;  /* 0x000000ff1b00720c */ /* 0x000fc40003fa6270 */
[----:B------:R-:W-:Y:S01]  /*5360*/  ISETP.GE.AND P2, PT, R29, RZ, PT ;  /* 0x000000ff1d00720c */ /* 0x000fe20003f46270 */
[----:B------:R-:W-:Y:S01]  /*5370*/  IMAD R29, R9, R36, R23 ;  /* 0x00000024091d7224 */ /* 0x000fe200078e0217 */
[----:B------:R-:W-:Y:S02]  /*5380*/  MOV R38, R22 ;  /* 0x0000001600267202 */ /* 0x000fe40000000f00 */
[----:B------:R-:W-:Y:S01]  /*5390*/  @P1 IADD3 R30, PT, PT, R30, 0x1, RZ ;  /* 0x000000011e1e1810 */ /* 0x000fe20007ffe0ff */
[----:B------:R-:W-:Y:S01]  /*53a0*/  @P6 VIADD R24, R24, 0x1 ;  /* 0x0000000118186836 */ /* 0x000fe20000000000 */
[----:B------:R-:W-:Y:S01]  /*53b0*/  @!P3 IADD3 R38, PT, PT, -R38, RZ, RZ ;  /* 0x000000ff2626b210 */ /* 0x000fe20007ffe1ff */
[----:B------:R-:W-:-:S03]  /*53c0*/  IMAD.WIDE R22, R29, 0x4, R16 ;  /* 0x000000041d167825 */ /* 0x000fc600078e0210 */
[C---:B------:R-:W-:Y:S01]  /*53d0*/  SEL R38, R25.reuse, R38, !P0 ;  /* 0x0000002619267207 */ /* 0x040fe20004000000 */
[----:B------:R-:W-:Y:S01]  /*53e0*/  @!P5 IMAD.MOV R30, RZ, RZ, -R30 ;  /* 0x000000ffff1ed224 */ /* 0x000fe200078e0a1e */
[----:B------:R0:W-:Y:S01]  /*53f0*/  STG.E desc[UR8][R22.64], RZ ;  /* 0x000000ff16007986 */ /* 0x0001e2000c101908 */
[----:B------:R-:W-:Y:S02]  /*5400*/  @!P2 IADD3 R24, PT, PT, -R24, RZ, RZ ;  /* 0x000000ff1818a210 */ /* 0x000fe40007ffe1ff */
[----:B------:R-:W-:Y:S01]  /*5410*/  IMAD.MOV R27, RZ, RZ, -R38 ;  /* 0x000000ffff1b7224 */ /* 0x000fe200078e0a26 */
[C---:B------:R-:W-:Y:S02]  /*5420*/  SEL R36, R25.reuse, R30, !P0 ;  /* 0x0000001e19247207 */ /* 0x040fe40004000000 */
[----:B------:R-:W-:Y:S01]  /*5430*/  SEL R30, R25, R24, !P0 ;  /* 0x00000018191e7207 */ /* 0x000fe20004000000 */
[----:B------:R-:W-:Y:S01]  /*5440*/  IMAD R27, R9, R27, R28 ;  /* 0x0000001b091b7224 */ /* 0x000fe200078e021c */
[----:B------:R-:W-:Y:S01]  /*5450*/  IADD3 R31, PT, PT, -R36, RZ, RZ ;  /* 0x000000ff241f7210 */ /* 0x000fe20007ffe1ff */
[----:B------:R-:W-:-:S04]  /*5460*/  IMAD.WIDE R24, R29, 0x4, R18 ;  /* 0x000000041d187825 */ /* 0x000fc800078e0212 */
[----:B------:R-:W-:Y:S01]  /*5470*/  IMAD.MOV R35, RZ, RZ, -R30 ;  /* 0x000000ffff237224 */ /* 0x000fe200078e0a1e */
[----:B------:R-:W-:Y:S01]  /*5480*/  STG.E desc[UR8][R24.64], RZ ;  /* 0x000000ff18007986 */ /* 0x000fe2000c101908 */
[C---:B------:R-:W-:Y:S02]  /*5490*/  IMAD R26, R9.reuse, R31, R26 ;  /* 0x0000001f091a7224 */ /* 0x040fe400078e021a */
[C---:B------:R-:W-:Y:S02]  /*54a0*/  IMAD R27, R9.reuse, R38, R27 ;  /* 0x00000026091b7224 */ /* 0x040fe400078e021b */
[----:B0-----:R-:W-:Y:S02]  /*54b0*/  IMAD R22, R9, R35, R34 ;  /* 0x0000002309167224 */ /* 0x001fe400078e0222 */
[----:B------:R-:W-:-:S04]  /*54c0*/  IMAD.WIDE R28, R29, 0x4, R20 ;  /* 0x000000041d1c7825 */ /* 0x000fc800078e0214 */
[----:B------:R-:W-:Y:S01]  /*54d0*/  IMAD R31, R9, R36, R26 ;  /* 0x00000024091f7224 */ /* 0x000fe200078e021a */
[----:B------:R-:W-:Y:S01]  /*54e0*/  STG.E desc[UR8][R28.64], RZ ;  /* 0x000000ff1c007986 */ /* 0x000fe2000c101908 */
[----:B------:R-:W-:-:S04]  /*54f0*/  IMAD.WIDE R38, R27, 0x4, R16 ;  /* 0x000000041b267825 */ /* 0x000fc800078e0210 */
[C---:B------:R-:W-:Y:S01]  /*5500*/  IMAD.WIDE R40, R27.reuse, 0x4, R18 ;  /* 0x000000041b287825 */ /* 0x040fe200078e0212 */
[----:B------:R0:W-:Y:S03]  /*5510*/  STG.E desc[UR8][R38.64], RZ ;  /* 0x000000ff26007986 */ /* 0x0001e6000c101908 */
[----:B------:R-:W-:Y:S01]  /*5520*/  IMAD.WIDE R42, R27, 0x4, R20 ;  /* 0x000000041b2a7825 */ /* 0x000fe200078e0214 */
[----:B------:R3:W-:Y:S03]  /*5530*/  STG.E desc[UR8][R40.64], RZ ;  /* 0x000000ff28007986 */ /* 0x0007e6000c101908 */
[----:B------:R-:W-:Y:S01]  /*5540*/  IMAD R35, R9, R30, R22 ;  /* 0x0000001e09237224 */ /* 0x000fe200078e0216 */
[----:B------:R3:W-:Y:S01]  /*5550*/  STG.E desc[UR8][R42.64], RZ ;  /* 0x000000ff2a007986 */ /* 0x0007e2000c101908 */
[----:B------:R-:W-:Y:S01]  /*5560*/  IMAD.WIDE R36, R31, 0x4, R16 ;  /* 0x000000041f247825 */ /* 0x000fe200078e0210 */
[----:B0-----:R-:W-:-:S03]  /*5570*/  IADD3 R38, PT, PT, R34, UR4, RZ ;  /* 0x0000000422267c10 */ /* 0x001fc6000fffe0ff */
[C---:B------:R-:W-:Y:S01]  /*5580*/  IMAD.WIDE R22, R31.reuse, 0x4, R18 ;  /* 0x000000041f167825 */ /* 0x040fe200078e0212 */
[----:B------:R3:W-:Y:S01]  /*5590*/  STG.E desc[UR8][R36.64], RZ ;  /* 0x000000ff24007986 */ /* 0x0007e2000c101908 */
[----:B------:R-:W-:Y:S02]  /*55a0*/  ISETP.GE.AND P0, PT, R38, R6, PT ;  /* 0x000000062600720c */ /* 0x000fe40003f06270 */
[----:B------:R-:W-:Y:S01]  /*55b0*/  IMAD.WIDE R24, R31, 0x4, R20 ;  /* 0x000000041f187825 */ /* 0x000fe200078e0214 */
[----:B------:R3:W-:Y:S03]  /*55c0*/  STG.E desc[UR8][R22.64], RZ ;  /* 0x000000ff16007986 */ /* 0x0007e6000c101908 */
[C---:B------:R-:W-:Y:S01]  /*55d0*/  IMAD.WIDE R26, R35.reuse, 0x4, R16 ;  /* 0x00000004231a7825 */ /* 0x040fe200078e0210 */
[----:B------:R3:W-:Y:S03]  /*55e0*/  STG.E desc[UR8][R24.64], RZ ;  /* 0x000000ff18007986 */ /* 0x0007e6000c101908 */
[C---:B------:R-:W-:Y:S01]  /*55f0*/  IMAD.WIDE R28, R35.reuse, 0x4, R18 ;  /* 0x00000004231c7825 */ /* 0x040fe200078e0212 */
[----:B------:R3:W-:Y:S03]  /*5600*/  STG.E desc[UR8][R26.64], RZ ;  /* 0x000000ff1a007986 */ /* 0x0007e6000c101908 */
[----:B------:R-:W-:Y:S01]  /*5610*/  IMAD.WIDE R30, R35, 0x4, R20 ;  /* 0x00000004231e7825 */ /* 0x000fe200078e0214 */
[----:B------:R3:W-:Y:S04]  /*5620*/  STG.E desc[UR8][R28.64], RZ ;  /* 0x000000ff1c007986 */ /* 0x0007e8000c101908 */
[----:B------:R3:W-:Y:S01]  /*5630*/  STG.E desc[UR8][R30.64], RZ ;  /* 0x000000ff1e007986 */ /* 0x0007e2000c101908 */
[----:B------:R-:W-:Y:S05]  /*5640*/  @!P0 BRA `(.L_x_70) ;  /* 0xfffffff800508947 */ /* 0x000fea000383ffff */
.L_x_69:
[----:B------:R-:W-:Y:S05]  /*5650*/  BSYNC.RECONVERGENT B1 ;  /* 0x0000000000017941 */ /* 0x000fea0003800200 */
.L_x_68:
[----:B------:R-:W-:Y:S01]  /*5660*/  BSSY.RECONVERGENT B1, `(.L_x_71) ;  /* 0x0000077000017945 */ /* 0x000fe20003800200 */
[----:B---3--:R-:W-:Y:S01]  /*5670*/  VIADD R31, R14, 0xffffffff ;  /* 0xffffffff0e1f7836 */ /* 0x008fe20000000000 */
[----:B------:R-:W-:Y:S01]  /*5680*/  IADD3 R30, PT, PT, R15, -0x1, RZ ;  /* 0xffffffff0f1e7810 */ /* 0x000fe20007ffe0ff */
[----:B------:R-:W-:Y:S01]  /*5690*/  IMAD.MOV.U32 R14, RZ, RZ, R7 ;  /* 0x000000ffff0e7224 */ /* 0x000fe200078e0007 */
[----:B------:R-:W-:-:S07]  /*56a0*/  IADD3 R15, PT, PT, R11, -0x1, RZ ;  /* 0xffffffff0b0f7810 */ /* 0x000fce0007ffe0ff */
.L_x_74:
[----:B------:R-:W-:Y:S01]  /*56b0*/  IABS R21, R10 ;  /* 0x0000000a00157213 */ /* 0x000fe20000000000 */
[----:B------:R-:W-:Y:S01]  /*56c0*/  BSSY.RECONVERGENT B2, `(.L_x_72) ;  /* 0x000006f000027945 */ /* 0x000fe20003800200 */
[----:B-1----:R-:W-:Y:S02]  /*56d0*/  IABS R11, R9 ;  /* 0x00000009000b7213 */ /* 0x002fe40000000000 */
[----:B------:R-:W3:Y:S01]  /*56e0*/  I2F.RP R18, R21 ;  /* 0x0000001500127306 */ /* 0x000ee20000209400 */
[----:B------:R-:W-:Y:S02]  /*56f0*/  IABS R17, R14 ;  /* 0x0000000e00117213 */ /* 0x000fe40000000000 */
[----:B------:R-:W-:Y:S01]  /*5700*/  IMAD.MOV R16, RZ, RZ, -R11 ;  /* 0x000000ffff107224 */ /* 0x000fe200078e0a0b */
[----:B-1----:R-:W-:Y:S02]  /*5710*/  IABS R22, R10 ;  /* 0x0000000a00167213 */ /* 0x002fe40000000000 */
[----:B------:R-:W-:-:S04]  /*5720*/  IMAD.HI.U32 R11, R4, R17, RZ ;  /* 0x00000011040b7227 */ /* 0x000fc800078e00ff */
[----:B------:R-:W-:Y:S01]  /*5730*/  IMAD R17, R11, R16, R17 ;  /* 0x000000100b117224 */ /* 0x000fe200078e0211 */
[----:B------:R-:W-:Y:S01]  /*5740*/  IABS R16, R9 ;  /* 0x0000000900107213 */ /* 0x000fe20000000000 */
[----:B------:R-:W-:Y:S01]  /*5750*/  IMAD.MOV R22, RZ, RZ, -R22 ;  /* 0x000000ffff167224 */ /* 0x000fe200078e0a16 */
[----:B---3--:R-:W1:Y:S02]  /*5760*/  MUFU.RCP R18, R18 ;  /* 0x0000001200127308 */ /* 0x008e640000001000 */
[----:B------:R-:W-:-:S13]  /*5770*/  ISETP.GT.U32.AND P1, PT, R0, R17, PT ;  /* 0x000000110000720c */ /* 0x000fda0003f24070 */
[----:B------:R-:W-:Y:S02]  /*5780*/  @!P1 IADD3 R17, PT, PT, R17, -R16, RZ ;  /* 0x8000001011119210 */ /* 0x000fe40007ffe0ff */
[----:B------:R-:W-:Y:S01]  /*5790*/  LOP3.LUT R16, R14, R9, RZ, 0x3c, !PT ;  /* 0x000000090e107212 */ /* 0x000fe200078e3cff */
[----:B-1----:R-:W-:Y:S01]  /*57a0*/  VIADD R20, R18, 0xffffffe ;  /* 0x0ffffffe12147836 */ /* 0x002fe20000000000 */
[----:B------:R-:W-:Y:S02]  /*57b0*/  ISETP.GE.U32.AND P0, PT, R17, R0, PT ;  /* 0x000000001100720c */ /* 0x000fe40003f06070 */
[----:B------:R-:W-:Y:S01]  /*57c0*/  @!P1 IADD3 R11, PT, PT, R11, 0x1, RZ ;  /* 0x000000010b0b9810 */ /* 0x000fe20007ffe0ff */
[----:B------:R-:W1:Y:S01]  /*57d0*/  F2I.FTZ.U32.TRUNC.NTZ R17, R20 ;  /* 0x0000001400117305 */ /* 0x000e62000021f000 */
[----:B------:R-:W-:Y:S02]  /*57e0*/  ISETP.GE.AND P2, PT, R16, RZ, PT ;  /* 0x000000ff1000720c */ /* 0x000fe40003f46270 */
[----:B------:R-:W-:-:S07]  /*57f0*/  ISETP.NE.AND P1, PT, R9, RZ, PT ;  /* 0x000000ff0900720c */ /* 0x000fce0003f25270 */
[----:B------:R-:W-:Y:S02]  /*5800*/  @P0 VIADD R11, R11, 0x1 ;  /* 0x000000010b0b0836 */ /* 0x000fe40000000000 */
[----:B-1----:R-:W-:-:S03]  /*5810*/  IMAD.MOV R16, RZ, RZ, -R17 ;  /* 0x000000ffff107224 */ /* 0x002fc600078e0a11 */
[----:B------:R-:W-:Y:S01]  /*5820*/  MOV R19, R11 ;  /* 0x0000000b00137202 */ /* 0x000fe20000000f00 */
[----:B------:R-:W-:Y:S02]  /*5830*/  IMAD R11, R16, R21, RZ ;  /* 0x00000015100b7224 */ /* 0x000fe400078e02ff */
[----:B------:R-:W-:Y:S01]  /*5840*/  HFMA2 R16, -RZ, RZ, 0, 0 ;  /* 0x00000000ff107431 */ /* 0x000fe200000001ff */
[----:B------:R-:W-:Y:S02]  /*5850*/  @!P2 IADD3 R19, PT, PT, -R19, RZ, RZ ;  /* 0x000000ff1313a210 */ /* 0x000fe40007ffe1ff */
[----:B------:R-:W-:-:S04]  /*5860*/  @!P1 LOP3.LUT R19, RZ, R9, RZ, 0x33, !PT ;  /* 0x00000009ff139212 */ /* 0x000fc800078e33ff */
[----:B------:R-:W-:Y:S01]  /*5870*/  IABS R18, R19 ;  /* 0x0000001300127213 */ /* 0x000fe20000000000 */
[----:B------:R-:W-:Y:S01]  /*5880*/  IMAD.HI.U32 R11, R17, R11, R16 ;  /* 0x0000000b110b7227 */ /* 0x000fe200078e0010 */
[----:B------:R-:W-:-:S03]  /*5890*/  MOV R17, R22 ;  /* 0x0000001600117202 */ /* 0x000fc60000000f00 */
[----:B------:R-:W-:-:S04]  /*58a0*/  IMAD.MOV.U32 R16, RZ, RZ, R18 ;  /* 0x000000ffff107224 */ /* 0x000fc800078e0012 */
[----:B------:R-:W-:-:S04]  /*58b0*/  IMAD.HI.U32 R11, R11, R16, RZ ;  /* 0x000000100b0b7227 */ /* 0x000fc800078e00ff */
[----:B------:R-:W-:-:S05]  /*58c0*/  IMAD R16, R11, R17, R16 ;  /* 0x000000110b107224 */ /* 0x000fca00078e0210 */
[----:B------:R-:W-:-:S13]  /*58d0*/  ISETP.GT.U32.AND P1, PT, R21, R16, PT ;  /* 0x000000101500720c */ /* 0x000fda0003f24070 */
[----:B------:R-:W-:Y:S01]  /*58e0*/  @!P1 IMAD.IADD R16, R16, 0x1, -R21 ;  /* 0x0000000110109824 */ /* 0x000fe200078e0a15 */
[----:B------:R-:W-:Y:S02]  /*58f0*/  @!P1 IADD3 R11, PT, PT, R11, 0x1, RZ ;  /* 0x000000010b0b9810 */ /* 0x000fe40007ffe0ff */
[----:B------:R-:W-:Y:S02]  /*5900*/  ISETP.NE.AND P1, PT, R10, RZ, PT ;  /* 0x000000ff0a00720c */ /* 0x000fe40003f25270 */
[----:B------:R-:W-:Y:S02]  /*5910*/  ISETP.GE.U32.AND P0, PT, R16, R21, PT ;  /* 0x000000151000720c */ /* 0x000fe40003f06070 */
[----:B------:R-:W-:-:S04]  /*5920*/  LOP3.LUT R16, R19, R10, RZ, 0x3c, !PT ;  /* 0x0000000a13107212 */ /* 0x000fc800078e3cff */
[----:B------:R-:W-:-:S07]  /*5930*/  ISETP.GE.AND P2, PT, R16, RZ, PT ;  /* 0x000000ff1000720c */ /* 0x000fce0003f46270 */
[----:B------:R-:W-:-:S05]  /*5940*/  @P0 VIADD R11, R11, 0x1 ;  /* 0x000000010b0b0836 */ /* 0x000fca0000000000 */
[----:B------:R-:W-:Y:S02]  /*5950*/  MOV R16, R11 ;  /* 0x0000000b00107202 */ /* 0x000fe40000000f00 */
[----:B------:R-:W-:-:S03]  /*5960*/  IADD3 R11, PT, PT, -R19, RZ, RZ ;  /* 0x000000ff130b7210 */ /* 0x000fc60007ffe1ff */
[----:B------:R-:W-:Y:S01]  /*5970*/  @!P2 IMAD.MOV R16, RZ, RZ, -R16 ;  /* 0x000000ffff10a224 */ /* 0x000fe200078e0a10 */
[----:B------:R-:W-:Y:S01]  /*5980*/  @!P1 LOP3.LUT R16, RZ, R10, RZ, 0x33, !PT ;  /* 0x0000000aff109212 */ /* 0x000fe200078e33ff */
[----:B------:R-:W-:Y:S01]  /*5990*/  IMAD R24, R9, R11, R14 ;  /* 0x0000000b09187224 */ /* 0x000fe200078e020e */
[----:B------:R-:W-:-:S03]  /*59a0*/  IADD3 R14, PT, PT, R14, UR4, RZ ;  /* 0x000000040e0e7c10 */ /* 0x000fc6000fffe0ff */
[----:B------:R-:W-:Y:S01]  /*59b0*/  IMAD.MOV R17, RZ, RZ, -R16 ;  /* 0x000000ffff117224 */ /* 0x000fe200078e0a10 */
[----:B------:R-:W-:-:S03]  /*59c0*/  ISETP.NE.AND P0, PT, R24, RZ, PT ;  /* 0x000000ff1800720c */ /* 0x000fc60003f05270 */
[----:B------:R-:W-:-:S05]  /*59d0*/  IMAD R17, R10, R17, R19 ;  /* 0x000000110a117224 */ /* 0x000fca00078e0213 */
[C---:B------:R-:W-:Y:S02]  /*59e0*/  ISETP.GE.AND P1, PT, R17.reuse, R30, PT ;  /* 0x0000001e1100720c */ /* 0x040fe40003f26270 */
[----:B------:R-:W-:Y:S02]  /*59f0*/  ISETP.EQ.OR P0, PT, R17, RZ, !P0 ;  /* 0x000000ff1100720c */ /* 0x000fe40004702670 */
[----:B------:R-:W-:-:S04]  /*5a00*/  ISETP.GE.OR P1, PT, R16, R31, P1 ;  /* 0x0000001f1000720c */ /* 0x000fc80000f26670 */
[----:B------:R-:W-:Y:S02]  /*5a10*/  PLOP3.LUT P0, PT, P1, P0, PT, 0xf8, 0x8f ;  /* 0x00000000008f781c */ /* 0x000fe40000f01f70 */
[----:B------:R-:W-:Y:S02]  /*5a20*/  ISETP.GE.AND P1, PT, R14, R6, PT ;  /* 0x000000060e00720c */ /* 0x000fe40003f26270 */
[----:B------:R-:W-:-:S13]  /*5a30*/  ISETP.GE.OR P0, PT, R24, R15, P0 ;  /* 0x0000000f1800720c */ /* 0x000fda0000706670 */
[----:B------:R-:W-:Y:S05]  /*5a40*/  @P0 BRA `(.L_x_73) ;  /* 0x0000000000d80947 */ /* 0x000fea0003800000 */
[----:B------:R-:W-:-:S04]  /*5a50*/  IMAD R16, R10, R16, R17 ;  /* 0x000000100a107224 */ /* 0x000fc800078e0211 */
[----:B------:R-:W-:Y:S02]  /*5a60*/  VIADD R18, R16, 0xffffffff ;  /* 0xffffffff10127836 */ /* 0x000fe40000000000 */
[CCC-:B------:R-:W-:Y:S01]  /*5a70*/  IMAD R11, R9.reuse, R16.reuse, R24.reuse ;  /* 0x00000010090b7224 */ /* 0x1c0fe200078e0218 */
[----:B------:R-:W-:Y:S01]  /*5a80*/  IADD3 R16, PT, PT, R10, R16, RZ ;  /* 0x000000100a107210 */ /* 0x000fe20007ffe0ff */
[----:B------:R-:W-:Y:S02]  /*5a90*/  IMAD R29, R9, R18, R24 ;  /* 0x00000012091d7224 */ /* 0x000fe400078e0218 */
[----:B0-----:R-:W-:-:S04]  /*5aa0*/  IMAD.WIDE R18, R11, 0x4, R12 ;  /* 0x000000040b127825 */ /* 0x001fc800078e020c */
[----:B------:R-:W-:Y:S02]  /*5ab0*/  VIADD R22, R16, 0xffffffff ;  /* 0xffffffff10167836 */ /* 0x000fe40000000000 */
[----:B--2---:R-:W-:Y:S01]  /*5ac0*/  IMAD R27, R9, R16, R24 ;  /* 0x00000010091b7224 */ /* 0x004fe200078e0218 */
[----:B------:R-:W2:Y:S01]  /*5ad0*/  LDG.E R18, desc[UR8][R18.64] ;  /* 0x0000000812127981 */ /* 0x000ea2000c1e1900 */
[----:B------:R-:W-:Y:S01]  /*5ae0*/  IMAD.WIDE R20, R29, 0x4, R12 ;  /* 0x000000041d147825 */ /* 0x000fe200078e020c */
[----:B------:R-:W0:Y:S03]  /*5af0*/  LDC.64 R16, c[0x0][0x3a8] ;  /* 0x0000ea00ff107b82 */ /* 0x000e260000000a00 */
[----:B------:R-:W-:Y:S02]  /*5b00*/  IMAD R25, R9, R22, R24 ;  /* 0x0000001609197224 */ /* 0x000fe400078e0218 */
[--C-:B------:R-:W-:Y:S01]  /*5b10*/  IMAD.WIDE R22, R27, 0x4, R12.reuse ;  /* 0x000000041b167825 */ /* 0x100fe200078e020c */
[----:B------:R-:W2:Y:S03]  /*5b20*/  LDG.E R21, desc[UR8][R20.64] ;  /* 0x0000000814157981 */ /* 0x000ea6000c1e1900 */
[----:B------:R-:W-:-:S02]  /*5b30*/  IMAD.WIDE R32, R25, 0x4, R12 ;  /* 0x0000000419207825 */ /* 0x000fc400078e020c */
[----:B------:R-:W3:Y:S04]  /*5b40*/  LDG.E R23, desc[UR8][R22.64] ;  /* 0x0000000816177981 */ /* 0x000ee8000c1e1900 */
[----:B------:R-:W4:Y:S01]  /*5b50*/  LDG.E R33, desc[UR8][R32.64] ;  /* 0x0000000820217981 */ /* 0x000f22000c1e1900 */
[----:B------:R-:W-:-:S04]  /*5b60*/  IMAD.WIDE R34, R11, 0x4, R2 ;  /* 0x000000040b227825 */ /* 0x000fc800078e0202 */
[----:B0-----:R-:W-:-:S04]  /*5b70*/  IMAD.WIDE R36, R25, 0x4, R16 ;  /* 0x0000000419247825 */ /* 0x001fc800078e0210 */
[----:B--2---:R-:W-:-:S04]  /*5b80*/  FADD R24, R18, R21 ;  /* 0x0000001512187221 */ /* 0x004fc80000000000 */
[----:B---3--:R-:W-:-:S04]  /*5b90*/  FADD R24, R24, R23 ;  /* 0x0000001718187221 */ /* 0x008fc80000000000 */
[----:B----4-:R-:W-:Y:S01]  /*5ba0*/  FADD R24, R24, R33 ;  /* 0x0000002118187221 */ /* 0x010fe20000000000 */
[--C-:B------:R-:W-:Y:S01]  /*5bb0*/  IMAD.WIDE R18, R11, 0x4, R16.reuse ;  /* 0x000000040b127825 */ /* 0x100fe200078e0210 */
[----:B------:R-:W0:Y:S03]  /*5bc0*/  LDC.64 R32, c[0x0][0x3c0] ;  /* 0x0000f000ff207b82 */ /* 0x000e260000000a00 */
[----:B------:R-:W-:Y:S01]  /*5bd0*/  FMUL R39, R24, 0.25 ;  /* 0x3e80000018277820 */ /* 0x000fe20000400000 */
[----:B------:R-:W-:-:S04]  /*5be0*/  IMAD.WIDE R20, R29, 0x4, R16 ;  /* 0x000000041d147825 */ /* 0x000fc800078e0210 */
[----:B------:R-:W-:Y:S01]  /*5bf0*/  IMAD.WIDE R22, R27, 0x4, R16 ;  /* 0x000000041b167825 */ /* 0x000fe200078e0210 */
[----:B------:R1:W-:Y:S01]  /*5c00*/  STG.E desc[UR8][R34.64], R39 ;  /* 0x0000002722007986 */ /* 0x0003e2000c101908 */
[----:B------:R-:W2:Y:S03]  /*5c10*/  LDC.64 R16, c[0x0][0x3b8] ;  /* 0x0000ee00ff107b82 */ /* 0x000ea60000000a00 */
[----:B------:R-:W3:Y:S04]  /*5c20*/  LDG.E R18, desc[UR8][R18.64] ;  /* 0x0000000812127981 */ /* 0x000ee8000c1e1900 */
[----:B------:R-:W3:Y:S04]  /*5c30*/  LDG.E R21, desc[UR8][R20.64] ;  /* 0x0000000814157981 */ /* 0x000ee8000c1e1900 */
[----:B------:R-:W4:Y:S04]  /*5c40*/  LDG.E R23, desc[UR8][R22.64] ;  /* 0x0000000816177981 */ /* 0x000f28000c1e1900 */
[----:B------:R-:W5:Y:S01]  /*5c50*/  LDG.E R37, desc[UR8][R36.64] ;  /* 0x0000000824257981 */ /* 0x000f62000c1e1900 */
[----:B0-----:R-:W-:-:S04]  /*5c60*/  IMAD.WIDE R32, R11, 0x4, R32 ;  /* 0x000000040b207825 */ /* 0x001fc800078e0220 */
[----:B---3--:R-:W-:-:S04]  /*5c70*/  FADD R24, R18, R21 ;  /* 0x0000001512187221 */ /* 0x008fc80000000000 */
[----:B----4-:R-:W-:-:S04]  /*5c80*/  FADD R24, R24, R23 ;  /* 0x0000001718187221 */ /* 0x010fc80000000000 */
[----:B-----5:R-:W-:Y:S01]  /*5c90*/  FADD R24, R24, R37 ;  /* 0x0000002518187221 */ /* 0x020fe20000000000 */
[----:B--2---:R-:W-:-:S04]  /*5ca0*/  IMAD.WIDE R18, R29, 0x4, R16 ;  /* 0x000000041d127825 */ /* 0x004fc800078e0210 */
[----:B-1----:R-:W-:Y:S01]  /*5cb0*/  FMUL R35, R24, 0.25 ;  /* 0x3e80000018237820 */ /* 0x002fe20000400000 */
[----:B------:R-:W-:-:S04]  /*5cc0*/  IMAD.WIDE R20, R11, 0x4, R16 ;  /* 0x000000040b147825 */ /* 0x000fc800078e0210 */
[--C-:B------:R-:W-:Y:S01]  /*5cd0*/  IMAD.WIDE R22, R27, 0x4, R16.reuse ;  /* 0x000000041b167825 */ /* 0x100fe200078e0210 */
[----:B------:R1:W-:Y:S04]  /*5ce0*/  STG.E desc[UR8][R32.64], R35 ;  /* 0x0000002320007986 */ /* 0x0003e8000c101908 */
[----:B------:R-:W2:Y:S01]  /*5cf0*/  LDG.E R19, desc[UR8][R18.64] ;  /* 0x0000000812137981 */ /* 0x000ea2000c1e1900 */
[----:B------:R-:W-:Y:S02]  /*5d00*/  IMAD.WIDE R24, R25, 0x4, R16 ;  /* 0x0000000419187825 */ /* 0x000fe400078e0210 */
[----:B------:R-:W0:Y:S01]  /*5d10*/  LDC.64 R16, c[0x0][0x3c8] ;  /* 0x0000f200ff107b82 */ /* 0x000e220000000a00 */
        /* <DEDUP_REMOVED lines=9> */
.L_x_73:
[----:B------:R-:W-:Y:S05]  /*5db0*/  BSYNC.RECONVERGENT B2 ;  /* 0x0000000000027941 */ /* 0x000fea0003800200 */
.L_x_72:
[----:B------:R-:W-:Y:S05]  /*5dc0*/  @!P1 BRA `(.L_x_74) ;  /* 0xfffffff800389947 */ /* 0x000fea000383ffff */
[----:B------:R-:W-:Y:S05]  /*5dd0*/  BSYNC.RECONVERGENT B1 ;  /* 0x0000000000017941 */ /* 0x000fea0003800200 */
.L_x_71:
[----:B--2---:R-:W1:Y:S01]  /*5de0*/  LDC.64 R2, c[0x0][0x4b0] ;  /* 0x00012c00ff027b82 */ /* 0x004e620000000a00 */
[----:B------:R-:W1:Y:S01]  /*5df0*/  LDCU.64 UR6, c[0x0][0x4a8] ;  /* 0x00009500ff0677ac */ /* 0x000e620008000a00 */
[----:B------:R-:W-:Y:S01]  /*5e00*/  MOV R14, R7 ;  /* 0x00000007000e7202 */ /* 0x000fe20000000f00 */
[----:B------:R-:W2:Y:S05]  /*5e10*/  LDCU UR5, c[0x0][0x484] ;  /* 0x00009080ff0577ac */ /* 0x000eaa0008000800 */
[----:B------:R-:W2:Y:S08]  /*5e20*/  LDC R0, c[0x0][0x4cc] ;  /* 0x00013300ff007b82 */ /* 0x000eb00000000800 */
[----:B------:R-:W3:Y:S01]  /*5e30*/  LDC R4, c[0x0][0x4d0] ;  /* 0x00013400ff047b82 */ /* 0x000ee20000000800 */
[----:B-1----:R-:W-:-:S04]  /*5e40*/  FMUL R11, R2, UR6 ;  /* 0x00000006020b7c20 */ /* 0x002fc80008400000 */
[----:B------:R-:W-:Y:S01]  /*5e50*/  FMUL R11, R11, R2 ;  /* 0x000000020b0b7220 */ /* 0x000fe20000400000 */
[----:B------:R-:W-:Y:S01]  /*5e60*/  FMUL R2, R3, UR7 ;  /* 0x0000000703027c20 */ /* 0x000fe20008400000 */
[----:B--2---:R-:W-:-:S03]  /*5e70*/  FMUL R0, R0, UR5 ;  /* 0x0000000500007c20 */ /* 0x004fc60008400000 */
[----:B------:R-:W-:Y:S01]  /*5e80*/  FMUL R2, R2, R3 ;  /* 0x0000000302027220 */ /* 0x000fe20000400000 */
[----:B------:R-:W-:Y:S01]  /*5e90*/  F2F.F64.F32 R16, R11 ;  /* 0x0000000b00107310 */ /* 0x000fe20000201800 */
[----:B---3--:R-:W-:-:S07]  /*5ea0*/  FMUL R4, R4, UR5 ;  /* 0x0000000504047c20 */ /* 0x008fce0008400000 */
[----:B------:R-:W1:Y:S08]  /*5eb0*/  F2F.F64.F32 R20, R0 ;  /* 0x0000000000147310 */ /* 0x000e700000201800 */
[----:B------:R-:W2:Y:S01]  /*5ec0*/  F2F.F64.F32 R22, R4 ;  /* 0x0000000400167310 */ /* 0x000ea20000201800 */
[----:B-1----:R-:W-:-:S07]  /*5ed0*/  DMUL R20, R20, 0.5 ;  /* 0x3fe0000014147828 */ /* 0x002fce0000000000 */
[----:B------:R1:W3:Y:S01]  /*5ee0*/  F2F.F64.F32 R18, R2 ;  /* 0x0000000200127310 */ /* 0x0002e20000201800 */
[----:B--2---:R-:W-:-:S11]  /*5ef0*/  DMUL R22, R22, 0.5 ;  /* 0x3fe0000016167828 */ /* 0x004fd60000000000 */
.L_x_89:
[-C--:B------:R-:W-:Y:S01]  /*5f00*/  IABS R4, R9.reuse ;  /* 0x0000000900047213 */ /* 0x080fe20000000000 */
[----:B------:R-:W-:Y:S01]  /*5f10*/  BSSY.RECONVERGENT B3, `(.L_x_75) ;  /* 0x0000114000037945 */ /* 0x000fe20003800200 */
[----:B------:R-:W-:Y:S02]  /*5f20*/  IABS R24, R14 ;  /* 0x0000000e00187213 */ /* 0x000fe40000000000 */
[----:B------:R-:W2:Y:S01]  /*5f30*/  I2F.RP R11, R4 ;  /* 0x00000004000b7306 */ /* 0x000ea20000209400 */
[----:B------:R-:W-:Y:S02]  /*5f40*/  IABS R0, R10 ;  /* 0x0000000a00007213 */ /* 0x000fe40000000000 */
[----:B------:R-:W-:-:S05]  /*5f50*/  IABS R25, R9 ;  /* 0x0000000900197213 */ /* 0x000fca0000000000 */
[----:B--2---:R-:W1:Y:S02]  /*5f60*/  MUFU.RCP R11, R11 ;  /* 0x0000000b000b7308 */ /* 0x004e640000001000 */
[----:B-1----:R-:W-:Y:S02]  /*5f70*/  VIADD R2, R11, 0xffffffe ;  /* 0x0ffffffe0b027836 */ /* 0x002fe40000000000 */
[----:B------:R-:W-:-:S04]  /*5f80*/  IMAD.MOV R11, RZ, RZ, -R25 ;  /* 0x000000ffff0b7224 */ /* 0x000fc800078e0a19 */
[----:B0-----:R1:W0:Y:S02]  /*5f90*/  F2I.FTZ.U32.TRUNC.NTZ R3, R2 ;  /* 0x0000000200037305 */ /* 0x001224000021f000 */
[----:B-1----:R-:W-:Y:S01]  /*5fa0*/  IMAD.MOV.U32 R2, RZ, RZ, RZ ;  /* 0x000000ffff027224 */ /* 0x002fe200078e00ff */
[----:B0-----:R-:W-:-:S05]  /*5fb0*/  IADD3 R13, PT, PT, RZ, -R3, RZ ;  /* 0x80000003ff0d7210 */ /* 0x001fca0007ffe0ff */
[----:B------:R-:W-:-:S04]  /*5fc0*/  IMAD R13, R13, R4, RZ ;  /* 0x000000040d0d7224 */ /* 0x000fc800078e02ff */
[----:B------:R-:W-:Y:S01]  /*5fd0*/  IMAD.HI.U32 R12, R3, R13, R2 ;  /* 0x0000000d030c7227 */ /* 0x000fe200078e0002 */
[----:B------:R-:W-:Y:S01]  /*5fe0*/  MOV R3, R24 ;  /* 0x0000001800037202 */ /* 0x000fe20000000f00 */
[----:B------:R-:W0:Y:S04]  /*5ff0*/  I2F.RP R13, R0 ;  /* 0x00000000000d7306 */ /* 0x000e280000209400 */
[----:B------:R-:W-:-:S04]  /*6000*/  IMAD.HI.U32 R2, R12, R3, RZ ;  /* 0x000000030c027227 */ /* 0x000fc800078e00ff */
[----:B------:R-:W-:-:S05]  /*6010*/  IMAD R3, R2, R11, R3 ;  /* 0x0000000b02037224 */ /* 0x000fca00078e0203 */
[----:B------:R-:W-:Y:S01]  /*6020*/  ISETP.GT.U32.AND P1, PT, R4, R3, PT ;  /* 0x000000030400720c */ /* 0x000fe20003f24070 */
[----:B0-----:R-:W0:-:S12]  /*6030*/  MUFU.RCP R13, R13 ;  /* 0x0000000d000d7308 */ /* 0x001e180000001000 */
[-C--:B------:R-:W-:Y:S02]  /*6040*/  @!P1 IADD3 R3, PT, PT, R3, -R4.reuse, RZ ;  /* 0x8000000403039210 */ /* 0x080fe40007ffe0ff */
[----:B------:R-:W-:Y:S02]  /*6050*/  @!P1 IADD3 R2, PT, PT, R2, 0x1, RZ ;  /* 0x0000000102029810 */ /* 0x000fe40007ffe0ff */
[----:B------:R-:W-:Y:S01]  /*6060*/  ISETP.GE.U32.AND P0, PT, R3, R4, PT ;  /* 0x000000040300720c */ /* 0x000fe20003f06070 */
[----:B0-----:R-:W-:Y:S01]  /*6070*/  VIADD R12, R13, 0xffffffe ;  /* 0x0ffffffe0d0c7836 */ /* 0x001fe20000000000 */
[----:B------:R-:W-:Y:S02]  /*6080*/  LOP3.LUT R4, R14, R9, RZ, 0x3c, !PT ;  /* 0x000000090e047212 */ /* 0x000fe400078e3cff */
[----:B------:R-:W-:Y:S01]  /*6090*/  ISETP.NE.AND P1, PT, R9, RZ, PT ;  /* 0x000000ff0900720c */ /* 0x000fe20003f25270 */
[----:B------:R-:W0:Y:S01]  /*60a0*/  F2I.FTZ.U32.TRUNC.NTZ R3, R12 ;  /* 0x0000000c00037305 */ /* 0x000e22000021f000 */
[----:B------:R-:W-:-:S07]  /*60b0*/  ISETP.GE.AND P2, PT, R4, RZ, PT ;  /* 0x000000ff0400720c */ /* 0x000fce0003f46270 */
[----:B------:R-:W-:-:S05]  /*60c0*/  @P0 VIADD R2, R2, 0x1 ;  /* 0x0000000102020836 */ /* 0x000fca0000000000 */
[----:B------:R-:W-:Y:S02]  /*60d0*/  MOV R11, R2 ;  /* 0x00000002000b7202 */ /* 0x000fe40000000f00 */
[----:B------:R-:W-:Y:S01]  /*60e0*/  IABS R2, R10 ;  /* 0x0000000a00027213 */ /* 0x000fe20000000000 */
[----:B0-----:R-:W-:Y:S01]  /*60f0*/  IMAD.MOV R13, RZ, RZ, -R3 ;  /* 0x000000ffff0d7224 */ /* 0x001fe200078e0a03 */
[----:B------:R-:W-:Y:S02]  /*6100*/  @!P2 IADD3 R11, PT, PT, -R11, RZ, RZ ;  /* 0x000000ff0b0ba210 */ /* 0x000fe40007ffe1ff */
[----:B------:R-:W-:Y:S01]  /*6110*/  @!P1 LOP3.LUT R11, RZ, R9, RZ, 0x33, !PT ;  /* 0x00000009ff0b9212 */ /* 0x000fe200078e33ff */
[----:B------:R-:W-:Y:S01]  /*6120*/  IMAD.MOV R12, RZ, RZ, -R2 ;  /* 0x000000ffff0c7224 */ /* 0x000fe200078e0a02 */
[----:B------:R-:W-:Y:S01]  /*6130*/  MOV R2, RZ ;  /* 0x000000ff00027202 */ /* 0x000fe20000000f00 */
[----:B------:R-:W-:Y:S01]  /*6140*/  IMAD R13, R13, R0, RZ ;  /* 0x000000000d0d7224 */ /* 0x000fe200078e02ff */
[----:B------:R-:W-:-:S03]  /*6150*/  IABS R4, R11 ;  /* 0x0000000b00047213 */ /* 0x000fc60000000000 */
[----:B------:R-:W-:-:S04]  /*6160*/  IMAD.HI.U32 R2, R3, R13, R2 ;  /* 0x0000000d03027227 */ /* 0x000fc800078e0002 */
[----:B------:R-:W-:Y:S01]  /*6170*/  IMAD.MOV.U32 R3, RZ, RZ, R4 ;  /* 0x000000ffff037224 */ /* 0x000fe200078e0004 */
[----:B------:R-:W-:-:S03]  /*6180*/  MOV R4, R12 ;  /* 0x0000000c00047202 */ /* 0x000fc60000000f00 */
        /* <DEDUP_REMOVED lines=8> */
[----:B------:R-:W-:Y:S01]  /*6210*/  ISETP.GE.AND P2, PT, R0, RZ, PT ;  /* 0x000000ff0000720c */ /* 0x000fe20003f46270 */
[----:B------:R-:W-:-:S04]  /*6220*/  IMAD.MOV R0, RZ, RZ, -R11 ;  /* 0x000000ffff007224 */ /* 0x000fc800078e0a0b */
[----:B------:R-:W-:Y:S02]  /*6230*/  IMAD R0, R9, R0, R14 ;  /* 0x0000000009007224 */ /* 0x000fe400078e020e */
[----:B------:R-:W-:-:S03]  /*6240*/  @P0 VIADD R2, R2, 0x1 ;  /* 0x0000000102020836 */ /* 0x000fc60000000000 */
[----:B------:R-:W-:-:S03]  /*6250*/  ISETP.NE.AND P0, PT, R0, RZ, PT ;  /* 0x000000ff0000720c */ /* 0x000fc60003f05270 */
[----:B------:R-:W-:Y:S02]  /*6260*/  @!P2 IADD3 R2, PT, PT, -R2, RZ, RZ ;  /* 0x000000ff0202a210 */ /* 0x000fe40007ffe1ff */
[----:B------:R-:W-:-:S04]  /*6270*/  @!P1 LOP3.LUT R2, RZ, R10, RZ, 0x33, !PT ;  /* 0x0000000aff029212 */ /* 0x000fc800078e33ff */
[----:B------:R-:W-:-:S05]  /*6280*/  IADD3 R3, PT, PT, -R2, RZ, RZ ;  /* 0x000000ff02037210 */ /* 0x000fca0007ffe1ff */
[----:B------:R-:W-:-:S05]  /*6290*/  IMAD R3, R10, R3, R11 ;  /* 0x000000030a037224 */ /* 0x000fca00078e020b */
[C---:B------:R-:W-:Y:S02]  /*62a0*/  ISETP.GE.AND P1, PT, R3.reuse, R30, PT ;  /* 0x0000001e0300720c */ /* 0x040fe40003f26270 */
[----:B------:R-:W-:Y:S02]  /*62b0*/  ISETP.EQ.OR P0, PT, R3, RZ, !P0 ;  /* 0x000000ff0300720c */ /* 0x000fe40004702670 */
[----:B------:R-:W-:-:S04]  /*62c0*/  ISETP.GE.OR P1, PT, R2, R31, P1 ;  /* 0x0000001f0200720c */ /* 0x000fc80000f26670 */
[----:B------:R-:W-:-:S04]  /*62d0*/  PLOP3.LUT P0, PT, P1, P0, PT, 0xf8, 0x8f ;  /* 0x00000000008f781c */ /* 0x000fc80000f01f70 */
[----:B------:R-:W-:-:S13]  /*62e0*/  ISETP.GE.OR P0, PT, R0, R15, P0 ;  /* 0x0000000f0000720c */ /* 0x000fda0000706670 */
[----:B------:R-:W-:Y:S05]  /*62f0*/  @P0 BRA `(.L_x_76) ;  /* 0x0000000c00540947 */ /* 0x000fea0003800000 */
[----:B------:R-:W0:Y:S01]  /*6300*/  LDC.64 R26, c[0x0][0x390] ;  /* 0x0000e400ff1a7b82 */ /* 0x000e220000000a00 */
[C---:B------:R-:W-:Y:S01]  /*6310*/  IMAD R13, R10.reuse, R2, R3 ;  /* 0x000000020a0d7224 */ /* 0x040fe200078e0203 */
[----:B------:R-:W1:Y:S03]  /*6320*/  LDCU UR5, c[0x0][0x4d4] ;  /* 0x00009a80ff0577ac */ /* 0x000e660008000800 */
[----:B------:R-:W-:Y:S01]  /*6330*/  IMAD.IADD R12, R10, 0x1, R13 ;  /* 0x000000010a0c7824 */ /* 0x000fe200078e020d */
[----:B------:R-:W2:Y:S01]  /*6340*/  LDCU UR6, c[0x0][0x4dc] ;  /* 0x00009b80ff0677ac */ /* 0x000ea20008000800 */
[C-C-:B------:R-:W-:Y:S01]  /*6350*/  IMAD R13, R9.reuse, R13, R0.reuse ;  /* 0x0000000d090d7224 */ /* 0x140fe200078e0200 */
[----:B------:R-:W4:Y:S01]  /*6360*/  LDC.64 R2, c[0x0][0x3a0] ;  /* 0x0000e800ff027b82 */ /* 0x000f220000000a00 */
[----:B------:R-:W-:-:S07]  /*6370*/  IMAD R12, R9, R12, R0 ;  /* 0x0000000c090c7224 */ /* 0x000fce00078e0200 */
[----:B------:R-:W5:Y:S01]  /*6380*/  LDC.64 R24, c[0x0][0x400] ;  /* 0x00010000ff187b82 */ /* 0x000f620000000a00 */
[----:B0-----:R-:W-:-:S07]  /*6390*/  IMAD.WIDE R28, R13, 0x4, R26 ;  /* 0x000000040d1c7825 */ /* 0x001fce00078e021a */
[----:B------:R-:W0:Y:S01]  /*63a0*/  LDC R4, c[0x0][0x4b0] ;  /* 0x00012c00ff047b82 */ /* 0x000e220000000800 */
[----:B------:R-:W-:Y:S01]  /*63b0*/  IMAD.WIDE R32, R12, 0x4, R26 ;  /* 0x000000040c207825 */ /* 0x000fe200078e021a */
[----:B------:R-:W3:Y:S06]  /*63c0*/  LDG.E R28, desc[UR8][R28.64] ;  /* 0x000000081c1c7981 */ /* 0x000eec000c1e1900 */
[----:B------:R-:W1:Y:S01]  /*63d0*/  LDC.64 R26, c[0x0][0x3c0] ;  /* 0x0000f000ff1a7b82 */ /* 0x000e620000000a00 */
[----:B------:R-:W3:Y:S01]  /*63e0*/  LDG.E R33, desc[UR8][R32.64] ;  /* 0x0000000820217981 */ /* 0x000ee2000c1e1900 */
[----:B----4-:R-:W-:-:S04]  /*63f0*/  IMAD.WIDE R2, R13, 0x4, R2 ;  /* 0x000000040d027825 */ /* 0x010fc800078e0202 */
[C---:B-----5:R-:W-:Y:S01]  /*6400*/  IMAD.WIDE R24, R13.reuse, 0x4, R24 ;  /* 0x000000040d187825 */ /* 0x060fe200078e0218 */
[----:B------:R-:W4:Y:S01]  /*6410*/  LDG.E R0, desc[UR8][R2.64] ;  /* 0x0000000802007981 */ /* 0x000f22000c1e1900 */
[----:B------:R-:W2:Y:S03]  /*6420*/  LDC R38, c[0x0][0x4cc] ;  /* 0x00013300ff267b82 */ /* 0x000ea60000000800 */
[----:B------:R-:W5:Y:S01]  /*6430*/  LDG.E R11, desc[UR8][R24.64] ;  /* 0x00000008180b7981 */ /* 0x000f62000c1e1900 */
[----:B-1----:R-:W-:-:S05]  /*6440*/  IMAD.WIDE R34, R13, 0x4, R26 ;  /* 0x000000040d227825 */ /* 0x002fca00078e021a */
[----:B------:R1:W5:Y:S01]  /*6450*/  LDG.E R37, desc[UR8][R34.64] ;  /* 0x0000000822257981 */ /* 0x000362000c1e1900 */
[----:B0-----:R-:W0:Y:S01]  /*6460*/  MUFU.RCP R39, R4 ;  /* 0x0000000400277308 */ /* 0x001e220000001000 */
[----:B--2---:R-:W-:Y:S01]  /*6470*/  FMUL R38, R38, UR6 ;  /* 0x0000000626267c20 */ /* 0x004fe20008400000 */
[----:B------:R-:W-:Y:S01]  /*6480*/  BSSY.RECONVERGENT B4, `(.L_x_77) ;  /* 0x0000017000047945 */ /* 0x000fe20003800200 */
[----:B---3--:R-:W-:-:S06]  /*6490*/  FADD R26, R28, R33 ;  /* 0x000000211c1a7221 */ /* 0x008fcc0000000000 */
[----:B------:R-:W1:Y:S01]  /*64a0*/  F2F.F64.F32 R26, R26 ;  /* 0x0000001a001a7310 */ /* 0x000e620000201800 */
[----:B----4-:R-:W-:-:S07]  /*64b0*/  FMUL R36, R0, UR6 ;  /* 0x0000000600247c20 */ /* 0x010fce0008400000 */
[----:B------:R-:W2:Y:S01]  /*64c0*/  F2F.F64.F32 R32, UR5 ;  /* 0x0000000500207d10 */ /* 0x000ea20008201800 */
[----:B0-----:R-:W-:Y:S01]  /*64d0*/  FFMA R0, R39, -R4, 1 ;  /* 0x3f80000027007423 */ /* 0x001fe20000000804 */
[----:B-1----:R-:W-:-:S06]  /*64e0*/  DMUL R34, R26, -0.5 ;  /* 0xbfe000001a227828 */ /* 0x002fcc0000000000 */
[----:B-----5:R0:W-:Y:S01]  /*64f0*/  F2F.F64.F32 R2, R11 ;  /* 0x0000000b00027310 */ /* 0x0201e20000201800 */
[----:B------:R-:W-:-:S07]  /*6500*/  FMUL R37, R38, R37 ;  /* 0x0000002526257220 */ /* 0x000fce0000400000 */
[----:B------:R-:W1:Y:S01]  /*6510*/  F2F.F64.F32 R28, R36 ;  /* 0x00000024001c7310 */ /* 0x000e620000201800 */
[----:B------:R-:W-:-:S07]  /*6520*/  FFMA R0, R39, R0, R39 ;  /* 0x0000000027007223 */ /* 0x000fce0000000027 */
[----:B------:R-:W3:Y:S01]  /*6530*/  FCHK P0, R37, R4 ;  /* 0x0000000425007302 */ /* 0x000ee20000000000 */
[----:B--2---:R-:W-:Y:S01]  /*6540*/  DMUL R32, R32, R34 ;  /* 0x0000002220207228 */ /* 0x004fe20000000000 */
[----:B------:R-:W-:-:S04]  /*6550*/  FFMA R35, R0, R37, RZ ;  /* 0x0000002500237223 */ /* 0x000fc800000000ff */
[----:B0-----:R-:W-:-:S03]  /*6560*/  FFMA R11, R35, -R4, R37 ;  /* 0x80000004230b7223 */ /* 0x001fc60000000025 */
[----:B-1----:R-:W-:Y:S01]  /*6570*/  DFMA R28, R32, R2, -R28 ;  /* 0x00000002201c722b */ /* 0x002fe2000000081c */
[----:B------:R-:W-:Y:S01]  /*6580*/  FFMA R0, R0, R11, R35 ;  /* 0x0000000b00007223 */ /* 0x000fe20000000023 */
[----:B---3--:R-:W-:Y:S09]  /*6590*/  @!P0 BRA `(.L_x_78) ;  /* 0x0000000000148947 */ /* 0x008ff20003800000 */
[----:B------:R-:W0:Y:S01]  /*65a0*/  LDCU UR5, c[0x0][0x4b0] ;  /* 0x00009600ff0577ac */ /* 0x000e220008000800 */
[----:B------:R-:W-:Y:S02]  /*65b0*/  MOV R2, R37 ;  /* 0x0000002500027202 */ /* 0x000fe40000000f00 */
[----:B------:R-:W-:Y:S01]  /*65c0*/  MOV R11, 0x65f0 ;  /* 0x000065f0000b7802 */ /* 0x000fe20000000f00 */
[----:B0-----:R-:W-:-:S07]  /*65d0*/  IMAD.U32 R0, RZ, RZ, UR5 ;  /* 0x00000005ff007e24 */ /* 0x001fce000f8e00ff */
[----:B------:R-:W-:Y:S05]  /*65e0*/  CALL.REL.NOINC `($__internal_1_$__cuda_sm3x_div_rn_noftz_f32_slowpath) ;  /* 0x00000054002c7944 */ /* 0x000fea0003c00000 */
.L_x_78:
[----:B------:R-:W-:Y:S05]  /*65f0*/  BSYNC.RECONVERGENT B4 ;  /* 0x0000000000047941 */ /* 0x000fea0003800200 */
.L_x_77:
[----:B------:R-:W0:Y:S01]  /*6600*/  MUFU.RCP64H R3, R17 ;  /* 0x0000001100037308 */ /* 0x000e220000001800 */
[----:B------:R-:W-:Y:S01]  /*6610*/  MOV R2, 0x1 ;  /* 0x0000000100027802 */ /* 0x000fe20000000f00 */
[----:B------:R-:W-:Y:S01]  /*6620*/  DMUL R26, R20, R26 ;  /* 0x0000001a141a7228 */ /* 0x000fe20000000000 */
[----:B------:R-:W-:Y:S05]  /*6630*/  BSSY.RECONVERGENT B2, `(.L_x_79) ;  /* 0x0000017000027945 */ /* 0x000fea0003800200 */
[----:B------:R-:W1:Y:S04]  /*6640*/  F2F.F64.F32 R42, R0 ;  /* 0x00000000002a7310 */ /* 0x000e680000201800 */
[----:B------:R-:W-:Y:S01]  /*6650*/  FSETP.GEU.AND P1, PT, |R27|, 6.5827683646048100446e-37, PT ;  /* 0x036000001b00780b */ /* 0x000fe20003f2e200 */
[----:B0-----:R-:W-:-:S02]  /*6660*/  DFMA R32, -R16, R2, 1 ;  /* 0x3ff000001020742b */ /* 0x001fc40000000102 */
[----:B-1----:R-:W-:-:S06]  /*6670*/  DADD R42, R28, R42 ;  /* 0x000000001c2a7229 */ /* 0x002fcc000000002a */
[----:B------:R-:W-:-:S08]  /*6680*/  DFMA R32, R32, R32, R32 ;  /* 0x000000202020722b */ /* 0x000fd00000000020 */
[----:B------:R-:W-:-:S08]  /*6690*/  DFMA R2, R2, R32, R2 ;  /* 0x000000200202722b */ /* 0x000fd00000000002 */
[----:B------:R-:W-:-:S08]  /*66a0*/  DFMA R32, -R16, R2, 1 ;  /* 0x3ff000001020742b */ /* 0x000fd00000000102 */
[----:B------:R-:W-:-:S08]  /*66b0*/  DFMA R32, R2, R32, R2 ;  /* 0x000000200220722b */ /* 0x000fd00000000002 */
        /* <DEDUP_REMOVED lines=12> */
[----:B------:R-:W-:Y:S01]  /*6780*/  IMAD.MOV.U32 R32, RZ, RZ, R3 ;  /* 0x000000ffff207224 */ /* 0x000fe200078e0003 */
[----:B------:R-:W-:-:S07]  /*6790*/  MOV R33, R2 ;  /* 0x0000000200217202 */ /* 0x000fce0000000f00 */
.L_x_80:
[----:B------:R-:W-:Y:S05]  /*67a0*/  BSYNC.RECONVERGENT B2 ;  /* 0x0000000000027941 */ /* 0x000fea0003800200 */
.L_x_79:
[----:B------:R-:W0:Y:S01]  /*67b0*/  LDC.64 R26, c[0x0][0x3d0] ;  /* 0x0000f400ff1a7b82 */ /* 0x000e220000000a00 */
[----:B------:R-:W1:Y:S01]  /*67c0*/  LDCU UR5, c[0x0][0x4b8] ;  /* 0x00009700ff0577ac */ /* 0x000e620008000800 */
[----:B0-----:R-:W-:-:S05]  /*67d0*/  IMAD.WIDE R26, R13, 0x4, R26 ;  /* 0x000000040d1a7825 */ /* 0x001fca00078e021a */
[----:B------:R-:W2:Y:S01]  /*67e0*/  LDG.E R0, desc[UR8][R26.64] ;  /* 0x000000081a007981 */ /* 0x000ea2000c1e1900 */
[----:B-1----:R-:W0:Y:S01]  /*67f0*/  F2F.F64.F32 R2, UR5 ;  /* 0x0000000500027d10 */ /* 0x002e220008201800 */
[----:B------:R-:W-:Y:S01]  /*6800*/  IMAD.MOV.U32 R28, RZ, RZ, 0x1 ;  /* 0x00000001ff1c7424 */ /* 0x000fe200078e00ff */
[----:B------:R-:W-:Y:S06]  /*6810*/  BSSY.RECONVERGENT B2, `(.L_x_81) ;  /* 0x0000016000027945 */ /* 0x000fec0003800200 */
[----:B0-----:R-:W0:Y:S02]  /*6820*/  MUFU.RCP64H R29, R3 ;  /* 0x00000003001d7308 */ /* 0x001e240000001800 */
[----:B0-----:R-:W-:-:S08]  /*6830*/  DFMA R34, -R2, R28, 1 ;  /* 0x3ff000000222742b */ /* 0x001fd0000000011c */
[----:B------:R-:W-:-:S08]  /*6840*/  DFMA R34, R34, R34, R34 ;  /* 0x000000222222722b */ /* 0x000fd00000000022 */
[----:B------:R-:W-:-:S08]  /*6850*/  DFMA R34, R28, R34, R28 ;  /* 0x000000221c22722b */ /* 0x000fd0000000001c */
[----:B------:R-:W-:-:S08]  /*6860*/  DFMA R28, -R2, R34, 1 ;  /* 0x3ff00000021c742b */ /* 0x000fd00000000122 */
[----:B------:R-:W-:Y:S01]  /*6870*/  DFMA R28, R34, R28, R34 ;  /* 0x0000001c221c722b */ /* 0x000fe20000000022 */
[----:B--2---:R-:W0:Y:S02]  /*6880*/  F2F.F64.F32 R36, R0 ;  /* 0x0000000000247310 */ /* 0x004e240000201800 */
[----:B0-----:R-:W-:-:S08]  /*6890*/  DFMA R36, R36, R32, R42 ;  /* 0x000000202424722b */ /* 0x001fd0000000002a */
[----:B------:R-:W-:Y:S02]  /*68a0*/  DMUL R34, R28, R36 ;  /* 0x000000241c227228 */ /* 0x000fe40000000000 */
[----:B------:R-:W-:-:S06]  /*68b0*/  FSETP.GEU.AND P1, PT, |R37|, 6.5827683646048100446e-37, PT ;  /* 0x036000002500780b */ /* 0x000fcc0003f2e200 */
[----:B------:R-:W-:-:S08]  /*68c0*/  DFMA R32, -R2, R34, R36 ;  /* 0x000000220220722b */ /* 0x000fd00000000124 */
[----:B------:R-:W-:-:S10]  /*68d0*/  DFMA R28, R28, R32, R34 ;  /* 0x000000201c1c722b */ /* 0x000fd40000000022 */
[----:B------:R-:W-:-:S05]  /*68e0*/  FFMA R4, RZ, R3, R29 ;  /* 0x00000003ff047223 */ /* 0x000fca000000001d */
[----:B------:R-:W-:-:S13]  /*68f0*/  FSETP.GT.AND P0, PT, |R4|, 1.469367938527859385e-39, PT ;  /* 0x001000000400780b */ /* 0x000fda0003f04200 */
[----:B------:R-:W-:Y:S05]  /*6900*/  @P0 BRA P1, `(.L_x_82) ;  /* 0x0000000000180947 */ /* 0x000fea0000800000 */
[----:B------:R-:W-:Y:S01]  /*6910*/  MOV R11, R36 ;  /* 0x00000024000b7202 */ /* 0x000fe20000000f00 */
[----:B------:R-:W-:Y:S01]  /*6920*/  IMAD.MOV.U32 R4, RZ, RZ, R37 ;  /* 0x000000ffff047224 */ /* 0x000fe200078e0025 */
[----:B------:R-:W-:-:S07]  /*6930*/  MOV R0, 0x6950 ;  /* 0x0000695000007802 */ /* 0x000fce0000000f00 */
[----:B------:R-:W-:Y:S05]  /*6940*/  CALL.REL.NOINC `($__internal_0_$__cuda_sm20_div_rn_f64_full) ;  /* 0x0000004800bc7944 */ /* 0x000fea0003c00000 */
[----:B------:R-:W-:Y:S01]  /*6950*/  MOV R28, R3 ;  /* 0x00000003001c7202 */ /* 0x000fe20000000f00 */
[----:B------:R-:W-:-:S07]  /*6960*/  IMAD.MOV.U32 R29, RZ, RZ, R2 ;  /* 0x000000ffff1d7224 */ /* 0x000fce00078e0002 */
.L_x_82:
[----:B------:R-:W-:Y:S05]  /*6970*/  BSYNC.RECONVERGENT B2 ;  /* 0x0000000000027941 */ /* 0x000fea0003800200 */
.L_x_81:
[----:B------:R-:W0:Y:S01]  /*6980*/  LDC.64 R2, c[0x0][0x398] ;  /* 0x0000e600ff027b82 */ /* 0x000e220000000a00 */
[----:B------:R-:W1:Y:S01]  /*6990*/  F2F.F32.F64 R29, R28 ;  /* 0x0000001c001d7310 */ /* 0x000e620000301000 */
[----:B------:R-:W2:Y:S01]  /*69a0*/  LDCU UR5, c[0x0][0x4d8] ;  /* 0x00009b00ff0577ac */ /* 0x000ea20008000800 */
[----:B------:R-:W3:Y:S05]  /*69b0*/  LDCU UR6, c[0x0][0x4e0] ;  /* 0x00009c00ff0677ac */ /* 0x000eea0008000800 */
[----:B------:R-:W4:Y:S08]  /*69c0*/  LDC.64 R36, c[0x0][0x410] ;  /* 0x00010400ff247b82 */ /* 0x000f300000000a00 */
[----:B------:R-:W5:Y:S01]  /*69d0*/  LDC.64 R32, c[0x0][0x3b0] ;  /* 0x0000ec00ff207b82 */ /* 0x000f620000000a00 */
[----:B0-----:R-:W-:-:S07]  /*69e0*/  IMAD.WIDE R34, R13, 0x4, R2 ;  /* 0x000000040d227825 */ /* 0x001fce00078e0202 */
[----:B------:R-:W0:Y:S01]  /*69f0*/  LDC R4, c[0x0][0x4b4] ;  /* 0x00012d00ff047b82 */ /* 0x000e220000000800 */
[----:B------:R-:W-:-:S04]  /*6a00*/  IMAD.WIDE R38, R12, 0x4, R2 ;  /* 0x000000040c267825 */ /* 0x000fc800078e0202 */
[----:B----4-:R-:W-:-:S03]  /*6a10*/  IMAD.WIDE R36, R13, 0x4, R36 ;  /* 0x000000040d247825 */ /* 0x010fc600078e0224 */
[----:B------:R-:W4:Y:S02]  /*6a20*/  LDC.64 R2, c[0x0][0x3c8] ;  /* 0x0000f200ff027b82 */ /* 0x000f240000000a00 */
[----:B-1----:R3:W-:Y:S04]  /*6a30*/  STG.E desc[UR8][R36.64], R29 ;  /* 0x0000001d24007986 */ /* 0x0027e8000c101908 */
[----:B------:R-:W2:Y:S02]  /*6a40*/  LDG.E R34, desc[UR8][R34.64] ;  /* 0x0000000822227981 */ /* 0x000ea4000c1e1900 */
[----:B------:R-:W3:Y:S02]  /*6a50*/  LDC R0, c[0x0][0x4d0] ;  /* 0x00013400ff007b82 */ /* 0x000ee40000000800 */
[----:B------:R-:W2:Y:S01]  /*6a60*/  LDG.E R39, desc[UR8][R38.64] ;  /* 0x0000000826277981 */ /* 0x000ea2000c1e1900 */
[----:B-----5:R-:W-:-:S03]  /*6a70*/  IMAD.WIDE R40, R13, 0x4, R32 ;  /* 0x000000040d287825 */ /* 0x020fc600078e0220 */
[----:B------:R-:W5:Y:S04]  /*6a80*/  LDG.E R11, desc[UR8][R24.64] ;  /* 0x00000008180b7981 */ /* 0x000f68000c1e1900 */
[----:B------:R-:W5:Y:S01]  /*6a90*/  LDG.E R40, desc[UR8][R40.64] ;  /* 0x0000000828287981 */ /* 0x000f62000c1e1900 */
[----:B----4-:R-:W-:-:S06]  /*6aa0*/  IMAD.WIDE R42, R13, 0x4, R2 ;  /* 0x000000040d2a7825 */ /* 0x010fcc00078e0202 */
[----:B------:R-:W4:Y:S01]  /*6ab0*/  LDG.E R42, desc[UR8][R42.64] ;  /* 0x000000082a2a7981 */ /* 0x000f22000c1e1900 */
[----:B0-----:R-:W0:Y:S01]  /*6ac0*/  MUFU.RCP R45, R4 ;  /* 0x00000004002d7308 */ /* 0x001e220000001000 */
[----:B------:R-:W-:Y:S01]  /*6ad0*/  BSSY.RECONVERGENT B4, `(.L_x_83) ;  /* 0x0000018000047945 */ /* 0x000fe20003800200 */
[----:B---3--:R-:W-:-:S06]  /*6ae0*/  FMUL R37, R0, UR6 ;  /* 0x0000000600257c20 */ /* 0x008fcc0008400000 */
[----:B--2---:R-:W-:Y:S01]  /*6af0*/  F2F.F64.F32 R32, UR5 ;  /* 0x0000000500207d10 */ /* 0x004fe20008201800 */
[----:B0-----:R-:W-:-:S04]  /*6b00*/  FFMA R0, R45, -R4, 1 ;  /* 0x3f8000002d007423 */ /* 0x001fc80000000804 */
[----:B------:R-:W-:Y:S01]  /*6b10*/  FFMA R0, R45, R0, R45 ;  /* 0x000000002d007223 */ /* 0x000fe2000000002d */
[----:B------:R-:W-:Y:S02]  /*6b20*/  FADD R28, R34, R39 ;  /* 0x00000027221c7221 */ /* 0x000fe40000000000 */
[----:B-----5:R-:W-:Y:S01]  /*6b30*/  F2F.F64.F32 R2, R11 ;  /* 0x0000000b00027310 */ /* 0x020fe20000201800 */
[----:B------:R-:W-:-:S07]  /*6b40*/  FMUL R40, R40, UR6 ;  /* 0x0000000628287c20 */ /* 0x000fce0008400000 */
[----:B------:R-:W0:Y:S01]  /*6b50*/  F2F.F64.F32 R28, R28 ;  /* 0x0000001c001c7310 */ /* 0x000e220000201800 */
[----:B----4-:R-:W-:-:S07]  /*6b60*/  FMUL R42, R37, R42 ;  /* 0x0000002a252a7220 */ /* 0x010fce0000400000 */
[----:B------:R-:W1:Y:S01]  /*6b70*/  F2F.F64.F32 R24, R40 ;  /* 0x0000002800187310 */ /* 0x000e620000201800 */
[----:B0-----:R-:W-:-:S07]  /*6b80*/  DMUL R34, R28, 0.5 ;  /* 0x3fe000001c227828 */ /* 0x001fce0000000000 */
[----:B------:R-:W0:Y:S01]  /*6b90*/  FCHK P0, R42, R4 ;  /* 0x000000042a007302 */ /* 0x000e220000000000 */
[----:B------:R-:W-:Y:S01]  /*6ba0*/  DMUL R32, R32, R34 ;  /* 0x0000002220207228 */ /* 0x000fe20000000000 */
[----:B------:R-:W-:-:S04]  /*6bb0*/  FFMA R35, R0, R42, RZ ;  /* 0x0000002a00237223 */ /* 0x000fc800000000ff */
[----:B------:R-:W-:-:S03]  /*6bc0*/  FFMA R11, R35, -R4, R42 ;  /* 0x80000004230b7223 */ /* 0x000fc6000000002a */
[----:B-1----:R-:W-:Y:S01]  /*6bd0*/  DFMA R24, R32, R2, -R24 ;  /* 0x000000022018722b */ /* 0x002fe20000000818 */
[----:B------:R-:W-:Y:S01]  /*6be0*/  FFMA R0, R0, R11, R35 ;  /* 0x0000000b00007223 */ /* 0x000fe20000000023 */
[----:B0-----:R-:W-:Y:S09]  /*6bf0*/  @!P0 BRA `(.L_x_84) ;  /* 0x0000000000148947 */ /* 0x001ff20003800000 */
[----:B------:R-:W0:Y:S01]  /*6c00*/  LDCU UR5, c[0x0][0x4b4] ;  /* 0x00009680ff0577ac */ /* 0x000e220008000800 */
[----:B------:R-:W-:Y:S02]  /*6c10*/  MOV R2, R42 ;  /* 0x0000002a00027202 */ /* 0x000fe40000000f00 */
[----:B------:R-:W-:Y:S01]  /*6c20*/  MOV R11, 0x6c50 ;  /* 0x00006c50000b7802 */ /* 0x000fe20000000f00 */
[----:B0-----:R-:W-:-:S07]  /*6c30*/  IMAD.U32 R0, RZ, RZ, UR5 ;  /* 0x00000005ff007e24 */ /* 0x001fce000f8e00ff */
[----:B------:R-:W-:Y:S05]  /*6c40*/  CALL.REL.NOINC `($__internal_1_$__cuda_sm3x_div_rn_noftz_f32_slowpath) ;  /* 0x0000004c00947944 */ /* 0x000fea0003c00000 */
.L_x_84:
[----:B------:R-:W-:Y:S05]  /*6c50*/  BSYNC.RECONVERGENT B4 ;  /* 0x0000000000047941 */ /* 0x000fea0003800200 */
.L_x_83:
[----:B------:R-:W2:Y:S01]  /*6c60*/  LDG.E R4, desc[UR8][R26.64] ;  /* 0x000000081a047981 */ /* 0x000ea2000c1e1900 */
[----:B------:R-:W0:Y:S01]  /*6c70*/  MUFU.RCP64H R33, R19 ;  /* 0x0000001300217308 */ /* 0x000e220000001800 */
[----:B------:R-:W-:Y:S01]  /*6c80*/  MOV R32, 0x1 ;  /* 0x0000000100207802 */ /* 0x000fe20000000f00 */
[----:B------:R-:W-:Y:S01]  /*6c90*/  DMUL R28, R22, R28 ;  /* 0x0000001c161c7228 */ /* 0x000fe20000000000 */
[----:B------:R-:W-:Y:S04]  /*6ca0*/  BSSY.RECONVERGENT B2, `(.L_x_85) ;  /* 0x000001a000027945 */ /* 0x000fe80003800200 */
[----:B0-----:R-:W-:-:S08]  /*6cb0*/  DFMA R2, -R18, R32, 1 ;  /* 0x3ff000001202742b */ /* 0x001fd00000000120 */
[----:B------:R-:W-:-:S08]  /*6cc0*/  DFMA R34, R2, R2, R2 ;  /* 0x000000020222722b */ /* 0x000fd00000000002 */
[----:B------:R-:W-:-:S08]  /*6cd0*/  DFMA R32, R32, R34, R32 ;  /* 0x000000222020722b */ /* 0x000fd00000000020 */
[----:B------:R-:W-:-:S08]  /*6ce0*/  DFMA R34, -R18, R32, 1 ;  /* 0x3ff000001222742b */ /* 0x000fd00000000120 */
[----:B------:R-:W-:Y:S01]  /*6cf0*/  DFMA R34, R32, R34, R32 ;  /* 0x000000222022722b */ /* 0x000fe20000000020 */
[----:B--2---:R-:W0:Y:S02]  /*6d00*/  F2F.F64.F32 R2, R4 ;  /* 0x0000000400027310 */ /* 0x004e240000201800 */
[----:B0-----:R-:W-:-:S08]  /*6d10*/  DMUL R28, R28, R2 ;  /* 0x000000021c1c7228 */ /* 0x001fd00000000000 */
[----:B------:R-:W-:Y:S02]  /*6d20*/  DMUL R2, R34, R28 ;  /* 0x0000001c22027228 */ /* 0x000fe40000000000 */
[----:B------:R-:W-:-:S06]  /*6d30*/  FSETP.GEU.AND P1, PT, |R29|, 6.5827683646048100446e-37, PT ;  /* 0x036000001d00780b */ /* 0x000fcc0003f2e200 */
[----:B------:R-:W-:-:S08]  /*6d40*/  DFMA R26, -R18, R2, R28 ;  /* 0x00000002121a722b */ /* 0x000fd0000000011c */
[----:B------:R-:W-:Y:S02]  /*6d50*/  DFMA R2, R34, R26, R2 ;  /* 0x0000001a2202722b */ /* 0x000fe40000000002 */
[----:B------:R-:W0:Y:S08]  /*6d60*/  F2F.F64.F32 R26, R0 ;  /* 0x00000000001a7310 */ /* 0x000e300000201800 */
[----:B------:R-:W-:-:S05]  /*6d70*/  FFMA R11, RZ, R19, R3 ;  /* 0x00000013ff0b7223 */ /* 0x000fca0000000003 */
[----:B------:R-:W-:Y:S01]  /*6d80*/  FSETP.GT.AND P0, PT, |R11|, 1.469367938527859385e-39, PT ;  /* 0x001000000b00780b */ /* 0x000fe20003f04200 */
[----:B0-----:R-:W-:-:S12]  /*6d90*/  DADD R24, R24, -R26 ;  /* 0x0000000018187229 */ /* 0x001fd8000000081a */
        /* <DEDUP_REMOVED lines=10> */
.L_x_86:
[----:B------:R-:W-:Y:S05]  /*6e40*/  BSYNC.RECONVERGENT B2 ;  /* 0x0000000000027941 */ /* 0x000fea0003800200 */
.L_x_85:
[----:B------:R-:W0:Y:S01]  /*6e50*/  LDCU UR5, c[0x0][0x4bc] ;  /* 0x00009780ff0577ac */ /* 0x000e220008000800 */
[----:B------:R-:W-:Y:S01]  /*6e60*/  IMAD.MOV.U32 R28, RZ, RZ, 0x1 ;  /* 0x00000001ff1c7424 */ /* 0x000fe200078e00ff */
[----:B------:R-:W-:Y:S01]  /*6e70*/  DADD R24, R24, R2 ;  /* 0x0000000018187229 */ /* 0x000fe20000000002 */
[----:B------:R-:W-:Y:S09]  /*6e80*/  BSSY.RECONVERGENT B2, `(.L_x_87) ;  /* 0x0000018000027945 */ /* 0x000ff20003800200 */
[----:B------:R-:W-:Y:S01]  /*6e90*/  FSETP.GEU.AND P1, PT, |R25|, 6.5827683646048100446e-37, PT ;  /* 0x036000001900780b */ /* 0x000fe20003f2e200 */
[----:B0-----:R-:W0:Y:S08]  /*6ea0*/  F2F.F64.F32 R26, UR5 ;  /* 0x00000005001a7d10 */ /* 0x001e300008201800 */
[----:B0-----:R-:W0:Y:S02]  /*6eb0*/  MUFU.RCP64H R29, R27 ;  /* 0x0000001b001d7308 */ /* 0x001e240000001800 */
[----:B0-----:R-:W-:-:S08]  /*6ec0*/  DFMA R32, -R26, R28, 1 ;  /* 0x3ff000001a20742b */ /* 0x001fd0000000011c */
        /* <DEDUP_REMOVED lines=19> */
.L_x_88:
[----:B------:R-:W-:Y:S05]  /*7000*/  BSYNC.RECONVERGENT B2 ;  /* 0x0000000000027941 */ /* 0x000fea0003800200 */
.L_x_87:
[----:B------:R-:W0:Y:S01]  /*7010*/  LDC.64 R24, c[0x0][0x420] ;  /* 0x00010800ff187b82 */ /* 0x000e220000000a00 */
[----:B------:R-:W1:Y:S01]  /*7020*/  F2F.F32.F64 R3, R2 ;  /* 0x0000000200037310 */ /* 0x000e620000301000 */
[----:B0-----:R-:W-:-:S05]  /*7030*/  IMAD.WIDE R12, R13, 0x4, R24 ;  /* 0x000000040d0c7825 */ /* 0x001fca00078e0218 */
[----:B-1----:R0:W-:Y:S02]  /*7040*/  STG.E desc[UR8][R12.64], R3 ;  /* 0x000000030c007986 */ /* 0x0021e4000c101908 */
.L_x_76:
[----:B------:R-:W-:Y:S05]  /*7050*/  BSYNC.RECONVERGENT B3 ;  /* 0x0000000000037941 */ /* 0x000fea0003800200 */
.L_x_75:
[----:B------:R-:W-:-:S04]  /*7060*/  IADD3 R14, PT, PT, R14, UR4, RZ ;  /* 0x000000040e0e7c10 */ /* 0x000fc8000fffe0ff */
[----:B------:R-:W-:-:S13]  /*7070*/  ISETP.GE.AND P0, PT, R14, R6, PT ;  /* 0x000000060e00720c */ /* 0x000fda0003f06270 */
[----:B------:R-:W-:Y:S05]  /*7080*/  @!P0 BRA `(.L_x_89) ;  /* 0xffffffec009c8947 */ /* 0x000fea000383ffff */
.L_x_64:
[----:B------:R-:W-:Y:S05]  /*7090*/  BSYNC.RECONVERGENT B0 ;  /* 0x0000000000007941 */ /* 0x000fea0003800200 */
.L_x_63:
[----:B------:R-:W-:Y:S01]  /*70a0*/  IMAD R17, R10, R9, RZ ;  /* 0x000000090a117224 */ /* 0x000fe200078e02ff */
[----:B------:R-:W-:Y:S04]  /*70b0*/  BSSY.RECONVERGENT B0, `(.L_x_90) ;  /* 0x0000045000007945 */ /* 0x000fe80003800200 */
[----:B------:R-:W-:-:S13]  /*70c0*/  ISETP.GE.AND P0, PT, R7, R17, PT ;  /* 0x000000110700720c */ /* 0x000fda0003f06270 */
[----:B------:R-:W-:Y:S05]  /*70d0*/  @P0 BRA `(.L_x_91) ;  /* 0x0000000400080947 */ /* 0x000fea0003800000 */
[----:B------:R-:W-:Y:S01]  /*70e0*/  IABS R0, R9 ;  /* 0x0000000900007213 */ /* 0x000fe20000000000 */
[----:B---3--:R-:W3:Y:S01]  /*70f0*/  LDC R18, c[0x0][0x384] ;  /* 0x0000e100ff127b82 */ /* 0x008ee20000000800 */
[----:B------:R-:W-:Y:S02]  /*7100*/  MOV R16, R7 ;  /* 0x0000000700107202 */ /* 0x000fe40000000f00 */
[----:B------:R-:W4:Y:S05]  /*7110*/  I2F.RP R4, R0 ;  /* 0x0000000000047306 */ /* 0x000f2a0000209400 */
[----:B------:R-:W2:Y:S08]  /*7120*/  LDC R19, c[0x0][0x388] ;  /* 0x0000e200ff137b82 */ /* 0x000eb00000000800 */
[----:B0-----:R-:W0:Y:S01]  /*7130*/  LDC.64 R2, c[0x0][0x410] ;  /* 0x00010400ff027b82 */ /* 0x001e220000000a00 */
[----:B----4-:R-:W4:Y:S07]  /*7140*/  MUFU.RCP R4, R4 ;  /* 0x0000000400047308 */ /* 0x010f2e0000001000 */
[----:B------:R-:W0:Y:S01]  /*7150*/  LDC.64 R12, c[0x0][0x420] ;  /* 0x00010800ff0c7b82 */ /* 0x000e220000000a00 */
[----:B---3--:R-:W-:Y:S01]  /*7160*/  VIADD R18, R18, 0xffffffff ;  /* 0xffffffff12127836 */ /* 0x008fe20000000000 */
[----:B--2---:R-:W-:Y:S01]  /*7170*/  IADD3 R26, PT, PT, R19, -0x1, RZ ;  /* 0xffffffff131a7810 */ /* 0x004fe20007ffe0ff */
[----:B----4-:R-:W-:-:S04]  /*7180*/  VIADD R14, R4, 0xffffffe ;  /* 0x0ffffffe040e7836 */ /* 0x010fc80000000000 */
[----:B------:R2:W3:Y:S02]  /*7190*/  F2I.FTZ.U32.TRUNC.NTZ R15, R14 ;  /* 0x0000000e000f7305 */ /* 0x0004e4000021f000 */
[----:B--2---:R-:W-:Y:S01]  /*71a0*/  IMAD.MOV.U32 R14, RZ, RZ, RZ ;  /* 0x000000ffff0e7224 */ /* 0x004fe200078e00ff */
[----:B---3--:R-:W-:-:S05]  /*71b0*/  IADD3 R11, PT, PT, RZ, -R15, RZ ;  /* 0x8000000fff0b7210 */ /* 0x008fca0007ffe0ff */
[----:B------:R-:W-:-:S04]  /*71c0*/  IMAD R11, R11, R0, RZ ;  /* 0x000000000b0b7224 */ /* 0x000fc800078e02ff */
[----:B------:R-:W-:-:S04]  /*71d0*/  IMAD.HI.U32 R4, R15, R11, R14 ;  /* 0x0000000b0f047227 */ /* 0x000fc800078e000e */
[----:B0-----:R-:W-:-:S07]  /*71e0*/  IMAD R11, R10, -0x5, R8 ;  /* 0xfffffffb0a0b7824 */ /* 0x001fce00078e0208 */
.L_x_94:
[-C--:B0-----:R-:W-:Y:S01]  /*71f0*/  IABS R14, R9.reuse ;  /* 0x00000009000e7213 */ /* 0x081fe20000000000 */
[----:B------:R-:W-:Y:S01]  /*7200*/  BSSY.RECONVERGENT B1, `(.L_x_92) ;  /* 0x000002e000017945 */ /* 0x000fe20003800200 */
[----:B------:R-:W-:Y:S02]  /*7210*/  IABS R15, R16 ;  /* 0x00000010000f7213 */ /* 0x000fe40000000000 */
[----:B------:R-:W-:Y:S01]  /*7220*/  IABS R20, R9 ;  /* 0x0000000900147213 */ /* 0x000fe20000000000 */
[----:B------:R-:W-:Y:S02]  /*7230*/  IMAD.MOV R19, RZ, RZ, -R14 ;  /* 0x000000ffff137224 */ /* 0x000fe400078e0a0e */
[----:B------:R-:W-:-:S04]  /*7240*/  IMAD.HI.U32 R14, R4, R15, RZ ;  /* 0x0000000f040e7227 */ /* 0x000fc800078e00ff */
[----:B------:R-:W-:-:S05]  /*7250*/  IMAD R15, R14, R19, R15 ;  /* 0x000000130e0f7224 */ /* 0x000fca00078e020f */
        /* <DEDUP_REMOVED lines=8> */
[----:B-1----:R-:W-:-:S05]  /*72e0*/  IMAD.MOV.U32 R22, RZ, RZ, R14 ;  /* 0x000000ffff167224 */ /* 0x002fca00078e000e */
        /* <DEDUP_REMOVED lines=12> */
[----:B------:R-:W-:-:S04]  /*73b0*/  IMAD R15, R9, R22, R23 ;  /* 0x00000016090f7224 */ /* 0x000fc800078e0217 */
[----:B------:R-:W-:-:S05]  /*73c0*/  IMAD.WIDE R20, R15, 0x4, R2 ;  /* 0x000000040f147825 */ /* 0x000fca00078e0202 */
[----:B------:R-:W2:Y:S02]  /*73d0*/  LDG.E R14, desc[UR8][R20.64] ;  /* 0x00000008140e7981 */ /* 0x000ea4000c1e1900 */
[----:B--2---:R-:W-:Y:S01]  /*73e0*/  FSETP.GT.AND P0, PT, R14, RZ, PT ;  /* 0x000000ff0e00720b */ /* 0x004fe20003f04000 */
[----:B------:R-:W-:-:S12]  /*73f0*/  IMAD.WIDE R14, R15, 0x4, R12 ;  /* 0x000000040f0e7825 */ /* 0x000fd800078e020c */
[----:B------:R0:W-:Y:S04]  /*7400*/  @P0 STG.E desc[UR8][R20.64], RZ ;  /* 0x000000ff14000986 */ /* 0x0001e8000c101908 */
[----:B------:R-:W2:Y:S01]  /*7410*/  LDG.E R19, desc[UR8][R14.64] ;  /* 0x000000080e137981 */ /* 0x000ea2000c1e1900 */
[----:B------:R-:W-:-:S04]  /*7420*/  IMAD.IADD R22, R11, 0x1, R22 ;  /* 0x000000010b167824 */ /* 0x000fc800078e0216 */
[----:B------:R-:W-:-:S04]  /*7430*/  IMAD R25, R9, R22, R23 ;  /* 0x0000001609197224 */ /* 0x000fc800078e0217 */
[----:B------:R-:W-:Y:S01]  /*7440*/  IMAD.WIDE R22, R25, 0x4, R2 ;  /* 0x0000000419167825 */ /* 0x000fe200078e0202 */
[----:B--2---:R-:W-:-:S13]  /*7450*/  FSETP.GT.AND P0, PT, R19, RZ, PT ;  /* 0x000000ff1300720b */ /* 0x004fda0003f04000 */
[----:B------:R0:W-:Y:S04]  /*7460*/  @P0 STG.E desc[UR8][R14.64], RZ ;  /* 0x000000ff0e000986 */ /* 0x0001e8000c101908 */
[----:B------:R-:W2:Y:S01]  /*7470*/  LDG.E R19, desc[UR8][R22.64] ;  /* 0x0000000816137981 */ /* 0x000ea2000c1e1900 */
[----:B------:R-:W-:Y:S01]  /*7480*/  IMAD.WIDE R24, R25, 0x4, R12 ;  /* 0x0000000419187825 */ /* 0x000fe200078e020c */
[----:B--2---:R-:W-:-:S13]  /*7490*/  FSETP.GEU.AND P0, PT, R19, RZ, PT ;  /* 0x000000ff1300720b */ /* 0x004fda0003f0e000 */
[----:B------:R0:W-:Y:S04]  /*74a0*/  @!P0 STG.E desc[UR8][R22.64], RZ ;  /* 0x000000ff16008986 */ /* 0x0001e8000c101908 */
[----:B------:R-:W2:Y:S02]  /*74b0*/  LDG.E R19, desc[UR8][R24.64] ;  /* 0x0000000818137981 */ /* 0x000ea4000c1e1900 */
[----:B--2---:R-:W-:-:S13]  /*74c0*/  FSETP.GEU.AND P0, PT, R19, RZ, PT ;  /* 0x000000ff1300720b */ /* 0x004fda0003f0e000 */
[----:B------:R0:W-:Y:S02]  /*74d0*/  @!P0 STG.E desc[UR8][R24.64], RZ ;  /* 0x000000ff18008986 */ /* 0x0001e4000c101908 */
.L_x_93:
[----:B------:R-:W-:Y:S05]  /*74e0*/  BSYNC.RECONVERGENT B1 ;  /* 0x0000000000017941 */ /* 0x000fea0003800200 */
.L_x_92:
[----:B------:R-:W-:Y:S05]  /*74f0*/  @!P1 BRA `(.L_x_94) ;  /* 0xfffffffc003c9947 */ /* 0x000fea000383ffff */
.L_x_91:
[----:B------:R-:W-:Y:S05]  /*7500*/  BSYNC.RECONVERGENT B0 ;  /* 0x0000000000007941 */ /* 0x000fea0003800200 */
.L_x_90:
[----:B------:R-:W-:Y:S01]  /*7510*/  ISETP.GE.AND P0, PT, R7, R6, PT ;  /* 0x000000060700720c */ /* 0x000fe20003f06270 */
[----:B------:R-:W4:Y:S01]  /*7520*/  LDCU UR7, c[0x0][0x4dc] ;  /* 0x00009b80ff0777ac */ /* 0x000f220008000800 */
[----:B------:R-:W-:Y:S01]  /*7530*/  BSSY.RECONVERGENT B0, `(.L_x_95) ;  /* 0x000007e000007945 */ /* 0x000fe20003800200 */
[----:B------:R-:W0:Y:S10]  /*7540*/  LDCU UR10, c[0x0][0x4e0] ;  /* 0x00009c00ff0a77ac */ /* 0x000e340008000800 */
[----:B------:R-:W-:Y:S05]  /*7550*/  @P0 BRA `(.L_x_96) ;  /* 0x0000000400ec0947 */ /* 0x000fea0003800000 */
[----:B------:R-:W-:Y:S01]  /*7560*/  IABS R0, R9 ;  /* 0x0000000900007213 */ /* 0x000fe20000000000 */
[----:B------:R-:W5:Y:S01]  /*7570*/  LDCU UR5, c[0x0][0x4d4] ;  /* 0x00009a80ff0577ac */ /* 0x000f620008000800 */
[----:B---3--:R-:W3:Y:S02]  /*7580*/  LDC.64 R18, c[0x0][0x380] ;  /* 0x0000e000ff127b82 */ /* 0x008ee40000000a00 */
[----:B------:R-:W1:Y:S01]  /*7590*/  I2F.RP R4, R0 ;  /* 0x0000000000047306 */ /* 0x000e620000209400 */
[----:B------:R-:W2:Y:S05]  /*75a0*/  LDCU UR6, c[0x0][0x4d8] ;  /* 0x00009b00ff0677ac */ /* 0x000eaa0008000800 */
[----:B0-----:R-:W0:Y:S02]  /*75b0*/  LDC R20, c[0x0][0x388] ;  /* 0x0000e200ff147b82 */ /* 0x001e240000000800 */
[----:B-1----:R-:W1:Y:S01]  /*75c0*/  MUFU.RCP R4, R4 ;  /* 0x0000000400047308 */ /* 0x002e620000001000 */
[----:B---3--:R-:W-:-:S07]  /*75d0*/  IADD3 R16, PT, PT, R19, -0x1, RZ ;  /* 0xffffffff13107810 */ /* 0x008fce0007ffe0ff */
[----:B-----5:R-:W3:Y:S01]  /*75e0*/  F2F.F64.F32 R2, UR5 ;  /* 0x0000000500027d10 */ /* 0x020ee20008201800 */
[----:B0-----:R-:W-:-:S07]  /*75f0*/  IADD3 R19, PT, PT, R20, -0x1, RZ ;  /* 0xffffffff14137810 */ /* 0x001fce0007ffe0ff */
[----:B--2---:R-:W0:Y:S01]  /*7600*/  F2F.F64.F32 R12, UR6 ;  /* 0x00000006000c7d10 */ /* 0x004e220008201800 */
[----:B-1----:R-:W-:-:S07]  /*7610*/  IADD3 R14, PT, PT, R4, 0xffffffe, RZ ;  /* 0x0ffffffe040e7810 */ /* 0x002fce0007ffe0ff */
[----:B------:R1:W2:Y:S02]  /*7620*/  F2I.FTZ.U32.TRUNC.NTZ R15, R14 ;  /* 0x0000000e000f7305 */ /* 0x0002a4000021f000 */
[----:B-1----:R-:W-:Y:S02]  /*7630*/  HFMA2 R14, -RZ, RZ, 0, 0 ;  /* 0x00000000ff0e7431 */ /* 0x002fe400000001ff */
[----:B--2---:R-:W-:-:S04]  /*7640*/  IMAD.MOV R11, RZ, RZ, -R15 ;  /* 0x000000ffff0b7224 */ /* 0x004fc800078e0a0f */
[----:B------:R-:W-:-:S04]  /*7650*/  IMAD R11, R11, R0, RZ ;  /* 0x000000000b0b7224 */ /* 0x000fc800078e02ff */
[----:B------:R-:W-:-:S04]  /*7660*/  IMAD.HI.U32 R4, R15, R11, R14 ;  /* 0x0000000b0f047227 */ /* 0x000fc800078e000e */
[----:B------:R-:W-:Y:S02]  /*7670*/  VIADD R11, R18, 0xffffffff ;  /* 0xffffffff120b7836 */ /* 0x000fe40000000000 */
[----:B0--3--:R-:W-:-:S07]  /*7680*/  IMAD.MOV.U32 R18, RZ, RZ, R7 ;  /* 0x000000ffff127224 */ /* 0x009fce00078e0007 */
.L_x_99:
[----:B------:R-:W-:Y:S01]  /*7690*/  IABS R22, R10 ;  /* 0x0000000a00167213 */ /* 0x000fe20000000000 */
[----:B------:R-:W-:Y:S01]  /*76a0*/  BSSY.RECONVERGENT B1, `(.L_x_97) ;  /* 0x0000065000017945 */ /* 0x000fe20003800200 */
[----:B------:R-:W-:Y:S02]  /*76b0*/  IABS R14, R9 ;  /* 0x00000009000e7213 */ /* 0x000fe40000000000 */
[----:B------:R-:W-:Y:S01]  /*76c0*/  IABS R15, R18 ;  /* 0x00000012000f7213 */ /* 0x000fe20000000000 */
[----:B0-----:R-:W0:Y:S02]  /*76d0*/  I2F.RP R21, R22 ;  /* 0x0000001600157306 */ /* 0x001e240000209400 */
[----:B------:R-:W-:Y:S02]  /*76e0*/  IMAD.MOV R20, RZ, RZ, -R14 ;  /* 0x000000ffff147224 */ /* 0x000fe400078e0a0e */
[----:B------:R-:W-:-:S04]  /*76f0*/  IMAD.HI.U32 R14, R4, R15, RZ ;  /* 0x0000000f040e7227 */ /* 0x000fc800078e00ff */
[----:B------:R-:W-:Y:S01]  /*7700*/  IMAD R15, R14, R20, R15 ;  /* 0x000000140e0f7224 */ /* 0x000fe200078e020f */
[----:B------:R-:W-:-:S04]  /*7710*/  IABS R20, R9 ;  /* 0x0000000900147213 */ /* 0x000fc80000000000 */
[----:B------:R-:W-:Y:S01]  /*7720*/  ISETP.GT.U32.AND P1, PT, R0, R15, PT ;  /* 0x0000000f0000720c */ /* 0x000fe20003f24070 */
[----:B0-----:R-:W0:-:S12]  /*7730*/  MUFU.RCP R21, R21 ;  /* 0x0000001500157308 */ /* 0x001e180000001000 */
[----:B------:R-:W-:Y:S02]  /*7740*/  @!P1 IADD3 R15, PT, PT, R15, -R20, RZ ;  /* 0x800000140f0f9210 */ /* 0x000fe40007ffe0ff */
[----:B------:R-:W-:Y:S02]  /*7750*/  LOP3.LUT R20, R18, R9, RZ, 0x3c, !PT ;  /* 0x0000000912147212 */ /* 0x000fe400078e3cff */
[----:B------:R-:W-:Y:S01]  /*7760*/  ISETP.GE.U32.AND P0, PT, R15, R0, PT ;  /* 0x000000000f00720c */ /* 0x000fe20003f06070 */
[----:B0-----:R-:W-:Y:S01]  /*7770*/  VIADD R23, R21, 0xffffffe ;  /* 0x0ffffffe15177836 */ /* 0x001fe20000000000 */
[----:B------:R-:W-:Y:S02]  /*7780*/  @!P1 IADD3 R14, PT, PT, R14, 0x1, RZ ;  /* 0x000000010e0e9810 */ /* 0x000fe40007ffe0ff */
[----:B------:R-:W-:Y:S01]  /*7790*/  ISETP.GE.AND P2, PT, R20, RZ, PT ;  /* 0x000000ff1400720c */ /* 0x000fe20003f46270 */
[----:B------:R-:W0:Y:S01]  /*77a0*/  F2I.FTZ.U32.TRUNC.NTZ R15, R23 ;  /* 0x00000017000f7305 */ /* 0x000e22000021f000 */
[----:B------:R-:W-:-:S07]  /*77b0*/  ISETP.NE.AND P1, PT, R9, RZ, PT ;  /* 0x000000ff0900720c */ /* 0x000fce0003f25270 */
        /* <DEDUP_REMOVED lines=23> */
[----:B------:R-:W-:Y:S01]  /*7930*/  MOV R20, R14 ;  /* 0x0000000e00147202 */ /* 0x000fe20000000f00 */
[----:B------:R-:W-:-:S04]  /*7940*/  IMAD.MOV R14, RZ, RZ, -R21 ;  /* 0x000000ffff0e7224 */ /* 0x000fc800078e0a15 */
[----:B------:R-:W-:Y:S01]  /*7950*/  @!P2 IMAD.MOV R20, RZ, RZ, -R20 ;  /* 0x000000ffff14a224 */ /* 0x000fe200078e0a14 */
[----:B------:R-:W-:Y:S01]  /*7960*/  @!P1 LOP3.LUT R20, RZ, R10, RZ, 0x33, !PT ;  /* 0x0000000aff149212 */ /* 0x000fe200078e33ff */
[----:B------:R-:W-:Y:S01]  /*7970*/  IMAD R26, R9, R14, R18 ;  /* 0x0000000e091a7224 */ /* 0x000fe200078e0212 */
[----:B------:R-:W-:Y:S02]  /*7980*/  IADD3 R18, PT, PT, R18, UR4, RZ ;  /* 0x0000000412127c10 */ /* 0x000fe4000fffe0ff */
[----:B------:R-:W-:-:S05]  /*7990*/  IADD3 R15, PT, PT, -R20, RZ, RZ ;  /* 0x000000ff140f7210 */ /* 0x000fca0007ffe1ff */
[----:B------:R-:W-:-:S05]  /*79a0*/  IMAD R15, R10, R15, R21 ;  /* 0x0000000f0a0f7224 */ /* 0x000fca00078e0215 */
[C---:B------:R-:W-:Y:S02]  /*79b0*/  ISETP.NE.AND P0, PT, R15.reuse, RZ, PT ;  /* 0x000000ff0f00720c */ /* 0x040fe40003f05270 */
[----:B------:R-:W-:Y:S02]  /*79c0*/  ISETP.GE.AND P1, PT, R15, R16, PT ;  /* 0x000000100f00720c */ /* 0x000fe40003f26270 */
[C---:B------:R-:W-:Y:S02]  /*79d0*/  ISETP.EQ.OR P0, PT, R20.reuse, RZ, !P0 ;  /* 0x000000ff1400720c */ /* 0x040fe40004702670 */
[----:B------:R-:W-:-:S04]  /*79e0*/  ISETP.GE.OR P1, PT, R20, R11, P1 ;  /* 0x0000000b1400720c */ /* 0x000fc80000f26670 */
[----:B------:R-:W-:Y:S02]  /*79f0*/  PLOP3.LUT P0, PT, P1, P0, PT, 0xf8, 0x8f ;  /* 0x00000000008f781c */ /* 0x000fe40000f01f70 */
[----:B------:R-:W-:Y:S02]  /*7a00*/  ISETP.GE.AND P1, PT, R18, R6, PT ;  /* 0x000000061200720c */ /* 0x000fe40003f26270 */
[----:B------:R-:W-:-:S13]  /*7a10*/  ISETP.GE.OR P0, PT, R26, R19, P0 ;  /* 0x000000131a00720c */ /* 0x000fda0000706670 */
[----:B------:R-:W-:Y:S05]  /*7a20*/  @P0 BRA `(.L_x_98) ;  /* 0x0000000000b00947 */ /* 0x000fea0003800000 */
[----:B------:R-:W0:Y:S01]  /*7a30*/  LDC.64 R24, c[0x0][0x390] ;  /* 0x0000e400ff187b82 */ /* 0x000e220000000a00 */
[----:B------:R-:W-:-:S04]  /*7a40*/  IMAD R20, R10, R20, R15 ;  /* 0x000000140a147224 */ /* 0x000fc800078e020f */
[----:B------:R-:W-:-:S03]  /*7a50*/  IMAD R20, R9, R20, R26 ;  /* 0x0000001409147224 */ /* 0x000fc600078e021a */
[----:B------:R-:W1:Y:S08]  /*7a60*/  LDC.64 R22, c[0x0][0x440] ;  /* 0x00011000ff167b82 */ /* 0x000e700000000a00 */
[----:B------:R-:W2:Y:S01]  /*7a70*/  LDC.64 R14, c[0x0][0x450] ;  /* 0x00011400ff0e7b82 */ /* 0x000ea20000000a00 */
[----:B0-----:R-:W-:-:S05]  /*7a80*/  IMAD.WIDE R24, R20, 0x4, R24 ;  /* 0x0000000414187825 */ /* 0x001fca00078e0218 */
[----:B------:R-:W3:Y:S04]  /*7a90*/  LDG.E R21, desc[UR8][R24.64] ;  /* 0x0000000818157981 */ /* 0x000ee8000c1e1900 */
[----:B------:R0:W3:Y:S01]  /*7aa0*/  LDG.E R26, desc[UR8][R24.64+0x4] ;  /* 0x00000408181a7981 */ /* 0x0000e2000c1e1900 */
[----:B-1----:R-:W-:-:S04]  /*7ab0*/  IMAD.WIDE R32, R20, 0x4, R22 ;  /* 0x0000000414207825 */ /* 0x002fc800078e0216 */
[C---:B--2---:R-:W-:Y:S02]  /*7ac0*/  IMAD.WIDE R14, R20.reuse, 0x4, R14 ;  /* 0x00000004140e7825 */ /* 0x044fe400078e020e */
[----:B------:R-:W4:Y:S01]  /*7ad0*/  LDG.E R32, desc[UR8][R32.64] ;  /* 0x0000000820207981 */ /* 0x000f22000c1e1900 */
[----:B0-----:R-:W0:Y:S03]  /*7ae0*/  LDC.64 R24, c[0x0][0x458] ;  /* 0x00011600ff187b82 */ /* 0x001e260000000a00 */
[----:B------:R-:W2:Y:S01]  /*7af0*/  LDG.E R34, desc[UR8][R14.64] ;  /* 0x000000080e227981 */ /* 0x000ea2000c1e1900 */
[----:B0-----:R-:W-:-:S04]  /*7b00*/  IMAD.WIDE R24, R20, 0x4, R24 ;  /* 0x0000000414187825 */ /* 0x001fc800078e0218 */
[----:B---3--:R-:W-:-:S04]  /*7b10*/  FADD R21, R21, R26 ;  /* 0x0000001a15157221 */ /* 0x008fc80000000000 */
[----:B------:R-:W0:Y:S01]  /*7b20*/  F2F.F64.F32 R26, R21 ;  /* 0x00000015001a7310 */ /* 0x000e220000201800 */
[----:B----4-:R-:W-:-:S07]  /*7b30*/  FMUL R35, R32, UR7 ;  /* 0x0000000720237c20 */ /* 0x010fce0008400000 */
[----:B--2---:R-:W-:Y:S01]  /*7b40*/  F2F.F64.F32 R22, R34 ;  /* 0x0000002200167310 */ /* 0x004fe20000201800 */
[----:B0-----:R-:W-:-:S07]  /*7b50*/  DMUL R28, R26, -0.5 ;  /* 0xbfe000001a1c7828 */ /* 0x001fce0000000000 */
[----:B------:R-:W0:Y:S01]  /*7b60*/  F2F.F64.F32 R26, R35 ;  /* 0x00000023001a7310 */ /* 0x000e220000201800 */
[----:B------:R-:W-:Y:S02]  /*7b70*/  DMUL R30, R2, R28 ;  /* 0x0000001c021e7228 */ /* 0x000fe40000000000 */
[----:B------:R-:W1:Y:S06]  /*7b80*/  LDC.64 R28, c[0x0][0x398] ;  /* 0x0000e600ff1c7b82 */ /* 0x000e6c0000000a00 */
[----:B0-----:R-:W-:Y:S02]  /*7b90*/  DFMA R26, R30, R22, -R26 ;  /* 0x000000161e1a722b */ /* 0x001fe4000000081a */
[----:B------:R-:W0:Y:S04]  /*7ba0*/  LDC.64 R22, c[0x0][0x448] ;  /* 0x00011200ff167b82 */ /* 0x000e280000000a00 */
[----:B------:R-:W2:Y:S01]  /*7bb0*/  F2F.F32.F64 R33, R26 ;  /* 0x0000001a00217310 */ /* 0x000ea20000301000 */
[C---:B-1----:R-:W-:Y:S01]  /*7bc0*/  IMAD.WIDE R28, R20.reuse, 0x4, R28 ;  /* 0x00000004141c7825 */ /* 0x042fe200078e021c */
[----:B--2---:R1:W-:Y:S04]  /*7bd0*/  STG.E desc[UR8][R24.64], R33 ;  /* 0x0000002118007986 */ /* 0x0043e8000c101908 */
[----:B------:R-:W2:Y:S04]  /*7be0*/  LDG.E R21, desc[UR8][R28.64] ;  /* 0x000000081c157981 */ /* 0x000ea8000c1e1900 */
[----:B------:R-:W2:Y:S01]  /*7bf0*/  LDG.E R32, desc[UR8][R28.64+0x4] ;  /* 0x000004081c207981 */ /* 0x000ea2000c1e1900 */
[----:B0-----:R-:W-:-:S03]  /*7c00*/  IMAD.WIDE R30, R20, 0x4, R22 ;  /* 0x00000004141e7825 */ /* 0x001fc600078e0216 */
[----:B------:R-:W3:Y:S01]  /*7c10*/  LDG.E R14, desc[UR8][R14.64] ;  /* 0x000000080e0e7981 */ /* 0x000ee2000c1e1900 */
[----:B-1----:R-:W0:Y:S03]  /*7c20*/  LDC.64 R24, c[0x0][0x460] ;  /* 0x00011800ff187b82 */ /* 0x002e260000000a00 */
[----:B------:R-:W4:Y:S01]  /*7c30*/  LDG.E R30, desc[UR8][R30.64] ;  /* 0x000000081e1e7981 */ /* 0x000f22000c1e1900 */
[----:B0-----:R-:W-:-:S04]  /*7c40*/  IMAD.WIDE R24, R20, 0x4, R24 ;  /* 0x0000000414187825 */ /* 0x001fc800078e0218 */
[----:B--2---:R-:W-:-:S04]  /*7c50*/  FADD R21, R21, R32 ;  /* 0x0000002015157221 */ /* 0x004fc80000000000 */
[----:B------:R-:W0:Y:S01]  /*7c60*/  F2F.F64.F32 R26, R21 ;  /* 0x00000015001a7310 */ /* 0x000e220000201800 */
[----:B----4-:R-:W-:-:S07]  /*7c70*/  FMUL R32, R30, UR10 ;  /* 0x0000000a1e207c20 */ /* 0x010fce0008400000 */
[----:B---3--:R-:W-:Y:S01]  /*7c80*/  F2F.F64.F32 R22, R14 ;  /* 0x0000000e00167310 */ /* 0x008fe20000201800 */
[----:B0-----:R-:W-:-:S07]  /*7c90*/  DMUL R26, R26, 0.5 ;  /* 0x3fe000001a1a7828 */ /* 0x001fce0000000000 */
[----:B------:R-:W0:Y:S01]  /*7ca0*/  F2F.F64.F32 R32, R32 ;  /* 0x0000002000207310 */ /* 0x000e220000201800 */
[----:B------:R-:W-:-:S08]  /*7cb0*/  DMUL R26, R12, R26 ;  /* 0x0000001a0c1a7228 */ /* 0x000fd00000000000 */
[----:B0-----:R-:W-:-:S10]  /*7cc0*/  DFMA R22, R26, R22, -R32 ;  /* 0x000000161a16722b */ /* 0x001fd40000000820 */
[----:B------:R-:W0:Y:S02]  /*7cd0*/  F2F.F32.F64 R23, R22 ;  /* 0x0000001600177310 */ /* 0x000e240000301000 */
[----:B0-----:R0:W-:Y:S02]  /*7ce0*/  STG.E desc[UR8][R24.64], R23 ;  /* 0x0000001718007986 */ /* 0x0011e4000c101908 */
.L_x_98:
[----:B----4-:R-:W-:Y:S05]  /*7cf0*/  BSYNC.RECONVERGENT B1 ;  /* 0x0000000000017941 */ /* 0x010fea0003800200 */
.L_x_97:
[----:B------:R-:W-:Y:S05]  /*7d00*/  @!P1 BRA `(.L_x_99) ;  /* 0xfffffff800609947 */ /* 0x000fea000383ffff */
.L_x_96:
[----:B0---4-:R-:W-:Y:S05]  /*7d10*/  BSYNC.RECONVERGENT B0 ;  /* 0x0000000000007941 */ /* 0x011fea0003800200 */
.L_x_95:
[----:B------:R-:W-:Y:S01]  /*7d20*/  ISETP.GE.AND P0, PT, R7, R8, PT ;  /* 0x000000080700720c */ /* 0x000fe20003f06270 */
[----:B------:R-:W-:-:S12]  /*7d30*/  BSSY.RECONVERGENT B0, `(.L_x_100) ;  /* 0x0000042000007945 */ /* 0x000fd80003800200 */
[----:B------:R-:W-:Y:S05]  /*7d40*/  @P0 BRA `(.L_x_101) ;  /* 0x0000000400000947 */ /* 0x000fea0003800000 */
[----:B------:R-:W-:Y:S01]  /*7d50*/  IABS R0, R10 ;  /* 0x0000000a00007213 */ /* 0x000fe20000000000 */
[----:B---3--:R-:W0:Y:S01]  /*7d60*/  LDC.64 R18, c[0x0][0x380] ;  /* 0x0000e000ff127b82 */ /* 0x008e220000000a00 */
[----:B------:R-:W-:Y:S02]  /*7d70*/  MOV R25, R7 ;  /* 0x0000000700197202 */ /* 0x000fe40000000f00 */
[----:B------:R-:W3:Y:S05]  /*7d80*/  I2F.RP R11, R0 ;  /* 0x00000000000b7306 */ /* 0x000eea0000209400 */
[----:B------:R-:W4:Y:S08]  /*7d90*/  LDC R4, c[0x0][0x388] ;  /* 0x0000e200ff047b82 */ /* 0x000f300000000800 */
[----:B------:R-:W1:Y:S01]  /*7da0*/  LDC.64 R2, c[0x0][0x460] ;  /* 0x00011800ff027b82 */ /* 0x000e620000000a00 */
[----:B---3--:R-:W3:Y:S07]  /*7db0*/  MUFU.RCP R11, R11 ;  /* 0x0000000b000b7308 */ /* 0x008eee0000001000 */
[----:B------:R-:W4:Y:S01]  /*7dc0*/  LDC.64 R12, c[0x0][0x458] ;  /* 0x00011600ff0c7b82 */ /* 0x000f220000000a00 */
[----:B0-----:R-:W-:Y:S01]  /*7dd0*/  IADD3 R24, PT, PT, R18, -0x1, RZ ;  /* 0xffffffff12187810 */ /* 0x001fe20007ffe0ff */
[----:B--2---:R-:W-:-:S02]  /*7de0*/  VIADD R27, R19, 0xffffffff ;  /* 0xffffffff131b7836 */ /* 0x004fc40000000000 */
[----:B---3--:R-:W-:-:S04]  /*7df0*/  VIADD R14, R11, 0xffffffe ;  /* 0x0ffffffe0b0e7836 */ /* 0x008fc80000000000 */
[----:B------:R0:W1:Y:S02]  /*7e00*/  F2I.FTZ.U32.TRUNC.NTZ R15, R14 ;  /* 0x0000000e000f7305 */ /* 0x000064000021f000 */
[----:B0-----:R-:W-:Y:S01]  /*7e10*/  IMAD.MOV.U32 R14, RZ, RZ, RZ ;  /* 0x000000ffff0e7224 */ /* 0x001fe200078e00ff */
[----:B-1----:R-:W-:-:S05]  /*7e20*/  IADD3 R21, PT, PT, RZ, -R15, RZ ;  /* 0x8000000fff157210 */ /* 0x002fca0007ffe0ff */
[----:B------:R-:W-:-:S04]  /*7e30*/  IMAD R21, R21, R0, RZ ;  /* 0x0000000015157224 */ /* 0x000fc800078e02ff */
[----:B----4-:R-:W-:-:S07]  /*7e40*/  IMAD.HI.U32 R11, R15, R21, R14 ;  /* 0x000000150f0b7227 */ /* 0x010fce00078e000e */
.L_x_104:
[----:B0-----:R-:W-:Y:S01]  /*7e50*/  IABS R14, R10 ;  /* 0x0000000a000e7213 */ /* 0x001fe20000000000 */
[----:B------:R-:W-:Y:S01]  /*7e60*/  BSSY.RECONVERGENT B1, `(.L_x_102) ;  /* 0x000002d000017945 */ /* 0x000fe20003800200 */
[----:B------:R-:W-:-:S03]  /*7e70*/  IABS R15, R25 ;  /* 0x00000019000f7213 */ /* 0x000fc60000000000 */
[----:B------:R-:W-:Y:S02]  /*7e80*/  IMAD.MOV R16, RZ, RZ, -R14 ;  /* 0x000000ffff107224 */ /* 0x000fe400078e0a0e */
        /* <DEDUP_REMOVED lines=25> */
[----:B------:R-:W-:-:S04]  /*8020*/  IMAD R19, R9, R14, RZ ;  /* 0x0000000e09137224 */ /* 0x000fc800078e02ff */
[----:B------:R-:W-:-:S05]  /*8030*/  IMAD.WIDE R14, R19, 0x4, R12 ;  /* 0x00000004130e7825 */ /* 0x000fca00078e020c */
[----:B------:R-:W2:Y:S01]  /*8040*/  LDG.E R16, desc[UR8][R14.64] ;  /* 0x000000080e107981 */ /* 0x000ea2000c1e1900 */
[----:B------:R-:W-:Y:S01]  /*8050*/  IMAD.WIDE R18, R19, 0x4, R2 ;  /* 0x0000000413127825 */ /* 0x000fe200078e0202 */
[----:B--2---:R-:W-:-:S13]  /*8060*/  FSETP.GT.AND P0, PT, R16, RZ, PT ;  /* 0x000000ff1000720b */ /* 0x004fda0003f04000 */
[----:B------:R0:W-:Y:S04]  /*8070*/  @P0 STG.E desc[UR8][R14.64], RZ ;  /* 0x000000ff0e000986 */ /* 0x0001e8000c101908 */
[----:B------:R-:W2:Y:S01]  /*8080*/  LDG.E R16, desc[UR8][R18.64] ;  /* 0x0000000812107981 */ /* 0x000ea2000c1e1900 */
        /* <DEDUP_REMOVED lines=10> */
.L_x_103:
[----:B------:R-:W-:Y:S05]  /*8130*/  BSYNC.RECONVERGENT B1 ;  /* 0x0000000000017941 */ /* 0x000fea0003800200 */
.L_x_102:
[----:B------:R-:W-:Y:S05]  /*8140*/  @!P1 BRA `(.L_x_104) ;  /* 0xfffffffc00409947 */ /* 0x000fea000383ffff */
.L_x_101:
[----:B------:R-:W-:Y:S05]  /*8150*/  BSYNC.RECONVERGENT B0 ;  /* 0x0000000000007941 */ /* 0x000fea0003800200 */
.L_x_100:
[----:B------:R-:W-:Y:S01]  /*8160*/  ISETP.GE.AND P0, PT, R7, R6, PT ;  /* 0x000000060700720c */ /* 0x000fe20003f06270 */
[----:B------:R-:W4:Y:S01]  /*8170*/  LDCU UR10, c[0x0][0x388] ;  /* 0x00007100ff0a77ac */ /* 0x000f220008000800 */
[----:B------:R-:W-:Y:S01]  /*8180*/  BSSY.RECONVERGENT B0, `(.L_x_105) ;  /* 0x000009f000007945 */ /* 0x000fe20003800200 */
[----:B------:R-:W0:Y:S01]  /*8190*/  LDCU UR5, c[0x0][0x4c4] ;  /* 0x00009880ff0577ac */ /* 0x000e220008000800 */
[----:B------:R-:W0:Y:S09]  /*81a0*/  LDCU.64 UR6, c[0x0][0x380] ;  /* 0x00007000ff0677ac */ /* 0x000e320008000a00 */
[----:B------:R-:W-:Y:S05]  /*81b0*/  @P0 BRA `(.L_x_106) ;  /* 0x00000008006c0947 */ /* 0x000fea0003800000 */
[----:B------:R-:W1:Y:S01]  /*81c0*/  LDC R16, c[0x0][0x4c8] ;  /* 0x00013200ff107b82 */ /* 0x000e620000000800 */
[----:B0--3--:R-:W-:-:S07]  /*81d0*/  IMAD.MOV.U32 R18, RZ, RZ, R7 ;  /* 0x000000ffff127224 */ /* 0x009fce00078e0007 */
[----:B--2---:R-:W0:Y:S08]  /*81e0*/  LDC.64 R26, c[0x0][0x390] ;  /* 0x0000e400ff1a7b82 */ /* 0x004e300000000a00 */
[----:B------:R-:W2:Y:S08]  /*81f0*/  LDC.64 R12, c[0x0][0x398] ;  /* 0x0000e600ff0c7b82 */ /* 0x000eb00000000a00 */
[----:B------:R-:W3:Y:S08]  /*8200*/  LDC.64 R24, c[0x0][0x410] ;  /* 0x00010400ff187b82 */ /* 0x000ef00000000a00 */
[----:B------:R-:W0:Y:S02]  /*8210*/  LDC.64 R14, c[0x0][0x418] ;  /* 0x00010600ff0e7b82 */ /* 0x000e240000000a00 */
.L_x_113:
[-C--:B------:R-:W-:Y:S01]  /*8220*/  IABS R4, R9.reuse ;  /* 0x0000000900047213 */ /* 0x080fe20000000000 */
[----:B------:R-:W-:Y:S01]  /*8230*/  BSSY.RECONVERGENT B3, `(.L_x_107) ;  /* 0x0000090000037945 */ /* 0x000fe20003800200 */
[----:B-1----:R-:W-:Y:S02]  /*8240*/  IABS R21, R18 ;  /* 0x0000001200157213 */ /* 0x002fe40000000000 */
[----:B------:R-:W1:Y:S01]  /*8250*/  I2F.RP R11, R4 ;  /* 0x00000004000b7306 */ /* 0x000e620000209400 */
[----:B------:R-:W-:Y:S02]  /*8260*/  IABS R0, R10 ;  /* 0x0000000a00007213 */ /* 0x000fe40000000000 */
[----:B------:R-:W-:-:S05]  /*8270*/  IABS R22, R9 ;  /* 0x0000000900167213 */ /* 0x000fca0000000000 */
[----:B-1----:R-:W1:Y:S02]  /*8280*/  MUFU.RCP R11, R11 ;  /* 0x0000000b000b7308 */ /* 0x002e640000001000 */
[----:B-1----:R-:W-:Y:S02]  /*8290*/  IADD3 R2, PT, PT, R11, 0xffffffe, RZ ;  /* 0x0ffffffe0b027810 */ /* 0x002fe40007ffe0ff */
[----:B------:R-:W-:-:S04]  /*82a0*/  IADD3 R11, PT, PT, RZ, -R22, RZ ;  /* 0x80000016ff0b7210 */ /* 0x000fc80007ffe0ff */
[----:B------:R1:W5:Y:S02]  /*82b0*/  F2I.FTZ.U32.TRUNC.NTZ R3, R2 ;  /* 0x0000000200037305 */ /* 0x000364000021f000 */
[----:B-1----:R-:W-:Y:S02]  /*82c0*/  HFMA2 R2, -RZ, RZ, 0, 0 ;  /* 0x00000000ff027431 */ /* 0x002fe400000001ff */
[----:B-----5:R-:W-:-:S04]  /*82d0*/  IMAD.MOV R19, RZ, RZ, -R3 ;  /* 0x000000ffff137224 */ /* 0x020fc800078e0a03 */
        /* <DEDUP_REMOVED lines=8> */
[----:B------:R-:W-:Y:S02]  /*8360*/  @!P1 IMAD.IADD R3, R3, 0x1, -R4 ;  /* 0x0000000103039824 */ /* 0x000fe400078e0a04 */
[----:B------:R-:W-:Y:S01]  /*8370*/  @!P1 VIADD R2, R2, 0x1 ;  /* 0x0000000102029836 */ /* 0x000fe20000000000 */
[----:B------:R-:W-:Y:S02]  /*8380*/  ISETP.NE.AND P1, PT, R9, RZ, PT ;  /* 0x000000ff0900720c */ /* 0x000fe40003f25270 */
[----:B------:R-:W-:Y:S02]  /*8390*/  ISETP.GE.U32.AND P0, PT, R3, R4, PT ;  /* 0x000000040300720c */ /* 0x000fe40003f06070 */
[----:B-1----:R-:W-:Y:S02]  /*83a0*/  IADD3 R11, PT, PT, R19, 0xffffffe, RZ ;  /* 0x0ffffffe130b7810 */ /* 0x002fe40007ffe0ff */
[----:B------:R-:W-:Y:S02]  /*83b0*/  LOP3.LUT R4, R18, R9, RZ, 0x3c, !PT ;  /* 0x0000000912047212 */ /* 0x000fe400078e3cff */
[----:B------:R-:W1:Y:S02]  /*83c0*/  F2I.FTZ.U32.TRUNC.NTZ R3, R11 ;  /* 0x0000000b00037305 */ /* 0x000e64000021f000 */
[----:B------:R-:W-:-:S05]  /*83d0*/  ISETP.GE.AND P2, PT, R4, RZ, PT ;  /* 0x000000ff0400720c */ /* 0x000fca0003f46270 */
[----:B------:R-:W-:-:S05]  /*83e0*/  @P0 IADD3 R2, PT, PT, R2, 0x1, RZ ;  /* 0x0000000102020810 */ /* 0x000fca0007ffe0ff */
[----:B------:R-:W-:Y:S01]  /*83f0*/  IMAD.MOV.U32 R4, RZ, RZ, R2 ;  /* 0x000000ffff047224 */ /* 0x000fe200078e0002 */
[----:B------:R-:W-:Y:S02]  /*8400*/  IABS R2, R10 ;  /* 0x0000000a00027213 */ /* 0x000fe40000000000 */
[----:B-1----:R-:W-:Y:S01]  /*8410*/  IADD3 R19, PT, PT, RZ, -R3, RZ ;  /* 0x80000003ff137210 */ /* 0x002fe20007ffe0ff */
[----:B------:R-:W-:Y:S01]  /*8420*/  @!P2 IMAD.MOV R4, RZ, RZ, -R4 ;  /* 0x000000ffff04a224 */ /* 0x000fe200078e0a04 */
[----:B------:R-:W-:Y:S02]  /*8430*/  @!P1 LOP3.LUT R4, RZ, R9, RZ, 0x33, !PT ;  /* 0x00000009ff049212 */ /* 0x000fe400078e33ff */
[----:B------:R-:W-:Y:S01]  /*8440*/  IADD3 R20, PT, PT, RZ, -R2, RZ ;  /* 0x80000002ff147210 */ /* 0x000fe20007ffe0ff */
[----:B------:R-:W-:Y:S01]  /*8450*/  IMAD R11, R19, R0, RZ ;  /* 0x00000000130b7224 */ /* 0x000fe200078e02ff */
[----:B------:R-:W-:Y:S01]  /*8460*/  IABS R19, R4 ;  /* 0x0000000400137213 */ /* 0x000fe20000000000 */
[----:B------:R-:W-:-:S04]  /*8470*/  IMAD.MOV.U32 R2, RZ, RZ, RZ ;  /* 0x000000ffff027224 */ /* 0x000fc800078e00ff */
[----:B------:R-:W-:Y:S01]  /*8480*/  IMAD.HI.U32 R2, R3, R11, R2 ;  /* 0x0000000b03027227 */ /* 0x000fe200078e0002 */
[----:B------:R-:W-:-:S03]  /*8490*/  MOV R3, R19 ;  /* 0x0000001300037202 */ /* 0x000fc60000000f00 */
        /* <DEDUP_REMOVED lines=9> */
[----:B------:R-:W-:Y:S02]  /*8530*/  ISETP.GE.AND P2, PT, R0, RZ, PT ;  /* 0x000000ff0000720c */ /* 0x000fe40003f46270 */
[----:B------:R-:W-:-:S05]  /*8540*/  IADD3 R0, PT, PT, -R4, RZ, RZ ;  /* 0x000000ff04007210 */ /* 0x000fca0007ffe1ff */
[----:B------:R-:W-:Y:S01]  /*8550*/  @P0 IADD3 R2, PT, PT, R2, 0x1, RZ ;  /* 0x0000000102020810 */ /* 0x000fe20007ffe0ff */
[----:B------:R-:W-:-:S05]  /*8560*/  IMAD R21, R9, R0, R18 ;  /* 0x0000000009157224 */ /* 0x000fca00078e0212 */
[----:B------:R-:W-:Y:S01]  /*8570*/  @!P2 IMAD.MOV R2, RZ, RZ, -R2 ;  /* 0x000000ffff02a224 */ /* 0x000fe200078e0a02 */
[----:B------:R-:W-:-:S05]  /*8580*/  @!P1 LOP3.LUT R2, RZ, R10, RZ, 0x33, !PT ;  /* 0x0000000aff029212 */ /* 0x000fca00078e33ff */
[----:B------:R-:W-:-:S04]  /*8590*/  IMAD R11, R10, R2, RZ ;  /* 0x000000020a0b7224 */ /* 0x000fc800078e02ff */
[----:B------:R-:W-:-:S04]  /*85a0*/  IMAD.IADD R20, R4, 0x1, -R11 ;  /* 0x0000000104147824 */ /* 0x000fc800078e0a0b */
[----:B------:R-:W-:Y:S01]  /*85b0*/  IMAD R3, R21, R20, RZ ;  /* 0x0000001415037224 */ /* 0x000fe200078e02ff */
[----:B------:R-:W-:-:S03]  /*85c0*/  ISETP.GE.AND P0, PT, R20, UR7, PT ;  /* 0x0000000714007c0c */ /* 0x000fc6000bf06270 */
[C---:B------:R-:W-:Y:S01]  /*85d0*/  IMAD R3, R2.reuse, R3, RZ ;  /* 0x0000000302037224 */ /* 0x040fe200078e02ff */
[----:B------:R-:W-:-:S04]  /*85e0*/  ISETP.GE.OR P0, PT, R2, UR6, P0 ;  /* 0x0000000602007c0c */ /* 0x000fc80008706670 */
[----:B------:R-:W-:-:S04]  /*85f0*/  ISETP.EQ.OR P0, PT, R3, RZ, P0 ;  /* 0x000000ff0300720c */ /* 0x000fc80000702670 */
[----:B----4-:R-:W-:-:S13]  /*8600*/  ISETP.GE.OR P0, PT, R21, UR10, P0 ;  /* 0x0000000a15007c0c */ /* 0x010fda0008706670 */
[----:B------:R-:W-:Y:S05]  /*8610*/  @P0 BRA `(.L_x_108) ;  /* 0x0000000400440947 */ /* 0x000fea0003800000 */
[----:B------:R-:W1:Y:S01]  /*8620*/  LDC.64 R2, c[0x0][0x458] ;  /* 0x00011600ff027b82 */ /* 0x000e620000000a00 */
[----:B------:R-:W-:Y:S01]  /*8630*/  IADD3 R20, PT, PT, R20, R11, -R10 ;  /* 0x0000000b14147210 */ /* 0x000fe20007ffe80a */
[----:B------:R-:W-:Y:S01]  /*8640*/  IMAD R19, R9, R4, R21 ;  /* 0x0000000409137224 */ /* 0x000fe200078e0215 */
[----:B------:R-:W-:-:S03]  /*8650*/  IADD3 R0, PT, PT, R4, -0x1, RZ ;  /* 0xffffffff04007810 */ /* 0x000fc60007ffe0ff */
[----:B------:R-:W-:Y:S02]  /*8660*/  IMAD R20, R9, R20, R21 ;  /* 0x0000001409147224 */ /* 0x000fe400078e0215 */
[----:B---3--:R-:W-:-:S04]  /*8670*/  IMAD.WIDE R32, R19, 0x4, R24 ;  /* 0x0000000413207825 */ /* 0x008fc800078e0218 */
[----:B------:R-:W-:Y:S02]  /*8680*/  IMAD.WIDE R34, R20, 0x4, R24 ;  /* 0x0000000414227825 */ /* 0x000fe400078e0218 */
[----:B------:R-:W3:Y:S02]  /*8690*/  LDG.E R32, desc[UR8][R32.64] ;  /* 0x0000000820207981 */ /* 0x000ee4000c1e1900 */
[----:B------:R-:W-:Y:S02]  /*86a0*/  IMAD R21, R9, R0, R21 ;  /* 0x0000000009157224 */ /* 0x000fe400078e0215 */
[--C-:B0-----:R-:W-:Y:S01]  /*86b0*/  IMAD.WIDE R36, R19, 0x4, R14.reuse ;  /* 0x0000000413247825 */ /* 0x101fe200078e020e */
[----:B------:R-:W3:Y:S03]  /*86c0*/  LDG.E R35, desc[UR8][R34.64] ;  /* 0x0000000822237981 */ /* 0x000ee6000c1e1900 */
[----:B------:R-:W-:-:S02]  /*86d0*/  IMAD.WIDE R30, R21, 0x4, R14 ;  /* 0x00000004151e7825 */ /* 0x000fc400078e020e */
[----:B------:R-:W4:Y:S02]  /*86e0*/  LDG.E R37, desc[UR8][R36.64] ;  /* 0x0000000824257981 */ /* 0x000f24000c1e1900 */
[C---:B-1----:R-:W-:Y:S02]  /*86f0*/  IMAD.WIDE R2, R19.reuse, 0x4, R2 ;  /* 0x0000000413027825 */ /* 0x042fe400078e0202 */
[----:B------:R0:W2:Y:S04]  /*8700*/  LDG.E R31, desc[UR8][R30.64] ;  /* 0x000000081e1f7981 */ /* 0x0000a8000c1e1900 */
[----:B------:R-:W2:Y:S04]  /*8710*/  LDG.E R11, desc[UR8][R2.64] ;  /* 0x00000008020b7981 */ /* 0x000ea8000c1e1900 */
[----:B------:R-:W2:Y:S01]  /*8720*/  LDG.E R0, desc[UR8][R2.64+-0x4] ;  /* 0xfffffc0802007981 */ /* 0x000ea2000c1e1900 */
[----:B------:R-:W-:-:S05]  /*8730*/  IMAD.WIDE R28, R19, 0x4, R26 ;  /* 0x00000004131c7825 */ /* 0x000fca00078e021a */
[----:B------:R1:W5:Y:S01]  /*8740*/  LDG.E R22, desc[UR8][R28.64] ;  /* 0x000000081c167981 */ /* 0x000362000c1e1900 */
[----:B------:R-:W0:Y:S01]  /*8750*/  MUFU.RCP R23, R16 ;  /* 0x0000001000177308 */ /* 0x000e220000001000 */
[----:B------:R-:W-:Y:S01]  /*8760*/  BSSY.RECONVERGENT B4, `(.L_x_109) ;  /* 0x0000013000047945 */ /* 0x000fe20003800200 */
[----:B0-----:R-:W-:Y:S01]  /*8770*/  FFMA R30, R23, -R16, 1 ;  /* 0x3f800000171e7423 */ /* 0x001fe20000000810 */
[----:B---3--:R-:W-:-:S04]  /*8780*/  FADD R32, R32, -R35 ;  /* 0x8000002320207221 */ /* 0x008fc80000000000 */
[----:B----4-:R-:W-:-:S04]  /*8790*/  FADD R32, R32, R37 ;  /* 0x0000002520207221 */ /* 0x010fc80000000000 */
[----:B--2---:R-:W-:-:S04]  /*87a0*/  FADD R32, R32, -R31 ;  /* 0x8000001f20207221 */ /* 0x004fc80000000000 */
[----:B------:R-:W-:-:S04]  /*87b0*/  FADD R11, R32, R11 ;  /* 0x0000000b200b7221 */ /* 0x000fc80000000000 */
[----:B------:R-:W-:-:S04]  /*87c0*/  FADD R0, R11, -R0 ;  /* 0x800000000b007221 */ /* 0x000fc80000000000 */
[----:B------:R-:W-:-:S04]  /*87d0*/  FMUL R4, R0, UR5 ;  /* 0x0000000500047c20 */ /* 0x000fc80008400000 */
[----:B------:R-:W0:Y:S01]  /*87e0*/  FCHK P0, R4, R16 ;  /* 0x0000001004007302 */ /* 0x000e220000000000 */
[----:B------:R-:W-:-:S04]  /*87f0*/  FFMA R0, R23, R30, R23 ;  /* 0x0000001e17007223 */ /* 0x000fc80000000017 */
[----:B------:R-:W-:-:S04]  /*8800*/  FFMA R3, R0, R4, RZ ;  /* 0x0000000400037223 */ /* 0x000fc800000000ff */
[----:B------:R-:W-:-:S04]  /*8810*/  FFMA R2, R3, -R16, R4 ;  /* 0x8000001003027223 */ /* 0x000fc80000000004 */
[----:B------:R-:W-:Y:S01]  /*8820*/  FFMA R0, R0, R2, R3 ;  /* 0x0000000200007223 */ /* 0x000fe20000000003 */
[----:B01----:R-:W-:Y:S06]  /*8830*/  @!P0 BRA `(.L_x_110) ;  /* 0x0000000000148947 */ /* 0x003fec0003800000 */
[----:B------:R-:W0:Y:S01]  /*8840*/  LDCU UR11, c[0x0][0x4c8] ;  /* 0x00009900ff0b77ac */ /* 0x000e220008000800 */
[----:B------:R-:W-:Y:S01]  /*8850*/  IMAD.MOV.U32 R2, RZ, RZ, R4 ;  /* 0x000000ffff027224 */ /* 0x000fe200078e0004 */
[----:B------:R-:W-:Y:S02]  /*8860*/  MOV R11, 0x8890 ;  /* 0x00008890000b7802 */ /* 0x000fe40000000f00 */
[----:B0-----:R-:W-:-:S07]  /*8870*/  MOV R0, UR11 ;  /* 0x0000000b00007c02 */ /* 0x001fce0008000f00 */
[----:B-----5:R-:W-:Y:S05]  /*8880*/  CALL.REL.NOINC `($__internal_1_$__cuda_sm3x_div_rn_noftz_f32_slowpath) ;  /* 0x0000003000847944 */ /* 0x020fea0003c00000 */
.L_x_110:
[----:B------:R-:W-:Y:S05]  /*8890*/  BSYNC.RECONVERGENT B4 ;  /* 0x0000000000047941 */ /* 0x000fea0003800200 */
.L_x_109:
[----:B------:R-:W0:Y:S01]  /*88a0*/  LDC.64 R32, c[0x0][0x420] ;  /* 0x00010800ff207b82 */ /* 0x000e220000000a00 */
[----:B-----5:R-:W-:-:S05]  /*88b0*/  FADD R11, R22, -R0 ;  /* 0x80000000160b7221 */ /* 0x020fca0000000000 */
[----:B------:R1:W-:Y:S02]  /*88c0*/  STG.E desc[UR8][R28.64], R11 ;  /* 0x0000000b1c007986 */ /* 0x0003e4000c101908 */
[----:B------:R-:W2:Y:S08]  /*88d0*/  LDC.64 R30, c[0x0][0x428] ;  /* 0x00010a00ff1e7b82 */ /* 0x000eb00000000a00 */
[----:B------:R-:W3:Y:S01]  /*88e0*/  LDC.64 R2, c[0x0][0x460] ;  /* 0x00011800ff027b82 */ /* 0x000ee20000000a00 */
[----:B0-----:R-:W-:-:S04]  /*88f0*/  IMAD.WIDE R22, R19, 0x4, R32 ;  /* 0x0000000413167825 */ /* 0x001fc800078e0220 */
[----:B------:R-:W-:Y:S02]  /*8900*/  IMAD.WIDE R32, R20, 0x4, R32 ;  /* 0x0000000414207825 */ /* 0x000fe400078e0220 */
[----:B------:R-:W4:Y:S02]  /*8910*/  LDG.E R22, desc[UR8][R22.64] ;  /* 0x0000000816167981 */ /* 0x000f24000c1e1900 */
[--C-:B--2---:R-:W-:Y:S02]  /*8920*/  IMAD.WIDE R34, R19, 0x4, R30.reuse ;  /* 0x0000000413227825 */ /* 0x104fe400078e021e */
[----:B------:R-:W4:Y:S02]  /*8930*/  LDG.E R33, desc[UR8][R32.64] ;  /* 0x0000000820217981 */ /* 0x000f24000c1e1900 */
[----:B------:R-:W-:Y:S02]  /*8940*/  IMAD.WIDE R30, R21, 0x4, R30 ;  /* 0x00000004151e7825 */ /* 0x000fe400078e021e */
[----:B------:R-:W2:Y:S02]  /*8950*/  LDG.E R35, desc[UR8][R34.64] ;  /* 0x0000000822237981 */ /* 0x000ea4000c1e1900 */
[----:B---3--:R-:W-:-:S02]  /*8960*/  IMAD.WIDE R2, R19, 0x4, R2 ;  /* 0x0000000413027825 */ /* 0x008fc400078e0202 */
[----:B------:R-:W3:Y:S04]  /*8970*/  LDG.E R31, desc[UR8][R30.64] ;  /* 0x000000081e1f7981 */ /* 0x000ee8000c1e1900 */
[----:B------:R-:W3:Y:S04]  /*8980*/  LDG.E R37, desc[UR8][R2.64] ;  /* 0x0000000802257981 */ /* 0x000ee8000c1e1900 */
[----:B------:R-:W3:Y:S01]  /*8990*/  LDG.E R39, desc[UR8][R2.64+-0x4] ;  /* 0xfffffc0802277981 */ /* 0x000ee2000c1e1900 */
[----:B------:R-:W-:-:S05]  /*89a0*/  IMAD.WIDE R20, R19, 0x4, R12 ;  /* 0x0000000413147825 */ /* 0x000fca00078e020c */
[----:B------:R0:W5:Y:S01]  /*89b0*/  LDG.E R19, desc[UR8][R20.64] ;  /* 0x0000000814137981 */ /* 0x000162000c1e1900 */
[----:B-1----:R-:W1:Y:S01]  /*89c0*/  MUFU.RCP R11, R16 ;  /* 0x00000010000b7308 */ /* 0x002e620000001000 */
[----:B------:R-:W-:Y:S01]  /*89d0*/  BSSY.RECONVERGENT B4, `(.L_x_111) ;  /* 0x0000013000047945 */ /* 0x000fe20003800200 */
[----:B-1----:R-:W-:-:S04]  /*89e0*/  FFMA R0, R11, -R16, 1 ;  /* 0x3f8000000b007423 */ /* 0x002fc80000000810 */
[----:B------:R-:W-:Y:S01]  /*89f0*/  FFMA R0, R11, R0, R11 ;  /* 0x000000000b007223 */ /* 0x000fe2000000000b */
[----:B----4-:R-:W-:-:S04]  /*8a00*/  FADD R22, R22, -R33 ;  /* 0x8000002116167221 */ /* 0x010fc80000000000 */
[----:B--2---:R-:W-:-:S04]  /*8a10*/  FADD R22, R22, R35 ;  /* 0x0000002316167221 */ /* 0x004fc80000000000 */
[----:B---3--:R-:W-:-:S04]  /*8a20*/  FADD R22, R22, -R31 ;  /* 0x8000001f16167221 */ /* 0x008fc80000000000 */
[----:B------:R-:W-:-:S04]  /*8a30*/  FADD R22, R22, R37 ;  /* 0x0000002516167221 */ /* 0x000fc80000000000 */
[----:B------:R-:W-:-:S04]  /*8a40*/  FADD R22, R22, -R39 ;  /* 0x8000002716167221 */ /* 0x000fc80000000000 */
[----:B------:R-:W-:-:S04]  /*8a50*/  FMUL R22, R22, UR5 ;  /* 0x0000000516167c20 */ /* 0x000fc80008400000 */
[----:B------:R-:W1:Y:S01]  /*8a60*/  FCHK P0, R22, R16 ;  /* 0x0000001016007302 */ /* 0x000e620000000000 */
        /* <DEDUP_REMOVED lines=9> */
.L_x_112:
[----:B------:R-:W-:Y:S05]  /*8b00*/  BSYNC.RECONVERGENT B4 ;  /* 0x0000000000047941 */ /* 0x000fea0003800200 */
.L_x_111:
[----:B-----5:R-:W-:-:S05]  /*8b10*/  FADD R19, R19, -R0 ;  /* 0x8000000013137221 */ /* 0x020fca0000000000 */
[----:B------:R1:W-:Y:S02]  /*8b20*/  STG.E desc[UR8][R20.64], R19 ;  /* 0x0000001314007986 */ /* 0x0003e4000c101908 */
.L_x_108:
[----:B------:R-:W-:Y:S05]  /*8b30*/  BSYNC.RECONVERGENT B3 ;  /* 0x0000000000037941 */ /* 0x000fea0003800200 */
.L_x_107:
[----:B------:R-:W-:-:S05]  /*8b40*/  VIADD R18, R18, UR4 ;  /* 0x0000000412127c36 */ /* 0x000fca0008000000 */
[----:B------:R-:W-:-:S13]  /*8b50*/  ISETP.GE.AND P0, PT, R18, R6, PT ;  /* 0x000000061200720c */ /* 0x000fda0003f06270 */
[----:B------:R-:W-:Y:S05]  /*8b60*/  @!P0 BRA `(.L_x_113) ;  /* 0xfffffff400ac8947 */ /* 0x000fea000383ffff */
.L_x_106:
[----:B0---4-:R-:W-:Y:S05]  /*8b70*/  BSYNC.RECONVERGENT B0 ;  /* 0x0000000000007941 */ /* 0x011fea0003800200 */
.L_x_105:
[----:B------:R-:W-:Y:S01]  /*8b80*/  ISETP.GE.AND P0, PT, R7, R8, PT ;  /* 0x000000080700720c */ /* 0x000fe20003f06270 */
[----:B------:R-:W0:Y:S01]  /*8b90*/  LDCU UR5, c[0x0][0x4c4] ;  /* 0x00009880ff0577ac */ /* 0x000e220008000800 */
[----:B------:R-:W-:Y:S01]  /*8ba0*/  BSSY.RECONVERGENT B0, `(.L_x_114) ;  /* 0x0000058000007945 */ /* 0x000fe20003800200 */
[----:B------:R-:W4:Y:S10]  /*8bb0*/  LDCU.64 UR6, c[0x0][0x380] ;  /* 0x00007000ff0677ac */ /* 0x000f340008000a00 */
[----:B------:R-:W-:Y:S05]  /*8bc0*/  @P0 BRA `(.L_x_115) ;  /* 0x0000000400540947 */ /* 0x000fea0003800000 */
[----:B--2---:R-:W2:Y:S01]  /*8bd0*/  LDC R12, c[0x0][0x4c8] ;  /* 0x00013200ff0c7b82 */ /* 0x004ea20000000800 */
[----:B------:R-:W-:-:S07]  /*8be0*/  MOV R14, R7 ;  /* 0x00000007000e7202 */ /* 0x000fce0000000f00 */
[----:B-1-3--:R-:W1:Y:S08]  /*8bf0*/  LDC.64 R22, c[0x0][0x390] ;  /* 0x0000e400ff167b82 */ /* 0x00ae700000000a00 */
[----:B------:R-:W3:Y:S08]  /*8c00*/  LDC.64 R18, c[0x0][0x398] ;  /* 0x0000e600ff127b82 */ /* 0x000ef00000000a00 */
[----:B------:R-:W0:Y:S08]  /*8c10*/  LDC.64 R20, c[0x0][0x460] ;  /* 0x00011800ff147b82 */ /* 0x000e300000000a00 */
[----:B------:R-:W0:Y:S02]  /*8c20*/  LDC.64 R24, c[0x0][0x458] ;  /* 0x00011600ff187b82 */ /* 0x000e240000000a00 */
.L_x_122:
[----:B------:R-:W-:Y:S01]  /*8c30*/  IABS R13, R10 ;  /* 0x0000000a000d7213 */ /* 0x000fe20000000000 */
[----:B------:R-:W-:Y:S01]  /*8c40*/  BSSY.RECONVERGENT B3, `(.L_x_116) ;  /* 0x000004a000037945 */ /* 0x000fe20003800200 */
[----:B------:R-:W-:Y:S02]  /*8c50*/  IABS R11, R14 ;  /* 0x0000000e000b7213 */ /* 0x000fe40000000000 */
[----:B----4-:R-:W5:Y:S01]  /*8c60*/  I2F.RP R0, R13 ;  /* 0x0000000d00007306 */ /* 0x010f620000209400 */
[----:B------:R-:W-:-:S07]  /*8c70*/  IABS R16, R10 ;  /* 0x0000000a00107213 */ /* 0x000fce0000000000 */
[----:B-----5:R-:W5:Y:S02]  /*8c80*/  MUFU.RCP R0, R0 ;  /* 0x0000000000007308 */ /* 0x020f640000001000 */
[----:B-----5:R-:W-:-:S06]  /*8c90*/  VIADD R2, R0, 0xffffffe ;  /* 0x0ffffffe00027836 */ /* 0x020fcc0000000000 */
[----:B------:R5:W4:Y:S02]  /*8ca0*/  F2I.FTZ.U32.TRUNC.NTZ R3, R2 ;  /* 0x0000000200037305 */ /* 0x000b24000021f000 */
[----:B-----5:R-:W-:Y:S01]  /*8cb0*/  IMAD.MOV.U32 R2, RZ, RZ, RZ ;  /* 0x000000ffff027224 */ /* 0x020fe200078e00ff */
[----:B----4-:R-:W-:-:S05]  /*8cc0*/  IADD3 R4, PT, PT, RZ, -R3, RZ ;  /* 0x80000003ff047210 */ /* 0x010fca0007ffe0ff */
[----:B------:R-:W-:-:S04]  /*8cd0*/  IMAD R15, R4, R13, RZ ;  /* 0x0000000d040f7224 */ /* 0x000fc800078e02ff */
[----:B------:R-:W-:Y:S01]  /*8ce0*/  IMAD.HI.U32 R4, R3, R15, R2 ;  /* 0x0000000f03047227 */ /* 0x000fe200078e0002 */
[----:B------:R-:W-:-:S05]  /*8cf0*/  IADD3 R3, PT, PT, RZ, -R16, RZ ;  /* 0x80000010ff037210 */ /* 0x000fca0007ffe0ff */
        /* <DEDUP_REMOVED lines=9> */
[----:B------:R-:W-:-:S06]  /*8d90*/  @P0 VIADD R0, R0, 0x1 ;  /* 0x0000000100000836 */ /* 0x000fcc0000000000 */
[----:B------:R-:W-:Y:S02]  /*8da0*/  @!P2 IADD3 R0, PT, PT, -R0, RZ, RZ ;  /* 0x000000ff0000a210 */ /* 0x000fe40007ffe1ff */
[----:B------:R-:W-:-:S05]  /*8db0*/  @!P1 LOP3.LUT R0, RZ, R10, RZ, 0x33, !PT ;  /* 0x0000000aff009212 */ /* 0x000fca00078e33ff */
[----:B------:R-:W-:-:S04]  /*8dc0*/  IMAD.MOV R3, RZ, RZ, -R0 ;  /* 0x000000ffff037224 */ /* 0x000fc800078e0a00 */
[----:B------:R-:W-:-:S05]  /*8dd0*/  IMAD R3, R10, R3, R14 ;  /* 0x000000030a037224 */ /* 0x000fca00078e020e */
[C---:B------:R-:W-:Y:S02]  /*8de0*/  ISETP.NE.AND P0, PT, R3.reuse, RZ, PT ;  /* 0x000000ff0300720c */ /* 0x040fe40003f05270 */
[----:B------:R-:W-:Y:S02]  /*8df0*/  ISETP.GE.AND P1, PT, R3, UR7, PT ;  /* 0x0000000703007c0c */ /* 0x000fe4000bf26270 */
[C---:B------:R-:W-:Y:S02]  /*8e00*/  ISETP.EQ.OR P0, PT, R0.reuse, RZ, !P0 ;  /* 0x000000ff0000720c */ /* 0x040fe40004702670 */
[----:B------:R-:W-:-:S04]  /*8e10*/  ISETP.GE.OR P1, PT, R0, UR6, P1 ;  /* 0x0000000600007c0c */ /* 0x000fc80008f26670 */
[----:B------:R-:W-:-:S13]  /*8e20*/  PLOP3.LUT P0, PT, P1, P0, PT, 0xf8, 0x8f ;  /* 0x00000000008f781c */ /* 0x000fda0000f01f70 */
[----:B------:R-:W-:Y:S05]  /*8e30*/  @P0 BRA `(.L_x_117) ;  /* 0x0000000000a80947 */ /* 0x000fea0003800000 */
[----:B------:R-:W-:-:S04]  /*8e40*/  IMAD R0, R10, R0, R3 ;  /* 0x000000000a007224 */ /* 0x000fc800078e0203 */
[----:B------:R-:W-:-:S04]  /*8e50*/  IMAD R13, R9, R0, RZ ;  /* 0x00000000090d7224 */ /* 0x000fc800078e02ff */
[----:B0-----:R-:W-:-:S06]  /*8e60*/  IMAD.WIDE R2, R13, 0x4, R24 ;  /* 0x000000040d027825 */ /* 0x001fcc00078e0218 */
[----:B------:R-:W4:Y:S01]  /*8e70*/  LDG.E R2, desc[UR8][R2.64] ;  /* 0x0000000802027981 */ /* 0x000f22000c1e1900 */
[----:B--2---:R-:W0:Y:S01]  /*8e80*/  MUFU.RCP R11, R12 ;  /* 0x0000000c000b7308 */ /* 0x004e220000001000 */
[----:B------:R-:W-:Y:S01]  /*8e90*/  BSSY.RECONVERGENT B4, `(.L_x_118) ;  /* 0x000000e000047945 */ /* 0x000fe20003800200 */
[----:B0-----:R-:W-:-:S04]  /*8ea0*/  FFMA R0, R11, -R12, 1 ;  /* 0x3f8000000b007423 */ /* 0x001fc8000000080c */
[----:B------:R-:W-:Y:S01]  /*8eb0*/  FFMA R0, R11, R0, R11 ;  /* 0x000000000b007223 */ /* 0x000fe2000000000b */
[----:B----4-:R-:W-:-:S04]  /*8ec0*/  FMUL R2, R2, -UR5 ;  /* 0x8000000502027c20 */ /* 0x010fc80008400000 */
[----:B------:R-:W0:Y:S01]  /*8ed0*/  FCHK P0, R2, R12 ;  /* 0x0000000c02007302 */ /* 0x000e220000000000 */
[----:B------:R-:W-:-:S04]  /*8ee0*/  FFMA R11, R0, R2, RZ ;  /* 0x00000002000b7223 */ /* 0x000fc800000000ff */
[----:B------:R-:W-:-:S04]  /*8ef0*/  FFMA R4, R11, -R12, R2 ;  /* 0x8000000c0b047223 */ /* 0x000fc80000000002 */
[----:B------:R-:W-:Y:S01]  /*8f00*/  FFMA R11, R0, R4, R11 ;  /* 0x00000004000b7223 */ /* 0x000fe2000000000b */
[----:B0-----:R-:W-:Y:S06]  /*8f10*/  @!P0 BRA `(.L_x_119) ;  /* 0x0000000000148947 */ /* 0x001fec0003800000 */
[----:B------:R-:W0:Y:S01]  /*8f20*/  LDCU UR10, c[0x0][0x4c8] ;  /* 0x00009900ff0a77ac */ /* 0x000e220008000800 */
[----:B------:R-:W-:Y:S02]  /*8f30*/  MOV R11, 0x8f60 ;  /* 0x00008f60000b7802 */ /* 0x000fe40000000f00 */
[----:B0-----:R-:W-:-:S07]  /*8f40*/  MOV R0, UR10 ;  /* 0x0000000a00007c02 */ /* 0x001fce0008000f00 */
[----:B-1-3--:R-:W-:Y:S05]  /*8f50*/  CALL.REL.NOINC `($__internal_1_$__cuda_sm3x_div_rn_noftz_f32_slowpath) ;  /* 0x0000002800d07944 */ /* 0x00afea0003c00000 */
[----:B------:R-:W-:-:S07]  /*8f60*/  IMAD.MOV.U32 R11, RZ, RZ, R0 ;  /* 0x000000ffff0b7224 */ /* 0x000fce00078e0000 */
.L_x_119:
[----:B------:R-:W-:Y:S05]  /*8f70*/  BSYNC.RECONVERGENT B4 ;  /* 0x0000000000047941 */ /* 0x000fea0003800200 */
.L_x_118:
[----:B-1----:R-:W-:-:S04]  /*8f80*/  IMAD.WIDE R2, R13, 0x4, R22 ;  /* 0x000000040d027825 */ /* 0x002fc800078e0216 */
[----:B------:R-:W-:Y:S01]  /*8f90*/  IMAD.WIDE R26, R13, 0x4, R20 ;  /* 0x000000040d1a7825 */ /* 0x000fe200078e0214 */
[----:B------:R0:W-:Y:S05]  /*8fa0*/  STG.E desc[UR8][R2.64], R11 ;  /* 0x0000000b02007986 */ /* 0x0001ea000c101908 */
[----:B------:R-:W2:Y:S01]  /*8fb0*/  LDG.E R26, desc[UR8][R26.64] ;  /* 0x000000081a1a7981 */ /* 0x000ea2000c1e1900 */
[----:B------:R-:W1:Y:S01]  /*8fc0*/  MUFU.RCP R15, R12 ;  /* 0x0000000c000f7308 */ /* 0x000e620000001000 */
[----:B------:R-:W-:Y:S01]  /*8fd0*/  BSSY.RECONVERGENT B4, `(.L_x_120) ;  /* 0x000000e000047945 */ /* 0x000fe20003800200 */
[----:B-1----:R-:W-:-:S04]  /*8fe0*/  FFMA R0, R15, -R12, 1 ;  /* 0x3f8000000f007423 */ /* 0x002fc8000000080c */
[----:B------:R-:W-:Y:S01]  /*8ff0*/  FFMA R0, R15, R0, R15 ;  /* 0x000000000f007223 */ /* 0x000fe2000000000f */
[----:B--2---:R-:W-:-:S04]  /*9000*/  FMUL R16, R26, -UR5 ;  /* 0x800000051a107c20 */ /* 0x004fc80008400000 */
        /* <DEDUP_REMOVED lines=9> */
[----:B---3--:R-:W-:Y:S05]  /*90a0*/  CALL.REL.NOINC `($__internal_1_$__cuda_sm3x_div_rn_noftz_f32_slowpath) ;  /* 0x00000028007c7944 */ /* 0x008fea0003c00000 */
.L_x_121:
[----:B------:R-:W-:Y:S05]  /*90b0*/  BSYNC.RECONVERGENT B4 ;  /* 0x0000000000047941 */ /* 0x000fea0003800200 */
.L_x_120:
[----:B---3--:R-:W-:-:S05]  /*90c0*/  IMAD.WIDE R2, R13, 0x4, R18 ;  /* 0x000000040d027825 */ /* 0x008fca00078e0212 */
[----:B------:R4:W-:Y:S02]  /*90d0*/  STG.E desc[UR8][R2.64], R0 ;  /* 0x0000000002007986 */ /* 0x0009e4000c101908 */
.L_x_117:
[----:B0-----:R-:W-:Y:S05]  /*90e0*/  BSYNC.RECONVERGENT B3 ;  /* 0x0000000000037941 */ /* 0x001fea0003800200 */
.L_x_116:
[----:B------:R-:W-:-:S04]  /*90f0*/  IADD3 R14, PT, PT, R14, UR4, RZ ;  /* 0x000000040e0e7c10 */ /* 0x000fc8000fffe0ff */
[----:B------:R-:W-:-:S13]  /*9100*/  ISETP.GE.AND P0, PT, R14, R8, PT ;  /* 0x000000080e00720c */ /* 0x000fda0003f06270 */
[----:B------:R-:W-:Y:S05]  /*9110*/  @!P0 BRA `(.L_x_122) ;  /* 0xfffffff800c48947 */ /* 0x000fea000383ffff */
.L_x_115:
[----:B0---4-:R-:W-:Y:S05]  /*9120*/  BSYNC.RECONVERGENT B0 ;  /* 0x0000000000007941 */ /* 0x011fea0003800200 */
.L_x_114:
[----:B------:R-:W-:Y:S01]  /*9130*/  ISETP.GE.AND P0, PT, R7, R5, PT ;  /* 0x000000050700720c */ /* 0x000fe20003f06270 */
[----:B------:R-:W0:Y:S01]  /*9140*/  LDCU UR5, c[0x0][0x388] ;  /* 0x00007100ff0577ac */ /* 0x000e220008000800 */
[----:B------:R-:W-:Y:S01]  /*9150*/  BSSY.RECONVERGENT B0, `(.L_x_123) ;  /* 0x0000059000007945 */ /* 0x000fe20003800200 */
[----:B------:R-:W4:Y:S01]  /*9160*/  LDCU UR7, c[0x0][0x4c4] ;  /* 0x00009880ff0777ac */ /* 0x000f220008000800 */
[----:B------:R-:W0:Y:S09]  /*9170*/  LDCU UR6, c[0x0][0x380] ;  /* 0x00007000ff0677ac */ /* 0x000e320008000800 */
[----:B------:R-:W-:Y:S05]  /*9180*/  @P0 BRA `(.L_x_124) ;  /* 0x0000000400540947 */ /* 0x000fea0003800000 */
[----:B--2---:R-:W2:Y:S01]  /*9190*/  LDC R12, c[0x0][0x4c8] ;  /* 0x00013200ff0c7b82 */ /* 0x004ea20000000800 */
[----:B------:R-:W-:-:S07]  /*91a0*/  IMAD.MOV.U32 R14, RZ, RZ, R7 ;  /* 0x000000ffff0e7224 */ /* 0x000fce00078e0007 */
[----:B-1-3--:R-:W1:Y:S08]  /*91b0*/  LDC.64 R22, c[0x0][0x390] ;  /* 0x0000e400ff167b82 */ /* 0x00ae700000000a00 */
[----:B------:R-:W3:Y:S08]  /*91c0*/  LDC.64 R18, c[0x0][0x398] ;  /* 0x0000e600ff127b82 */ /* 0x000ef00000000a00 */
[----:B------:R-:W0:Y:S08]  /*91d0*/  LDC.64 R24, c[0x0][0x418] ;  /* 0x00010600ff187b82 */ /* 0x000e300000000a00 */
[----:B------:R-:W0:Y:S02]  /*91e0*/  LDC.64 R20, c[0x0][0x428] ;  /* 0x00010a00ff147b82 */ /* 0x000e240000000a00 */
.L_x_131:
[-C--:B------:R-:W-:Y:S01]  /*91f0*/  IABS R13, R9.reuse ;  /* 0x00000009000d7213 */ /* 0x080fe20000000000 */
[----:B------:R-:W-:Y:S01]  /*9200*/  BSSY.RECONVERGENT B3, `(.L_x_125) ;  /* 0x000004a000037945 */ /* 0x000fe20003800200 */
[----:B------:R-:W-:Y:S02]  /*9210*/  IABS R11, R14 ;  /* 0x0000000e000b7213 */ /* 0x000fe40000000000 */
[----:B0-----:R-:W5:Y:S01]  /*9220*/  I2F.RP R0, R13 ;  /* 0x0000000d00007306 */ /* 0x001f620000209400 */
[----:B------:R-:W-:-:S07]  /*9230*/  IABS R16, R9 ;  /* 0x0000000900107213 */ /* 0x000fce0000000000 */
[----:B-----5:R-:W5:Y:S02]  /*9240*/  MUFU.RCP R0, R0 ;  /* 0x0000000000007308 */ /* 0x020f640000001000 */
[----:B-----5:R-:W-:-:S06]  /*9250*/  IADD3 R2, PT, PT, R0, 0xffffffe, RZ ;  /* 0x0ffffffe00027810 */ /* 0x020fcc0007ffe0ff */
[----:B------:R5:W4:Y:S02]  /*9260*/  F2I.FTZ.U32.TRUNC.NTZ R3, R2 ;  /* 0x0000000200037305 */ /* 0x000b24000021f000 */
[----:B-----5:R-:W-:Y:S02]  /*9270*/  HFMA2 R2, -RZ, RZ, 0, 0 ;  /* 0x00000000ff027431 */ /* 0x020fe400000001ff */
[----:B----4-:R-:W-:-:S04]  /*9280*/  IMAD.MOV R4, RZ, RZ, -R3 ;  /* 0x000000ffff047224 */ /* 0x010fc800078e0a03 */
[----:B------:R-:W-:-:S04]  /*9290*/  IMAD R15, R4, R13, RZ ;  /* 0x0000000d040f7224 */ /* 0x000fc800078e02ff */
[----:B------:R-:W-:-:S04]  /*92a0*/  IMAD.HI.U32 R4, R3, R15, R2 ;  /* 0x0000000f03047227 */ /* 0x000fc800078e0002 */
[----:B------:R-:W-:Y:S02]  /*92b0*/  IMAD.MOV R3, RZ, RZ, -R16 ;  /* 0x000000ffff037224 */ /* 0x000fe400078e0a10 */
        /* <DEDUP_REMOVED lines=14> */
[----:B------:R-:W-:-:S05]  /*93a0*/  IMAD R0, R9, R0, R14 ;  /* 0x0000000009007224 */ /* 0x000fca00078e020e */
[C---:B------:R-:W-:Y:S02]  /*93b0*/  ISETP.NE.AND P0, PT, R0.reuse, RZ, PT ;  /* 0x000000ff0000720c */ /* 0x040fe40003f05270 */
[----:B0-----:R-:W-:Y:S02]  /*93c0*/  ISETP.GE.AND P1, PT, R0, UR5, PT ;  /* 0x0000000500007c0c */ /* 0x001fe4000bf26270 */
[C---:B------:R-:W-:Y:S02]  /*93d0*/  ISETP.EQ.OR P0, PT, R2.reuse, RZ, !P0 ;  /* 0x000000ff0200720c */ /* 0x040fe40004702670 */
[----:B------:R-:W-:-:S04]  /*93e0*/  ISETP.GE.OR P1, PT, R2, UR6, P1 ;  /* 0x0000000602007c0c */ /* 0x000fc80008f26670 */
[----:B------:R-:W-:-:S13]  /*93f0*/  PLOP3.LUT P0, PT, P1, P0, PT, 0xf8, 0x8f ;  /* 0x00000000008f781c */ /* 0x000fda0000f01f70 */
[----:B------:R-:W-:Y:S05]  /*9400*/  @P0 BRA `(.L_x_126) ;  /* 0x0000000000a40947 */ /* 0x000fea0003800000 */
[----:B------:R-:W-:-:S04]  /*9410*/  IMAD R13, R17, R2, R0 ;  /* 0x00000002110d7224 */ /* 0x000fc800078e0200 */
[----:B------:R-:W-:-:S06]  /*9420*/  IMAD.WIDE R2, R13, 0x4, R24 ;  /* 0x000000040d027825 */ /* 0x000fcc00078e0218 */
        /* <DEDUP_REMOVED lines=16> */
.L_x_128:
[----:B------:R-:W-:Y:S05]  /*9530*/  BSYNC.RECONVERGENT B4 ;  /* 0x0000000000047941 */ /* 0x000fea0003800200 */
.L_x_127:
        /* <DEDUP_REMOVED lines=19> */
.L_x_130:
[----:B------:R-:W-:Y:S05]  /*9670*/  BSYNC.RECONVERGENT B4 ;  /* 0x0000000000047941 */ /* 0x000fea0003800200 */
.L_x_129:
[----:B---3--:R-:W-:-:S05]  /*9680*/  IMAD.WIDE R2, R13, 0x4, R18 ;  /* 0x000000040d027825 */ /* 0x008fca00078e0212 */
[----:B------:R0:W-:Y:S02]  /*9690*/  STG.E desc[UR8][R2.64], R0 ;  /* 0x0000000002007986 */ /* 0x0001e4000c101908 */
.L_x_126:
[----:B------:R-:W-:Y:S05]  /*96a0*/  BSYNC.RECONVERGENT B3 ;  /* 0x0000000000037941 */ /* 0x000fea0003800200 */
.L_x_125:
[----:B------:R-:W-:-:S04]  /*96b0*/  IADD3 R14, PT, PT, R14, UR4, RZ ;  /* 0x000000040e0e7c10 */ /* 0x000fc8000fffe0ff */
[----:B------:R-:W-:-:S13]  /*96c0*/  ISETP.GE.AND P0, PT, R14, R5, PT ;  /* 0x000000050e00720c */ /* 0x000fda0003f06270 */
[----:B------:R-:W-:Y:S05]  /*96d0*/  @!P0 BRA `(.L_x_131) ;  /* 0xfffffff800c48947 */ /* 0x000fea000383ffff */
.L_x_124:
[----:B0---4-:R-:W-:Y:S05]  /*96e0*/  BSYNC.RECONVERGENT B0 ;  /* 0x0000000000007941 */ /* 0x011fea0003800200 */
.L_x_123:
        /* <DEDUP_REMOVED lines=12> */
.L_x_140:
        /* <DEDUP_REMOVED lines=52> */
.L_x_137:
[----:B------:R-:W-:Y:S05]  /*9af0*/  BSYNC.RECONVERGENT B4 ;  /* 0x0000000000047941 */ /* 0x000fea0003800200 */
.L_x_136:
        /* <DEDUP_REMOVED lines=19> */
.L_x_139:
[----:B------:R-:W-:Y:S05]  /*9c30*/  BSYNC.RECONVERGENT B4 ;  /* 0x0000000000047941 */ /* 0x000fea0003800200 */
.L_x_138:
[----:B---3--:R-:W-:-:S05]  /*9c40*/  IMAD.WIDE R2, R13, 0x4, R18 ;  /* 0x000000040d027825 */ /* 0x008fca00078e0212 */
[----:B------:R0:W-:Y:S02]  /*9c50*/  STG.E desc[UR8][R2.64], R0 ;  /* 0x0000000002007986 */ /* 0x0001e4000c101908 */
.L_x_135:
[----:B------:R-:W-:Y:S05]  /*9c60*/  BSYNC.RECONVERGENT B3 ;  /* 0x0000000000037941 */ /* 0x000fea0003800200 */
.L_x_134:
[----:B------:R-:W-:-:S04]  /*9c70*/  IADD3 R14, PT, PT, R14, UR4, RZ ;  /* 0x000000040e0e7c10 */ /* 0x000fc8000fffe0ff */
[----:B------:R-:W-:-:S13]  /*9c80*/  ISETP.GE.AND P0, PT, R14, R17, PT ;  /* 0x000000110e00720c */ /* 0x000fda0003f06270 */
[----:B------:R-:W-:Y:S05]  /*9c90*/  @!P0 BRA `(.L_x_140) ;  /* 0xfffffff800c48947 */ /* 0x000fea000383ffff */
.L_x_133:
[----:B0---4-:R-:W-:Y:S05]  /*9ca0*/  BSYNC.RECONVERGENT B0 ;  /* 0x0000000000007941 */ /* 0x011fea0003800200 */
.L_x_132:
[----:B------:R-:W-:Y:S01]  /*9cb0*/  ISETP.GE.AND P0, PT, R7, R5, PT ;  /* 0x000000050700720c */ /* 0x000fe20003f06270 */
[----:B------:R-:W0:Y:S01]  /*9cc0*/  LDCU UR5, c[0x0][0x388] ;  /* 0x00007100ff0577ac */ /* 0x000e220008000800 */
[----:B------:R-:W-:Y:S01]  /*9cd0*/  BSSY.RECONVERGENT B0, `(.L_x_141) ;  /* 0x000003a000007945 */ /* 0x000fe20003800200 */
[----:B------:R-:W4:Y:S10]  /*9ce0*/  LDCU UR6, c[0x0][0x380] ;  /* 0x00007000ff0677ac */ /* 0x000f340008000800 */
[----:B------:R-:W-:Y:S05]  /*9cf0*/  @P0 BRA `(.L_x_142) ;  /* 0x0000000000dc0947 */ /* 0x000fea0003800000 */
[----:B------:R-:W-:Y:S01]  /*9d00*/  IABS R0, R9 ;  /* 0x0000000900007213 */ /* 0x000fe20000000000 */
[----:B-1-3--:R-:W1:Y:S03]  /*9d10*/  LDC R23, c[0x0][0x384] ;  /* 0x0000e100ff177b82 */ /* 0x00ae660000000800 */
[----:B------:R-:W3:Y:S05]  /*9d20*/  I2F.RP R4, R0 ;  /* 0x0000000000047306 */ /* 0x000eea0000209400 */
[----:B--2---:R-:W2:Y:S08]  /*9d30*/  LDC.64 R12, c[0x0][0x390] ;  /* 0x0000e400ff0c7b82 */ /* 0x004eb00000000a00 */
[----:B------:R-:W0:Y:S01]  /*9d40*/  LDC.64 R2, c[0x0][0x398] ;  /* 0x0000e600ff027b82 */ /* 0x000e220000000a00 */
[----:B---3--:R-:W3:Y:S02]  /*9d50*/  MUFU.RCP R4, R4 ;  /* 0x0000000400047308 */ /* 0x008ee40000001000 */
[----:B---3--:R-:W-:Y:S01]  /*9d60*/  VIADD R14, R4, 0xffffffe ;  /* 0x0ffffffe040e7836 */ /* 0x008fe20000000000 */
[----:B------:R-:W-:-:S05]  /*9d70*/  MOV R4, R7 ;  /* 0x0000000700047202 */ /* 0x000fca0000000f00 */
[----:B------:R3:W5:Y:S02]  /*9d80*/  F2I.FTZ.U32.TRUNC.NTZ R15, R14 ;  /* 0x0000000e000f7305 */ /* 0x000764000021f000 */
[----:B---3--:R-:W-:Y:S01]  /*9d90*/  IMAD.MOV.U32 R14, RZ, RZ, RZ ;  /* 0x000000ffff0e7224 */ /* 0x008fe200078e00ff */
[----:B-----5:R-:W-:-:S05]  /*9da0*/  IADD3 R11, PT, PT, RZ, -R15, RZ ;  /* 0x8000000fff0b7210 */ /* 0x020fca0007ffe0ff */
[----:B------:R-:W-:-:S04]  /*9db0*/  IMAD R11, R11, R0, RZ ;  /* 0x000000000b0b7224 */ /* 0x000fc800078e02ff */
[----:B012---:R-:W-:-:S07]  /*9dc0*/  IMAD.HI.U32 R21, R15, R11, R14 ;  /* 0x0000000b0f157227 */ /* 0x007fce00078e000e */
.L_x_145:
[----:B------:R-:W-:Y:S01]  /*9dd0*/  IABS R11, R9 ;  /* 0x00000009000b7213 */ /* 0x000fe20000000000 */
[----:B------:R-:W-:Y:S01]  /*9de0*/  BSSY.RECONVERGENT B1, `(.L_x_143) ;  /* 0x0000027000017945 */ /* 0x000fe20003800200 */
[----:B0-----:R-:W-:-:S03]  /*9df0*/  IABS R14, R4 ;  /* 0x00000004000e7213 */ /* 0x001fc60000000000 */
[----:B------:R-:W-:Y:S02]  /*9e00*/  IMAD.MOV R15, RZ, RZ, -R11 ;  /* 0x000000ffff0f7224 */ /* 0x000fe400078e0a0b */
[----:B------:R-:W-:-:S04]  /*9e10*/  IMAD.HI.U32 R11, R21, R14, RZ ;  /* 0x0000000e150b7227 */ /* 0x000fc800078e00ff */
[----:B------:R-:W-:Y:S01]  /*9e20*/  IMAD R15, R11, R15, R14 ;  /* 0x0000000f0b0f7224 */ /* 0x000fe200078e020e */
[----:B------:R-:W-:-:S04]  /*9e30*/  IABS R14, R9 ;  /* 0x00000009000e7213 */ /* 0x000fc80000000000 */
[----:B------:R-:W-:-:S13]  /*9e40*/  ISETP.GT.U32.AND P1, PT, R0, R15, PT ;  /* 0x0000000f0000720c */ /* 0x000fda0003f24070 */
[----:B------:R-:W-:Y:S01]  /*9e50*/  @!P1 IADD3 R15, PT, PT, R15, -R14, RZ ;  /* 0x8000000e0f0f9210 */ /* 0x000fe20007ffe0ff */
[----:B------:R-:W-:Y:S01]  /*9e60*/  @!P1 VIADD R11, R11, 0x1 ;  /* 0x000000010b0b9836 */ /* 0x000fe20000000000 */
[----:B------:R-:W-:Y:S02]  /*9e70*/  LOP3.LUT R14, R4, R9, RZ, 0x3c, !PT ;  /* 0x00000009040e7212 */ /* 0x000fe400078e3cff */
[----:B------:R-:W-:Y:S02]  /*9e80*/  ISETP.GE.U32.AND P0, PT, R15, R0, PT ;  /* 0x000000000f00720c */ /* 0x000fe40003f06070 */
[----:B------:R-:W-:Y:S02]  /*9e90*/  ISETP.GE.AND P2, PT, R14, RZ, PT ;  /* 0x000000ff0e00720c */ /* 0x000fe40003f46270 */
[----:B------:R-:W-:-:S09]  /*9ea0*/  ISETP.NE.AND P1, PT, R9, RZ, PT ;  /* 0x000000ff0900720c */ /* 0x000fd20003f25270 */
        /* <DEDUP_REMOVED lines=8> */
[----:B------:R-:W-:Y:S02]  /*9f30*/  ISETP.GE.AND P1, PT, R11, UR5, PT ;  /* 0x000000050b007c0c */ /* 0x000fe4000bf26270 */
[C---:B------:R-:W-:Y:S02]  /*9f40*/  ISETP.EQ.OR P0, PT, R15.reuse, RZ, !P0 ;  /* 0x000000ff0f00720c */ /* 0x040fe40004702670 */
[----:B----4-:R-:W-:-:S04]  /*9f50*/  ISETP.GE.OR P1, PT, R15, UR6, P1 ;  /* 0x000000060f007c0c */ /* 0x010fc80008f26670 */
[----:B------:R-:W-:Y:S02]  /*9f60*/  PLOP3.LUT P0, PT, P1, P0, PT, 0xf8, 0x8f ;  /* 0x00000000008f781c */ /* 0x000fe40000f01f70 */
[----:B------:R-:W-:-:S11]  /*9f70*/  ISETP.GE.AND P1, PT, R4, R5, PT ;  /* 0x000000050400720c */ /* 0x000fd60003f26270 */
[----:B------:R-:W-:Y:S05]  /*9f80*/  @P0 BRA `(.L_x_144) ;  /* 0x0000000000300947 */ /* 0x000fea0003800000 */
[----:B------:R-:W-:-:S04]  /*9f90*/  IMAD R14, R10, R15, RZ ;  /* 0x0000000f0a0e7224 */ /* 0x000fc800078e02ff */
[----:B------:R-:W-:Y:S01]  /*9fa0*/  IMAD R15, R9, R14, R11 ;  /* 0x0000000e090f7224 */ /* 0x000fe200078e020b */
[----:B------:R-:W-:-:S03]  /*9fb0*/  IADD3 R16, PT, PT, R14, -0x1, R23 ;  /* 0xffffffff0e107810 */ /* 0x000fc60007ffe017 */
[----:B------:R-:W-:-:S04]  /*9fc0*/  IMAD.WIDE R24, R15, 0x4, R12 ;  /* 0x000000040f187825 */ /* 0x000fc800078e020c */
[----:B------:R-:W-:Y:S01]  /*9fd0*/  IMAD R19, R9, R16, R11 ;  /* 0x0000001009137224 */ /* 0x000fe200078e020b */
[----:B------:R0:W-:Y:S01]  /*9fe0*/  STG.E desc[UR8][R24.64], RZ ;  /* 0x000000ff18007986 */ /* 0x0001e2000c101908 */
[----:B------:R-:W-:-:S04]  /*9ff0*/  IMAD.WIDE R14, R15, 0x4, R2 ;  /* 0x000000040f0e7825 */ /* 0x000fc800078e0202 */
[C---:B------:R-:W-:Y:S01]  /*a000*/  IMAD.WIDE R26, R19.reuse, 0x4, R12 ;  /* 0x00000004131a7825 */ /* 0x040fe200078e020c */
[----:B------:R0:W-:Y:S03]  /*a010*/  STG.E desc[UR8][R14.64], RZ ;  /* 0x000000ff0e007986 */ /* 0x0001e6000c101908 */
[----:B------:R-:W-:Y:S01]  /*a020*/  IMAD.WIDE R18, R19, 0x4, R2 ;  /* 0x0000000413127825 */ /* 0x000fe200078e0202 */
[----:B------:R0:W-:Y:S04]  /*a030*/  STG.E desc[UR8][R26.64], RZ ;  /* 0x000000ff1a007986 */ /* 0x0001e8000c101908 */
[----:B------:R0:W-:Y:S02]  /*a040*/  STG.E desc[UR8][R18.64], RZ ;  /* 0x000000ff12007986 */ /* 0x0001e4000c101908 */
.L_x_144:
[----:B------:R-:W-:Y:S05]  /*a050*/  BSYNC.RECONVERGENT B1 ;  /* 0x0000000000017941 */ /* 0x000fea0003800200 */
.L_x_143:
[----:B------:R-:W-:Y:S05]  /*a060*/  @!P1 BRA `(.L_x_145) ;  /* 0xfffffffc00589947 */ /* 0x000fea000383ffff */
.L_x_142:
[----:B0---4-:R-:W-:Y:S05]  /*a070*/  BSYNC.RECONVERGENT B0 ;  /* 0x0000000000007941 */ /* 0x011fea0003800200 */
.L_x_141:
[----:B------:R-:W-:Y:S01]  /*a080*/  ISETP.GE.AND P0, PT, R7, R17, PT ;  /* 0x000000110700720c */ /* 0x000fe20003f06270 */
[----:B------:R-:W0:Y:S01]  /*a090*/  LDCU UR6, c[0x0][0x388] ;  /* 0x00007100ff0677ac */ /* 0x000e220008000800 */
[----:B------:R-:W-:Y:S01]  /*a0a0*/  BSSY.RECONVERGENT B0, `(.L_x_146) ;  /* 0x000003b000007945 */ /* 0x000fe20003800200 */
[----:B------:R-:W4:Y:S10]  /*a0b0*/  LDCU UR7, c[0x0][0x384] ;  /* 0x00007080ff0777ac */ /* 0x000f340008000800 */
[----:B------:R-:W-:Y:S05]  /*a0c0*/  @P0 BRA `(.L_x_147) ;  /* 0x0000000000e00947 */ /* 0x000fea0003800000 */
[----:B------:R-:W-:Y:S01]  /*a0d0*/  IABS R0, R9 ;  /* 0x0000000900007213 */ /* 0x000fe20000000000 */
[----:B------:R-:W5:Y:S01]  /*a0e0*/  LDCU UR5, c[0x0][0x380] ;  /* 0x00007000ff0577ac */ /* 0x000f620008000800 */
[----:B------:R-:W0:Y:S01]  /*a0f0*/  LDC.64 R4, c[0x0][0x390] ;  /* 0x0000e400ff047b82 */ /* 0x000e220000000a00 */
[----:B------:R-:W-:Y:S01]  /*a100*/  MOV R16, R7 ;  /* 0x0000000700107202 */ /* 0x000fe20000000f00 */
[----:B------:R-:W1:Y:S06]  /*a110*/  I2F.RP R11, R0 ;  /* 0x00000000000b7306 */ /* 0x000e6c0000209400 */
[----:B------:R-:W0:Y:S02]  /*a120*/  LDC.64 R2, c[0x0][0x398] ;  /* 0x0000e600ff027b82 */ /* 0x000e240000000a00 */
[----:B-1----:R-:W2:Y:S01]  /*a130*/  MUFU.RCP R11, R11 ;  /* 0x0000000b000b7308 */ /* 0x002ea20000001000 */
[----:B-----5:R-:W-:Y:S01]  /*a140*/  UIADD3 UR5, UPT, UPT, UR5, -0x1, URZ ;  /* 0xffffffff05057890 */ /* 0x020fe2000fffe0ff */
[----:B--2---:R-:W-:-:S05]  /*a150*/  VIADD R12, R11, 0xffffffe ;  /* 0x0ffffffe0b0c7836 */ /* 0x004fca0000000000 */
[----:B------:R-:W-:Y:S01]  /*a160*/  IMAD R11, R10, UR5, RZ ;  /* 0x000000050a0b7c24 */ /* 0x000fe2000f8e02ff */
[----:B------:R1:W2:Y:S02]  /*a170*/  F2I.FTZ.U32.TRUNC.NTZ R13, R12 ;  /* 0x0000000c000d7305 */ /* 0x0002a4000021f000 */
[----:B-1----:R-:W-:Y:S01]  /*a180*/  IMAD.MOV.U32 R12, RZ, RZ, RZ ;  /* 0x000000ffff0c7224 */ /* 0x002fe200078e00ff */
[----:B--2---:R-:W-:-:S05]  /*a190*/  IADD3 R15, PT, PT, RZ, -R13, RZ ;  /* 0x8000000dff0f7210 */ /* 0x004fca0007ffe0ff */
[----:B------:R-:W-:-:S04]  /*a1a0*/  IMAD R15, R15, R0, RZ ;  /* 0x000000000f0f7224 */ /* 0x000fc800078e02ff */
[----:B0--3--:R-:W-:-:S07]  /*a1b0*/  IMAD.HI.U32 R18, R13, R15, R12 ;  /* 0x0000000f0d127227 */ /* 0x009fce00078e000c */
.L_x_150:
        /* <DEDUP_REMOVED lines=28> */
[----:B------:R-:W-:Y:S02]  /*a380*/  IMAD.IADD R12, R11, 0x1, R14 ;  /* 0x000000010b0c7824 */ /* 0x000fe400078e020e */
[C-C-:B------:R-:W-:Y:S02]  /*a390*/  IMAD R13, R9.reuse, R14, R15.reuse ;  /* 0x0000000e090d7224 */ /* 0x140fe400078e020f */
[----:B------:R-:W-:Y:S02]  /*a3a0*/  IMAD R15, R9, R12, R15 ;  /* 0x0000000c090f7224 */ /* 0x000fe400078e020f */
[----:B------:R-:W-:-:S04]  /*a3b0*/  IMAD.WIDE R20, R13, 0x4, R4 ;  /* 0x000000040d147825 */ /* 0x000fc800078e0204 */
[----:B------:R-:W-:Y:S01]  /*a3c0*/  IMAD.WIDE R12, R13, 0x4, R2 ;  /* 0x000000040d0c7825 */ /* 0x000fe200078e0202 */
[----:B------:R0:W-:Y:S03]  /*a3d0*/  STG.E desc[UR8][R20.64], RZ ;  /* 0x000000ff14007986 */ /* 0x0001e6000c101908 */
[C---:B------:R-:W-:Y:S01]  /*a3e0*/  IMAD.WIDE R22, R15.reuse, 0x4, R4 ;  /* 0x000000040f167825 */ /* 0x040fe200078e0204 */
[----:B------:R0:W-:Y:S03]  /*a3f0*/  STG.E desc[UR8][R12.64], RZ ;  /* 0x000000ff0c007986 */ /* 0x0001e6000c101908 */
[----:B------:R-:W-:Y:S01]  /*a400*/  IMAD.WIDE R14, R15, 0x4, R2 ;  /* 0x000000040f0e7825 */ /* 0x000fe200078e0202 */
[----:B------:R0:W-:Y:S04]  /*a410*/  STG.E desc[UR8][R22.64], RZ ;  /* 0x000000ff16007986 */ /* 0x0001e8000c101908 */
[----:B------:R0:W-:Y:S02]  /*a420*/  STG.E desc[UR8][R14.64], RZ ;  /* 0x000000ff0e007986 */ /* 0x0001e4000c101908 */
.L_x_149:
[----:B------:R-:W-:Y:S05]  /*a430*/  BSYNC.RECONVERGENT B1 ;  /* 0x0000000000017941 */ /* 0x000fea0003800200 */
.L_x_148:
[----:B------:R-:W-:Y:S05]  /*a440*/  @!P1 BRA `(.L_x_150) ;  /* 0xfffffffc005c9947 */ /* 0x000fea000383ffff */
.L_x_147:
[----:B0---4-:R-:W-:Y:S05]  /*a450*/  BSYNC.RECONVERGENT B0 ;  /* 0x0000000000007941 */ /* 0x011fea0003800200 */
.L_x_146:
[----:B------:R-:W-:Y:S01]  /*a460*/  ISETP.GE.AND P0, PT, R7, R8, PT ;  /* 0x000000080700720c */ /* 0x000fe20003f06270 */
[----:B------:R-:W0:Y:S01]  /*a470*/  LDCU UR10, c[0x0][0x388] ;  /* 0x00007100ff0a77ac */ /* 0x000e220008000800 */
[----:B------:R-:W-:Y:S01]  /*a480*/  BSSY.RECONVERGENT B0, `(.L_x_151) ;  /* 0x000003f000007945 */ /* 0x000fe20003800200 */
[----:B------:R-:W4:Y:S01]  /*a490*/  LDCU.64 UR6, c[0x0][0x380] ;  /* 0x00007000ff0677ac */ /* 0x000f220008000a00 */
[----:B------:R-:W0:Y:S09]  /*a4a0*/  LDCU.128 UR12, c[0x0][0x390] ;  /* 0x00007200ff0c77ac */ /* 0x000e320008000c00 */
[----:B------:R-:W-:Y:S05]  /*a4b0*/  @P0 BRA `(.L_x_152) ;  /* 0x0000000000ec0947 */ /* 0x000fea0003800000 */
[----:B------:R-:W-:Y:S01]  /*a4c0*/  IABS R0, R10 ;  /* 0x0000000a00007213 */ /* 0x000fe20000000000 */
[----:B------:R-:W0:Y:S03]  /*a4d0*/  LDC.64 R4, c[0x0][0x390] ;  /* 0x0000e400ff047b82 */ /* 0x000e260000000a00 */
[----:B------:R-:W5:Y:S05]  /*a4e0*/  I2F.RP R14, R0 ;  /* 0x00000000000e7306 */ /* 0x000f6a0000209400 */
[----:B------:R-:W0:Y:S03]  /*a4f0*/  LDC.64 R2, c[0x0][0x398] ;  /* 0x0000e600ff027b82 */ /* 0x000e260000000a00 */
[----:B-----5:R-:W2:Y:S02]  /*a500*/  MUFU.RCP R14, R14 ;  /* 0x0000000e000e7308 */ /* 0x020ea40000001000 */
[----:B--2---:R-:W-:-:S06]  /*a510*/  IADD3 R12, PT, PT, R14, 0xffffffe, RZ ;  /* 0x0ffffffe0e0c7810 */ /* 0x004fcc0007ffe0ff */
[----:B------:R2:W5:Y:S02]  /*a520*/  F2I.FTZ.U32.TRUNC.NTZ R13, R12 ;  /* 0x0000000c000d7305 */ /* 0x000564000021f000 */
[----:B--2---:R-:W-:Y:S02]  /*a530*/  HFMA2 R12, -RZ, RZ, 0, 0 ;  /* 0x00000000ff0c7431 */ /* 0x004fe400000001ff */
[----:B-----5:R-:W-:-:S04]  /*a540*/  IMAD.MOV R11, RZ, RZ, -R13 ;  /* 0x000000ffff0b7224 */ /* 0x020fc800078e0a0d */
[----:B------:R-:W-:-:S04]  /*a550*/  IMAD R11, R11, R0, RZ ;  /* 0x000000000b0b7224 */ /* 0x000fc800078e02ff */
[----:B------:R-:W-:-:S04]  /*a560*/  IMAD.HI.U32 R16, R13, R11, R12 ;  /* 0x0000000b0d107227 */ /* 0x000fc800078e000c */
[----:B0-----:R-:W-:-:S07]  /*a570*/  IMAD.MOV.U32 R11, RZ, RZ, R7 ;  /* 0x000000ffff0b7224 */ /* 0x001fce00078e0007 */
.L_x_155:
[----:B0-----:R-:W-:Y:S01]  /*a580*/  IABS R12, R10 ;  /* 0x0000000a000c7213 */ /* 0x001fe20000000000 */
[----:B------:R-:W-:Y:S01]  /*a590*/  BSSY.RECONVERGENT B1, `(.L_x_153) ;  /* 0x000002c000017945 */ /* 0x000fe20003800200 */
[----:B------:R-:W-:Y:S02]  /*a5a0*/  IABS R13, R11 ;  /* 0x0000000b000d7213 */ /* 0x000fe40000000000 */
[----:B------:R-:W-:-:S03]  /*a5b0*/  IADD3 R14, PT, PT, RZ, -R12, RZ ;  /* 0x8000000cff0e7210 */ /* 0x000fc60007ffe0ff */
[----:B------:R-:W-:-:S04]  /*a5c0*/  IMAD.HI.U32 R12, R16, R13, RZ ;  /* 0x0000000d100c7227 */ /* 0x000fc800078e00ff */
[----:B------:R-:W-:Y:S01]  /*a5d0*/  IMAD R13, R12, R14, R13 ;  /* 0x0000000e0c0d7224 */ /* 0x000fe200078e020d */
[----:B------:R-:W-:-:S04]  /*a5e0*/  IABS R14, R10 ;  /* 0x0000000a000e7213 */ /* 0x000fc80000000000 */
        /* <DEDUP_REMOVED lines=8> */
[----:B------:R-:W-:-:S05]  /*a670*/  MOV R13, R12 ;  /* 0x0000000c000d7202 */ /* 0x000fca0000000f00 */
[----:B------:R-:W-:Y:S01]  /*a680*/  @!P2 IMAD.MOV R13, RZ, RZ, -R13 ;  /* 0x000000ffff0da224 */ /* 0x000fe200078e0a0d */
[----:B------:R-:W-:-:S04]  /*a690*/  @!P1 LOP3.LUT R13, RZ, R10, RZ, 0x33, !PT ;  /* 0x0000000aff0d9212 */ /* 0x000fc800078e33ff */
[----:B------:R-:W-:-:S05]  /*a6a0*/  IADD3 R12, PT, PT, -R13, RZ, RZ ;  /* 0x000000ff0d0c7210 */ /* 0x000fca0007ffe1ff */
[----:B------:R-:W-:Y:S02]  /*a6b0*/  IMAD R12, R10, R12, R11 ;  /* 0x0000000c0a0c7224 */ /* 0x000fe400078e020b */
[----:B------:R-:W-:-:S03]  /*a6c0*/  VIADD R11, R11, UR4 ;  /* 0x000000040b0b7c36 */ /* 0x000fc60008000000 */
[C---:B------:R-:W-:Y:S02]  /*a6d0*/  ISETP.NE.AND P0, PT, R12.reuse, RZ, PT ;  /* 0x000000ff0c00720c */ /* 0x040fe40003f05270 */
[----:B----4-:R-:W-:Y:S02]  /*a6e0*/  ISETP.GT.AND P1, PT, R12, UR7, PT ;  /* 0x000000070c007c0c */ /* 0x010fe4000bf24270 */
[C---:B------:R-:W-:Y:S02]  /*a6f0*/  ISETP.EQ.OR P0, PT, R13.reuse, RZ, !P0 ;  /* 0x000000ff0d00720c */ /* 0x040fe40004702670 */
[----:B------:R-:W-:-:S04]  /*a700*/  ISETP.GT.OR P1, PT, R13, UR6, P1 ;  /* 0x000000060d007c0c */ /* 0x000fc80008f24670 */
[----:B------:R-:W-:Y:S02]  /*a710*/  PLOP3.LUT P0, PT, P1, P0, PT, 0xf8, 0x8f ;  /* 0x00000000008f781c */ /* 0x000fe40000f01f70 */
[----:B------:R-:W-:-:S11]  /*a720*/  ISETP.GE.AND P1, PT, R11, R8, PT ;  /* 0x000000080b00720c */ /* 0x000fd60003f26270 */
[----:B------:R-:W-:Y:S05]  /*a730*/  @P0 BRA `(.L_x_154) ;  /* 0x0000000000440947 */ /* 0x000fea0003800000 */
[----:B------:R-:W-:Y:S01]  /*a740*/  IMAD R12, R10, R13, R12 ;  /* 0x0000000d0a0c7224 */ /* 0x000fe200078e020c */
[----:B------:R-:W-:-:S03]  /*a750*/  USHF.R.S32.HI UR5, URZ, 0x1f, UR10 ;  /* 0x0000001fff057899 */ /* 0x000fc6000801140a */
[----:B------:R-:W-:-:S04]  /*a760*/  IMAD R13, R9, R12, RZ ;  /* 0x0000000c090d7224 */ /* 0x000fc800078e02ff */
[C---:B-1-3--:R-:W-:Y:S01]  /*a770*/  IMAD.WIDE R18, R13.reuse, 0x4, R4 ;  /* 0x000000040d127825 */ /* 0x04afe200078e0204 */
[----:B------:R-:W-:-:S04]  /*a780*/  IADD3 R12, P0, PT, R13, UR10, RZ ;  /* 0x0000000a0d0c7c10 */ /* 0x000fc8000ff1e0ff */
[----:B------:R-:W-:Y:S02]  /*a790*/  LEA.HI.X.SX32 R15, R13, UR5, 0x1, P0 ;  /* 0x000000050d0f7c11 */ /* 0x000fe400080f0eff */
[C---:B------:R-:W-:Y:S02]  /*a7a0*/  SHF.L.U32 R14, R12.reuse, 0x2, RZ ;  /* 0x000000020c0e7819 */ /* 0x040fe400000006ff */
[----:B------:R-:W-:Y:S02]  /*a7b0*/  SHF.L.U64.HI R12, R12, 0x2, R15 ;  /* 0x000000020c0c7819 */ /* 0x000fe4000001020f */
[C---:B------:R-:W-:Y:S02]  /*a7c0*/  IADD3 R20, P0, PT, R14.reuse, UR12, RZ ;  /* 0x0000000c0e147c10 */ /* 0x040fe4000ff1e0ff */
[----:B------:R-:W-:Y:S02]  /*a7d0*/  IADD3 R14, P2, PT, R14, UR14, RZ ;  /* 0x0000000e0e0e7c10 */ /* 0x000fe4000ff5e0ff */
[----:B------:R-:W-:-:S02]  /*a7e0*/  IADD3.X R21, PT, PT, R12, UR13, RZ, P0, !PT ;  /* 0x0000000d0c157c10 */ /* 0x000fc400087fe4ff */
[----:B------:R-:W-:Y:S01]  /*a7f0*/  IADD3.X R15, PT, PT, R12, UR15, RZ, P2, !PT ;  /* 0x0000000f0c0f7c10 */ /* 0x000fe200097fe4ff */
[----:B------:R-:W-:Y:S02]  /*a800*/  IMAD.WIDE R12, R13, 0x4, R2 ;  /* 0x000000040d0c7825 */ /* 0x000fe400078e0202 */
[----:B------:R0:W-:Y:S04]  /*a810*/  STG.E desc[UR8][R20.64+-0x4], RZ ;  /* 0xfffffcff14007986 */ /* 0x0001e8000c101908 */
[----:B------:R0:W-:Y:S04]  /*a820*/  STG.E desc[UR8][R18.64], RZ ;  /* 0x000000ff12007986 */ /* 0x0001e8000c101908 */
[----:B------:R0:W-:Y:S04]  /*a830*/  STG.E desc[UR8][R14.64+-0x4], RZ ;  /* 0xfffffcff0e007986 */ /* 0x0001e8000c101908 */
[----:B------:R0:W-:Y:S02]  /*a840*/  STG.E desc[UR8][R12.64], RZ ;  /* 0x000000ff0c007986 */ /* 0x0001e4000c101908 */
.L_x_154:
[----:B------:R-:W-:Y:S05]  /*a850*/  BSYNC.RECONVERGENT B1 ;  /* 0x0000000000017941 */ /* 0x000fea0003800200 */
.L_x_153:
[----:B------:R-:W-:Y:S05]  /*a860*/  @!P1 BRA `(.L_x_155) ;  /* 0xfffffffc00449947 */ /* 0x000fea000383ffff */
.L_x_152:
[----:B0---4-:R-:W-:Y:S05]  /*a870*/  BSYNC.RECONVERGENT B0 ;  /* 0x0000000000007941 */ /* 0x011fea0003800200 */
.L_x_151:
[----:B------:R-:W-:Y:S01]  /*a880*/  ISETP.GE.AND P0, PT, R7, R6, PT ;  /* 0x000000060700720c */ /* 0x000fe20003f06270 */
[----:B------:R-:W0:Y:S01]  /*a890*/  LDCU UR5, c[0x0][0x388] ;  /* 0x00007100ff0577ac */ /* 0x000e220008000800 */
[----:B------:R-:W-:Y:S01]  /*a8a0*/  BSSY.RECONVERGENT B0, `(.L_x_156) ;  /* 0x0000051000007945 */ /* 0x000fe20003800200 */
[----:B------:R-:W-:Y:S01]  /*a8b0*/  IMAD.MOV.U32 R0, RZ, RZ, RZ ;  /* 0x000000ffff007224 */ /* 0x000fe200078e00ff */
[----:B------:R-:W4:Y:S09]  /*a8c0*/  LDCU.64 UR6, c[0x0][0x380] ;  /* 0x00007000ff0677ac */ /* 0x000f320008000a00 */
[----:B------:R-:W-:Y:S05]  /*a8d0*/  @P0 BRA `(.L_x_157) ;  /* 0x0000000400340947 */ /* 0x000fea0003800000 */
[----:B------:R-:W-:Y:S01]  /*a8e0*/  IABS R4, R9 ;  /* 0x0000000900047213 */ /* 0x000fe20000000000 */
[----:B------:R-:W0:Y:S01]  /*a8f0*/  LDC.64 R2, c[0x0][0x390] ;  /* 0x0000e400ff027b82 */ /* 0x000e220000000a00 */
[----:B------:R-:W-:Y:S02]  /*a900*/  MOV R0, RZ ;  /* 0x000000ff00007202 */ /* 0x000fe40000000f00 */
[----:B------:R-:W5:Y:S01]  /*a910*/  I2F.RP R11, R4 ;  /* 0x00000004000b7306 */ /* 0x000f620000209400 */
[----:B------:R-:W-:-:S07]  /*a920*/  MOV R8, R7 ;  /* 0x0000000700087202 */ /* 0x000fce0000000f00 */
[----:B-----5:R-:W2:Y:S02]  /*a930*/  MUFU.RCP R11, R11 ;  /* 0x0000000b000b7308 */ /* 0x020ea40000001000 */
[----:B--2---:R-:W-:-:S06]  /*a940*/  IADD3 R12, PT, PT, R11, 0xffffffe, RZ ;  /* 0x0ffffffe0b0c7810 */ /* 0x004fcc0007ffe0ff */
[----:B------:R2:W5:Y:S02]  /*a950*/  F2I.FTZ.U32.TRUNC.NTZ R13, R12 ;  /* 0x0000000c000d7305 */ /* 0x000564000021f000 */
[----:B--2---:R-:W-:Y:S02]  /*a960*/  IMAD.MOV.U32 R12, RZ, RZ, RZ ;  /* 0x000000ffff0c7224 */ /* 0x004fe400078e00ff */
[----:B-----5:R-:W-:-:S04]  /*a970*/  IMAD.MOV R5, RZ, RZ, -R13 ;  /* 0x000000ffff057224 */ /* 0x020fc800078e0a0d */
[----:B------:R-:W-:-:S04]  /*a980*/  IMAD R5, R5, R4, RZ ;  /* 0x0000000405057224 */ /* 0x000fc800078e02ff */
[----:B0-----:R-:W-:-:S07]  /*a990*/  IMAD.HI.U32 R5, R13, R5, R12 ;  /* 0x000000050d057227 */ /* 0x001fce00078e000c */
.L_x_160:
[----:B------:R-:W-:Y:S01]  /*a9a0*/  IABS R17, R10 ;  /* 0x0000000a00117213 */ /* 0x000fe20000000000 */
[----:B------:R-:W-:Y:S01]  /*a9b0*/  BSSY.RECONVERGENT B1, `(.L_x_158) ;  /* 0x000003e000017945 */ /* 0x000fe20003800200 */
[----:B------:R-:W-:Y:S02]  /*a9c0*/  IABS R11, R9 ;  /* 0x00000009000b7213 */ /* 0x000fe40000000000 */
[----:B------:R-:W0:Y:S01]  /*a9d0*/  I2F.RP R14, R17 ;  /* 0x00000011000e7306 */ /* 0x000e220000209400 */
[----:B------:R-:W-:Y:S02]  /*a9e0*/  IABS R12, R8 ;  /* 0x00000008000c7213 */ /* 0x000fe40000000000 */
[----:B------:R-:W-:Y:S01]  /*a9f0*/  IMAD.MOV R13, RZ, RZ, -R11 ;  /* 0x000000ffff0d7224 */ /* 0x000fe200078e0a0b */
[----:B---3--:R-:W-:Y:S02]  /*aa00*/  IABS R18, R10 ;  /* 0x0000000a00127213 */ /* 0x008fe40000000000 */
[----:B------:R-:W-:-:S04]  /*aa10*/  IMAD.HI.U32 R11, R5, R12, RZ ;  /* 0x0000000c050b7227 */ /* 0x000fc800078e00ff */
[----:B------:R-:W-:Y:S01]  /*aa20*/  IMAD R13, R11, R13, R12 ;  /* 0x0000000d0b0d7224 */ /* 0x000fe200078e020c */
[----:B------:R-:W-:Y:S01]  /*aa30*/  IABS R12, R9 ;  /* 0x00000009000c7213 */ /* 0x000fe20000000000 */
[----:B------:R-:W-:Y:S01]  /*aa40*/  IMAD.MOV R18, RZ, RZ, -R18 ;  /* 0x000000ffff127224 */ /* 0x000fe200078e0a12 */
[----:B0-----:R-:W0:Y:S02]  /*aa50*/  MUFU.RCP R14, R14 ;  /* 0x0000000e000e7308 */ /* 0x001e240000001000 */
[----:B------:R-:W-:-:S13]  /*aa60*/  ISETP.GT.U32.AND P1, PT, R4, R13, PT ;  /* 0x0000000d0400720c */ /* 0x000fda0003f24070 */
[----:B------:R-:W-:Y:S02]  /*aa70*/  @!P1 IADD3 R13, PT, PT, R13, -R12, RZ ;  /* 0x8000000c0d0d9210 */ /* 0x000fe40007ffe0ff */
[----:B------:R-:W-:Y:S01]  /*aa80*/  LOP3.LUT R12, R8, R9, RZ, 0x3c, !PT ;  /* 0x00000009080c7212 */ /* 0x000fe200078e3cff */
[----:B0-----:R-:W-:Y:S01]  /*aa90*/  VIADD R16, R14, 0xffffffe ;  /* 0x0ffffffe0e107836 */ /* 0x001fe20000000000 */
[----:B------:R-:W-:Y:S02]  /*aaa0*/  ISETP.GE.U32.AND P0, PT, R13, R4, PT ;  /* 0x000000040d00720c */ /* 0x000fe40003f06070 */
[----:B------:R-:W-:Y:S01]  /*aab0*/  @!P1 IADD3 R11, PT, PT, R11, 0x1, RZ ;  /* 0x000000010b0b9810 */ /* 0x000fe20007ffe0ff */
[----:B------:R-:W0:Y:S01]  /*aac0*/  F2I.FTZ.U32.TRUNC.NTZ R13, R16 ;  /* 0x00000010000d7305 */ /* 0x000e22000021f000 */
[----:B------:R-:W-:Y:S02]  /*aad0*/  ISETP.GE.AND P2, PT, R12, RZ, PT ;  /* 0x000000ff0c00720c */ /* 0x000fe40003f46270 */
[----:B------:R-:W-:-:S07]  /*aae0*/  ISETP.NE.AND P1, PT, R9, RZ, PT ;  /* 0x000000ff0900720c */ /* 0x000fce0003f25270 */
[----:B------:R-:W-:Y:S02]  /*aaf0*/  @P0 VIADD R11, R11, 0x1 ;  /* 0x000000010b0b0836 */ /* 0x000fe40000000000 */
[----:B0-----:R-:W-:-:S03]  /*ab00*/  IMAD.MOV R12, RZ, RZ, -R13 ;  /* 0x000000ffff0c7224 */ /* 0x001fc600078e0a0d */
        /* <DEDUP_REMOVED lines=26> */
[----:B------:R-:W-:-:S03]  /*acb0*/  ISETP.GE.AND P1, PT, R8, R6, PT ;  /* 0x000000060800720c */ /* 0x000fc60003f26270 */
[----:B------:R-:W-:-:S04]  /*acc0*/  IMAD R13, R10, R13, R15 ;  /* 0x0000000d0a0d7224 */ /* 0x000fc800078e020f */
[----:B------:R-:W-:Y:S01]  /*acd0*/  IMAD R11, R14, R13, RZ ;  /* 0x0000000d0e0b7224 */ /* 0x000fe200078e02ff */
[----:B----4-:R-:W-:-:S03]  /*ace0*/  ISETP.GE.AND P0, PT, R13, UR7, PT ;  /* 0x000000070d007c0c */ /* 0x010fc6000bf06270 */
[C---:B------:R-:W-:Y:S01]  /*acf0*/  IMAD R11, R12.reuse, R11, RZ ;  /* 0x0000000b0c0b7224 */ /* 0x040fe200078e02ff */
[----:B------:R-:W-:-:S04]  /*ad00*/  ISETP.GE.OR P0, PT, R12, UR6, P0 ;  /* 0x000000060c007c0c */ /* 0x000fc80008706670 */
[----:B------:R-:W-:-:S04]  /*ad10*/  ISETP.EQ.OR P0, PT, R11, RZ, P0 ;  /* 0x000000ff0b00720c */ /* 0x000fc80000702670 */
[----:B------:R-:W-:-:S13]  /*ad20*/  ISETP.GE.OR P0, PT, R14, UR5, P0 ;  /* 0x000000050e007c0c */ /* 0x000fda0008706670 */
[----:B------:R-:W-:Y:S05]  /*ad30*/  @P0 BRA `(.L_x_159) ;  /* 0x0000000000140947 */ /* 0x000fea0003800000 */
[----:B------:R-:W-:-:S04]  /*ad40*/  IMAD R12, R10, R12, R13 ;  /* 0x0000000c0a0c7224 */ /* 0x000fc800078e020d */
[----:B------:R-:W-:-:S04]  /*ad50*/  IMAD R13, R9, R12, R14 ;  /* 0x0000000c090d7224 */ /* 0x000fc800078e020e */
[----:B------:R-:W-:-:S06]  /*ad60*/  IMAD.WIDE R12, R13, 0x4, R2 ;  /* 0x000000040d0c7825 */ /* 0x000fcc00078e0202 */
[----:B------:R-:W2:Y:S02]  /*ad70*/  LDG.E R13, desc[UR8][R12.64] ;  /* 0x000000080c0d7981 */ /* 0x000ea4000c1e1900 */
[----:B--2---:R-:W-:-:S07]  /*ad80*/  FADD R0, R0, R13 ;  /* 0x0000000d00007221 */ /* 0x004fce0000000000 */
.L_x_159:
[----:B------:R-:W-:Y:S05]  /*ad90*/  BSYNC.RECONVERGENT B1 ;  /* 0x0000000000017941 */ /* 0x000fea0003800200 */
.L_x_158:
[----:B------:R-:W-:Y:S05]  /*ada0*/  @!P1 BRA `(.L_x_160) ;  /* 0xfffffff800fc9947 */ /* 0x000fea000383ffff */
.L_x_157:
[----:B0---4-:R-:W-:Y:S05]  /*adb0*/  BSYNC.RECONVERGENT B0 ;  /* 0x0000000000007941 */ /* 0x011fea0003800200 */
.L_x_156:
[----:B------:R-:W0:Y:S01]  /*adc0*/  LDCU UR5, c[0x0][0x478] ;  /* 0x00008f00ff0577ac */ /* 0x000e220008000800 */
[----:B------:R-:W4:Y:S01]  /*add0*/  MUFU.RCP R3, R0 ;  /* 0x0000000000037308 */ /* 0x000f220000001000 */
[----:B------:R-:W-:Y:S01]  /*ade0*/  BSSY.RECONVERGENT B0, `(.L_x_161) ;  /* 0x000000d000007945 */ /* 0x000fe20003800200 */
[----:B------:R-:W-:Y:S01]  /*adf0*/  ISETP.GE.AND P2, PT, R7, R6, PT ;  /* 0x000000060700720c */ /* 0x000fe20003f46270 */
[----:B0-----:R-:W-:Y:S01]  /*ae00*/  FADD R2, -R0, UR5 ;  /* 0x0000000500027e21 */ /* 0x001fe20008000100 */
[----:B----4-:R-:W-:-:S04]  /*ae10*/  FFMA R4, R3, -R0, 1 ;  /* 0x3f80000003047423 */ /* 0x010fc80000000800 */
[----:B------:R-:W0:Y:S01]  /*ae20*/  FCHK P0, R2, R0 ;  /* 0x0000000002007302 */ /* 0x000e220000000000 */
[----:B------:R-:W-:-:S04]  /*ae30*/  FFMA R3, R3, R4, R3 ;  /* 0x0000000403037223 */ /* 0x000fc80000000003 */
[----:B------:R-:W-:-:S04]  /*ae40*/  FFMA R5, R2, R3, RZ ;  /* 0x0000000302057223 */ /* 0x000fc800000000ff */
[----:B------:R-:W-:-:S04]  /*ae50*/  FFMA R8, R5, -R0, R2 ;  /* 0x8000000005087223 */ /* 0x000fc80000000002 */
[----:B------:R-:W-:Y:S01]  /*ae60*/  FFMA R8, R3, R8, R5 ;  /* 0x0000000803087223 */ /* 0x000fe20000000005 */
[----:B0-----:R-:W-:Y:S06]  /*ae70*/  @!P0 BRA `(.L_x_162) ;  /* 0x00000000000c8947 */ /* 0x001fec0003800000 */
[----:B------:R-:W-:-:S07]  /*ae80*/  MOV R11, 0xaea0 ;  /* 0x0000aea0000b7802 */ /* 0x000fce0000000f00 */
[----:B-123--:R-:W-:Y:S05]  /*ae90*/  CALL.REL.NOINC `($__internal_1_$__cuda_sm3x_div_rn_noftz_f32_slowpath) ;  /* 0x0000000c00007944 */ /* 0x00efea0003c00000 */
[----:B------:R-:W-:-:S07]  /*aea0*/  IMAD.MOV.U32 R8, RZ, RZ, R0 ;  /* 0x000000ffff087224 */ /* 0x000fce00078e0000 */
.L_x_162:
[----:B------:R-:W-:Y:S05]  /*aeb0*/  BSYNC.RECONVERGENT B0 ;  /* 0x0000000000007941 */ /* 0x000fea0003800200 */
.L_x_161:
[----:B------:R-:W-:Y:S05]  /*aec0*/  @P2 EXIT ;  /* 0x000000000000294d */ /* 0x000fea0003800000 */
[----:B------:R-:W-:Y:S01]  /*aed0*/  IABS R0, R9 ;  /* 0x0000000900007213 */ /* 0x000fe20000000000 */
[----:B------:R-:W0:Y:S01]  /*aee0*/  LDC.64 R2, c[0x0][0x390] ;  /* 0x0000e400ff027b82 */ /* 0x000e220000000a00 */
[----:B------:R-:W4:Y:S02]  /*aef0*/  LDCU.64 UR6, c[0x0][0x380] ;  /* 0x00007000ff0677ac */ /* 0x000f240008000a00 */
[----:B------:R-:W5:Y:S01]  /*af00*/  I2F.RP R11, R0 ;  /* 0x00000000000b7306 */ /* 0x000f620000209400 */
[----:B------:R-:W1:Y:S04]  /*af10*/  LDCU UR5, c[0x0][0x388] ;  /* 0x00007100ff0577ac */ /* 0x000e680008000800 */
[----:B------:R-:W0:Y:S03]  /*af20*/  LDC.64 R4, c[0x0][0x398] ;  /* 0x0000e600ff047b82 */ /* 0x000e260000000a00 */
[----:B-----5:R-:W2:Y:S01]  /*af30*/  MUFU.RCP R11, R11 ;  /* 0x0000000b000b7308 */ /* 0x020ea20000001000 */
[----:B----4-:R-:W-:-:S02]  /*af40*/  UIADD3 UR6, UPT, UPT, UR6, -0x1, URZ ;  /* 0xffffffff06067890 */ /* 0x010fc4000fffe0ff */
[----:B------:R-:W-:Y:S02]  /*af50*/  UIADD3 UR7, UPT, UPT, UR7, -0x1, URZ ;  /* 0xffffffff07077890 */ /* 0x000fe4000fffe0ff */
[----:B-1----:R-:W-:Y:S01]  /*af60*/  UIADD3 UR5, UPT, UPT, UR5, -0x1, URZ ;  /* 0xffffffff05057890 */ /* 0x002fe2000fffe0ff */
[----:B--2---:R-:W-:-:S04]  /*af70*/  IADD3 R12, PT, PT, R11, 0xffffffe, RZ ;  /* 0x0ffffffe0b0c7810 */ /* 0x004fc80007ffe0ff */
[----:B------:R1:W2:Y:S02]  /*af80*/  F2I.FTZ.U32.TRUNC.NTZ R13, R12 ;  /* 0x0000000c000d7305 */ /* 0x0002a4000021f000 */
[----:B-1----:R-:W-:Y:S02]  /*af90*/  HFMA2 R12, -RZ, RZ, 0, 0 ;  /* 0x00000000ff0c7431 */ /* 0x002fe400000001ff */
[----:B--2---:R-:W-:-:S04]  /*afa0*/  IMAD.MOV R15, RZ, RZ, -R13 ;  /* 0x000000ffff0f7224 */ /* 0x004fc800078e0a0d */
[----:B------:R-:W-:-:S04]  /*afb0*/  IMAD R11, R15, R0, RZ ;  /* 0x000000000f0b7224 */ /* 0x000fc800078e02ff */
[----:B0-----:R-:W-:-:S07]  /*afc0*/  IMAD.HI.U32 R11, R13, R11, R12 ;  /* 0x0000000b0d0b7227 */ /* 0x001fce00078e000c */
.L_x_165:
[----:B------:R-:W-:Y:S01]  /*afd0*/  IABS R16, R10 ;  /* 0x0000000a00107213 */ /* 0x000fe20000000000 */
[----:B------:R-:W-:Y:S01]  /*afe0*/  BSSY.RECONVERGENT B0, `(.L_x_163) ;  /* 0x0000043000007945 */ /* 0x000fe20003800200 */
[----:B0-----:R-:W-:Y:S02]  /*aff0*/  IABS R12, R9 ;  /* 0x00000009000c7213 */ /* 0x001fe40000000000 */
[----:B------:R-:W-:Y:S01]  /*b000*/  IABS R13, R7 ;  /* 0x00000007000d7213 */ /* 0x000fe20000000000 */
[----:B------:R-:W0:Y:S02]  /*b010*/  I2F.RP R15, R16 ;  /* 0x00000010000f7306 */ /* 0x000e240000209400 */
        /* <DEDUP_REMOVED lines=12> */
[----:B------:R-:W3:Y:S01]  /*b0e0*/  F2I.FTZ.U32.TRUNC.NTZ R13, R17 ;  /* 0x00000011000d7305 */ /* 0x000ee2000021f000 */
[----:B------:R-:W-:-:S07]  /*b0f0*/  ISETP.NE.AND P1, PT, R9, RZ, PT ;  /* 0x000000ff0900720c */ /* 0x000fce0003f25270 */
[----:B------:R-:W-:-:S05]  /*b100*/  @P0 VIADD R12, R12, 0x1 ;  /* 0x000000010c0c0836 */ /* 0x000fca0000000000 */
[----:B------:R-:W-:Y:S02]  /*b110*/  MOV R15, R12 ;  /* 0x0000000c000f7202 */ /* 0x000fe40000000f00 */
[----:B------:R-:W-:Y:S01]  /*b120*/  IABS R12, R10 ;  /* 0x0000000a000c7213 */ /* 0x000fe20000000000 */
[----:B---3--:R-:W-:Y:S01]  /*b130*/  IMAD.MOV R19, RZ, RZ, -R13 ;  /* 0x000000ffff137224 */ /* 0x008fe200078e0a0d */
        /* <DEDUP_REMOVED lines=29> */
[----:B------:R-:W-:-:S03]  /*b310*/  ISETP.GE.AND P0, PT, R13, UR7, PT ;  /* 0x000000070d007c0c */ /* 0x000fc6000bf06270 */
[C---:B------:R-:W-:Y:S01]  /*b320*/  IMAD R12, R17.reuse, R12, RZ ;  /* 0x0000000c110c7224 */ /* 0x040fe200078e02ff */
[----:B------:R-:W-:-:S04]  /*b330*/  ISETP.GE.OR P0, PT, R17, UR6, P0 ;  /* 0x0000000611007c0c */ /* 0x000fc80008706670 */
[----:B------:R-:W-:-:S04]  /*b340*/  ISETP.EQ.OR P0, PT, R12, RZ, P0 ;  /* 0x000000ff0c00720c */ /* 0x000fc80000702670 */
[----:B------:R-:W-:-:S13]  /*b350*/  ISETP.GE.OR P0, PT, R14, UR5, P0 ;  /* 0x000000050e007c0c */ /* 0x000fda0008706670 */
[----:B------:R-:W-:Y:S05]  /*b360*/  @P0 BRA `(.L_x_164) ;  /* 0x0000000000280947 */ /* 0x000fea0003800000 */
[----:B------:R-:W-:-:S04]  /*b370*/  IMAD R12, R10, R17, R13 ;  /* 0x000000110a0c7224 */ /* 0x000fc800078e020d */
[----:B------:R-:W-:-:S04]  /*b380*/  IMAD R15, R9, R12, R14 ;  /* 0x0000000c090f7224 */ /* 0x000fc800078e020e */
[----:B------:R-:W-:-:S05]  /*b390*/  IMAD.WIDE R12, R15, 0x4, R2 ;  /* 0x000000040f0c7825 */ /* 0x000fca00078e0202 */
[----:B------:R-:W2:Y:S01]  /*b3a0*/  LDG.E R17, desc[UR8][R12.64] ;  /* 0x000000080c117981 */ /* 0x000ea2000c1e1900 */
[----:B------:R-:W-:-:S04]  /*b3b0*/  IMAD.WIDE R14, R15, 0x4, R4 ;  /* 0x000000040f0e7825 */ /* 0x000fc800078e0204 */
[----:B--2---:R-:W-:-:S05]  /*b3c0*/  FFMA R17, R17, R8, R17 ;  /* 0x0000000811117223 */ /* 0x004fca0000000011 */
[----:B------:R0:W-:Y:S04]  /*b3d0*/  STG.E desc[UR8][R12.64], R17 ;  /* 0x000000110c007986 */ /* 0x0001e8000c101908 */
[----:B------:R-:W2:Y:S02]  /*b3e0*/  LDG.E R16, desc[UR8][R14.64] ;  /* 0x000000080e107981 */ /* 0x000ea4000c1e1900 */
[----:B--2---:R-:W-:-:S05]  /*b3f0*/  FFMA R19, R17, R8, R16 ;  /* 0x0000000811137223 */ /* 0x004fca0000000010 */
[----:B------:R0:W-:Y:S02]  /*b400*/  STG.E desc[UR8][R14.64], R19 ;  /* 0x000000130e007986 */ /* 0x0001e4000c101908 */
.L_x_164:
[----:B------:R-:W-:Y:S05]  /*b410*/  BSYNC.RECONVERGENT B0 ;  /* 0x0000000000007941 */ /* 0x000fea0003800200 */
.L_x_163:
[----:B------:R-:W-:Y:S05]  /*b420*/  @!P1 BRA `(.L_x_165) ;  /* 0xfffffff800e89947 */ /* 0x000fea000383ffff */
[----:B------:R-:W-:Y:S05]  /*b430*/  EXIT ;  /* 0x000000000000794d */ /* 0x000fea0003800000 */
        .weak           $__internal_0_$__cuda_sm20_div_rn_f64_full
        .type           $__internal_0_$__cuda_sm20_div_rn_f64_full,@function
        .size           $__internal_0_$__cuda_sm20_div_rn_f64_full,($__internal_1_$__cuda_sm3x_div_rn_noftz_f32_slowpath - $__internal_0_$__cuda_sm20_div_rn_f64_full)
$__internal_0_$__cuda_sm20_div_rn_f64_full:
[C---:B------:R-:W-:Y:S01]  /*b440*/  FSETP.GEU.AND P0, PT, |R3|.reuse, 1.469367938527859385e-39, PT ;  /* 0x001000000300780b */ /* 0x040fe20003f0e200 */
[----:B------:R-:W-:Y:S01]  /*b450*/  IMAD.MOV.U32 R32, RZ, RZ, R2 ;  /* 0x000000ffff207224 */ /* 0x000fe200078e0002 */
[----:B------:R-:W-:Y:S01]  /*b460*/  LOP3.LUT R34, R3, 0x800fffff, RZ, 0xc0, !PT ;  /* 0x800fffff03227812 */ /* 0x000fe200078ec0ff */
[----:B------:R-:W-:Y:S01]  /*b470*/  IMAD.MOV.U32 R41, RZ, RZ, R4 ;  /* 0x000000ffff297224 */ /* 0x000fe200078e0004 */
[----:B------:R-:W-:Y:S01]  /*b480*/  MOV R33, R3 ;  /* 0x0000000300217202 */ /* 0x000fe20000000f00 */
[----:B------:R-:W-:Y:S01]  /*b490*/  HFMA2 R38, -RZ, RZ, 0, 5.9604644775390625e-08 ;  /* 0x00000001ff267431 */ /* 0x000fe200000001ff */
[----:B------:R-:W-:Y:S01]  /*b4a0*/  LOP3.LUT R35, R34, 0x3ff00000, RZ, 0xfc, !PT ;  /* 0x3ff0000022237812 */ /* 0x000fe200078efcff */
[----:B------:R-:W-:Y:S01]  /*b4b0*/  IMAD.MOV.U32 R34, RZ, RZ, R2 ;  /* 0x000000ffff227224 */ /* 0x000fe200078e0002 */
[----:B------:R-:W-:Y:S01]  /*b4c0*/  FSETP.GEU.AND P2, PT, |R41|, 1.469367938527859385e-39, PT ;  /* 0x001000002900780b */ /* 0x000fe20003f4e200 */
[----:B------:R-:W-:Y:S01]  /*b4d0*/  BSSY.RECONVERGENT B1, `(.L_x_166) ;  /* 0x0000057000017945 */ /* 0x000fe20003800200 */
[----:B------:R-:W-:-:S02]  /*b4e0*/  MOV R40, R11 ;  /* 0x0000000b00287202 */ /* 0x000fc40000000f00 */
[----:B------:R-:W-:Y:S01]  /*b4f0*/  LOP3.LUT R2, R41, 0x7ff00000, RZ, 0xc0, !PT ;  /* 0x7ff0000029027812 */ /* 0x000fe200078ec0ff */
[----:B------:R-:W-:Y:S01]  /*b500*/  @!P0 DMUL R34, R32, 8.98846567431157953865e+307 ;  /* 0x7fe0000020228828 */ /* 0x000fe20000000000 */
[----:B------:R-:W-:Y:S01]  /*b510*/  LOP3.LUT R4, R3, 0x7ff00000, RZ, 0xc0, !PT ;  /* 0x7ff0000003047812 */ /* 0x000fe200078ec0ff */
[----:B------:R-:W-:Y:S01]  /*b520*/  IMAD.MOV.U32 R3, RZ, RZ, 0x1ca00000 ;  /* 0x1ca00000ff037424 */ /* 0x000fe200078e00ff */
[----:B------:R-:W-:Y:S02]  /*b530*/  MOV R36, R40 ;  /* 0x0000002800247202 */ /* 0x000fe40000000f00 */
[----:B------:R-:W-:Y:S01]  /*b540*/  ISETP.GE.U32.AND P1, PT, R2, R4, PT ;  /* 0x000000040200720c */ /* 0x000fe20003f26070 */
[----:B------:R-:W0:Y:S02]  /*b550*/  MUFU.RCP64H R39, R35 ;  /* 0x0000002300277308 */ /* 0x000e240000001800 */
[----:B------:R-:W-:Y:S02]  /*b560*/  @!P2 LOP3.LUT R11, R33, 0x7ff00000, RZ, 0xc0, !PT ;  /* 0x7ff00000210ba812 */ /* 0x000fe400078ec0ff */
[----:B------:R-:W-:-:S02]  /*b570*/  @!P0 LOP3.LUT R4, R35, 0x7ff00000, RZ, 0xc0, !PT ;  /* 0x7ff0000023048812 */ /* 0x000fc400078ec0ff */
[----:B------:R-:W-:Y:S02]  /*b580*/  @!P2 ISETP.GE.U32.AND P3, PT, R2, R11, PT ;  /* 0x0000000b0200a20c */ /* 0x000fe40003f66070 */
[----:B------:R-:W-:-:S04]  /*b590*/  SEL R11, R3, 0x63400000, !P1 ;  /* 0x63400000030b7807 */ /* 0x000fc80004800000 */
[----:B------:R-:W-:Y:S02]  /*b5a0*/  LOP3.LUT R37, R11, 0x800fffff, R41, 0xf8, !PT ;  /* 0x800fffff0b257812 */ /* 0x000fe400078ef829 */
[----:B------:R-:W-:Y:S01]  /*b5b0*/  MOV R11, R2 ;  /* 0x00000002000b7202 */ /* 0x000fe20000000f00 */
[----:B0-----:R-:W-:-:S08]  /*b5c0*/  DFMA R28, R38, -R34, 1 ;  /* 0x3ff00000261c742b */ /* 0x001fd00000000822 */
[----:B------:R-:W-:-:S08]  /*b5d0*/  DFMA R28, R28, R28, R28 ;  /* 0x0000001c1c1c722b */ /* 0x000fd0000000001c */
[----:B------:R-:W-:Y:S01]  /*b5e0*/  DFMA R38, R38, R28, R38 ;  /* 0x0000001c2626722b */ /* 0x000fe20000000026 */
[----:B------:R-:W-:-:S04]  /*b5f0*/  @!P2 SEL R28, R3, 0x63400000, !P3 ;  /* 0x63400000031ca807 */ /* 0x000fc80005800000 */
[----:B------:R-:W-:-:S03]  /*b600*/  @!P2 LOP3.LUT R28, R28, 0x80000000, R41, 0xf8, !PT ;  /* 0x800000001c1ca812 */ /* 0x000fc600078ef829 */
[----:B------:R-:W-:Y:S01]  /*b610*/  DFMA R44, R38, -R34, 1 ;  /* 0x3ff00000262c742b */ /* 0x000fe20000000822 */
[----:B------:R-:W-:Y:S01]  /*b620*/  @!P2 LOP3.LUT R29, R28, 0x100000, RZ, 0xfc, !PT ;  /* 0x001000001c1da812 */ /* 0x000fe200078efcff */
[----:B------:R-:W-:-:S06]  /*b630*/  @!P2 IMAD.MOV.U32 R28, RZ, RZ, RZ ;  /* 0x000000ffff1ca224 */ /* 0x000fcc00078e00ff */
[----:B------:R-:W-:Y:S02]  /*b640*/  DFMA R44, R38, R44, R38 ;  /* 0x0000002c262c722b */ /* 0x000fe40000000026 */
[----:B------:R-:W-:-:S08]  /*b650*/  @!P2 DFMA R36, R36, 2, -R28 ;  /* 0x400000002424a82b */ /* 0x000fd0000000081c */
[----:B------:R-:W-:Y:S02]  /*b660*/  DMUL R28, R44, R36 ;  /* 0x000000242c1c7228 */ /* 0x000fe40000000000 */
[----:B------:R-:W-:-:S06]  /*b670*/  @!P2 LOP3.LUT R11, R37, 0x7ff00000, RZ, 0xc0, !PT ;  /* 0x7ff00000250ba812 */ /* 0x000fcc00078ec0ff */
[----:B------:R-:W-:-:S08]  /*b680*/  DFMA R38, R28, -R34, R36 ;  /* 0x800000221c26722b */ /* 0x000fd00000000024 */
[----:B------:R-:W-:Y:S01]  /*b690*/  DFMA R38, R44, R38, R28 ;  /* 0x000000262c26722b */ /* 0x000fe2000000001c */
[----:B------:R-:W-:-:S05]  /*b6a0*/  VIADD R28, R11, 0xffffffff ;  /* 0xffffffff0b1c7836 */ /* 0x000fca0000000000 */
[----:B------:R-:W-:Y:S02]  /*b6b0*/  ISETP.GT.U32.AND P0, PT, R28, 0x7feffffe, PT ;  /* 0x7feffffe1c00780c */ /* 0x000fe40003f04070 */
[----:B------:R-:W-:-:S04]  /*b6c0*/  IADD3 R28, PT, PT, R4, -0x1, RZ ;  /* 0xffffffff041c7810 */ /* 0x000fc80007ffe0ff */
[----:B------:R-:W-:-:S13]  /*b6d0*/  ISETP.GT.U32.OR P0, PT, R28, 0x7feffffe, P0 ;  /* 0x7feffffe1c00780c */ /* 0x000fda0000704470 */
[----:B------:R-:W-:Y:S05]  /*b6e0*/  @P0 BRA `(.L_x_167) ;  /* 0x0000000000740947 */ /* 0x000fea0003800000 */
[----:B------:R-:W-:Y:S01]  /*b6f0*/  LOP3.LUT R4, R33, 0x7ff00000, RZ, 0xc0, !PT ;  /* 0x7ff0000021047812 */ /* 0x000fe200078ec0ff */
[----:B------:R-:W-:-:S03]  /*b700*/  IMAD.MOV.U32 R40, RZ, RZ, RZ ;  /* 0x000000ffff287224 */ /* 0x000fc600078e00ff */
[CC--:B------:R-:W-:Y:S02]  /*b710*/  VIADDMNMX R11, R2.reuse, -R4.reuse, 0xb9600000, !PT ;  /* 0xb9600000020b7446 */ /* 0x0c0fe40007800904 */
[----:B------:R-:W-:Y:S02]  /*b720*/  ISETP.GE.U32.AND P0, PT, R2, R4, PT ;  /* 0x000000040200720c */ /* 0x000fe40003f06070 */
[----:B------:R-:W-:Y:S02]  /*b730*/  VIMNMX R11, PT, PT, R11, 0x46a00000, PT ;  /* 0x46a000000b0b7848 */ /* 0x000fe40003fe0100 */
[----:B------:R-:W-:-:S05]  /*b740*/  SEL R3, R3, 0x63400000, !P0 ;  /* 0x6340000003037807 */ /* 0x000fca0004000000 */
[----:B------:R-:W-:-:S05]  /*b750*/  IMAD.IADD R3, R11, 0x1, -R3 ;  /* 0x000000010b037824 */ /* 0x000fca00078e0a03 */
[----:B------:R-:W-:-:S06]  /*b760*/  IADD3 R41, PT, PT, R3, 0x7fe00000, RZ ;  /* 0x7fe0000003297810 */ /* 0x000fcc0007ffe0ff */
[----:B------:R-:W-:-:S10]  /*b770*/  DMUL R28, R38, R40 ;  /* 0x00000028261c7228 */ /* 0x000fd40000000000 */
[----:B------:R-:W-:-:S13]  /*b780*/  FSETP.GTU.AND P0, PT, |R29|, 1.469367938527859385e-39, PT ;  /* 0x001000001d00780b */ /* 0x000fda0003f0c200 */
[----:B------:R-:W-:Y:S05]  /*b790*/  @P0 BRA `(.L_x_168) ;  /* 0x0000000000a80947 */ /* 0x000fea0003800000 */
[----:B------:R-:W-:Y:S01]  /*b7a0*/  DFMA R34, R38, -R34, R36 ;  /* 0x800000222622722b */ /* 0x000fe20000000024 */
[----:B------:R-:W-:-:S09]  /*b7b0*/  MOV R40, RZ ;  /* 0x000000ff00287202 */ /* 0x000fd20000000f00 */
[C---:B------:R-:W-:Y:S02]  /*b7c0*/  FSETP.NEU.AND P0, PT, R35.reuse, RZ, PT ;  /* 0x000000ff2300720b */ /* 0x040fe40003f0d000 */
[----:B------:R-:W-:-:S04]  /*b7d0*/  LOP3.LUT R32, R35, 0x80000000, R33, 0x48, !PT ;  /* 0x8000000023207812 */ /* 0x000fc800078e4821 */
[----:B------:R-:W-:-:S07]  /*b7e0*/  LOP3.LUT R41, R32, R41, RZ, 0xfc, !PT ;  /* 0x0000002920297212 */ /* 0x000fce00078efcff */
[----:B------:R-:W-:Y:S05]  /*b7f0*/  @!P0 BRA `(.L_x_168) ;  /* 0x0000000000908947 */ /* 0x000fea0003800000 */
[----:B------:R-:W-:Y:S01]  /*b800*/  IMAD.MOV R35, RZ, RZ, -R3 ;  /* 0x000000ffff237224 */ /* 0x000fe200078e0a03 */
[----:B------:R-:W-:Y:S02]  /*b810*/  MOV R34, RZ ;  /* 0x000000ff00227202 */ /* 0x000fe40000000f00 */
[----:B------:R-:W-:-:S04]  /*b820*/  IADD3 R3, PT, PT, -R3, -0x43300000, RZ ;  /* 0xbcd0000003037810 */ /* 0x000fc80007ffe1ff */
[----:B------:R-:W-:Y:S02]  /*b830*/  DFMA R34, R28, -R34, R38 ;  /* 0x800000221c22722b */ /* 0x000fe40000000026 */
[----:B------:R-:W-:-:S08]  /*b840*/  DMUL.RP R38, R38, R40 ;  /* 0x0000002826267228 */ /* 0x000fd00000008000 */
[----:B------:R-:W-:Y:S02]  /*b850*/  FSETP.NEU.AND P0, PT, |R35|, R3, PT ;  /* 0x000000032300720b */ /* 0x000fe40003f0d200 */
[----:B------:R-:W-:Y:S02]  /*b860*/  LOP3.LUT R32, R39, R32, RZ, 0x3c, !PT ;  /* 0x0000002027207212 */ /* 0x000fe400078e3cff */
[----:B------:R-:W-:Y:S02]  /*b870*/  FSEL R2, R38, R28, !P0 ;  /* 0x0000001c26027208 */ /* 0x000fe40004000000 */
[----:B------:R-:W-:-:S03]  /*b880*/  FSEL R32, R32, R29, !P0 ;  /* 0x0000001d20207208 */ /* 0x000fc60004000000 */
[----:B------:R-:W-:Y:S01]  /*b890*/  IMAD.MOV.U32 R28, RZ, RZ, R2 ;  /* 0x000000ffff1c7224 */ /* 0x000fe200078e0002 */
[----:B------:R-:W-:Y:S01]  /*b8a0*/  MOV R29, R32 ;  /* 0x00000020001d7202 */ /* 0x000fe20000000f00 */
[----:B------:R-:W-:Y:S06]  /*b8b0*/  BRA `(.L_x_168) ;  /* 0x0000000000607947 */ /* 0x000fec0003800000 */
.L_x_167:
[----:B------:R-:W-:-:S14]  /*b8c0*/  DSETP.NAN.AND P0, PT, R40, R40, PT ;  /* 0x000000282800722a */ /* 0x000fdc0003f08000 */
[----:B------:R-:W-:Y:S05]  /*b8d0*/  @P0 BRA `(.L_x_169) ;  /* 0x00000000004c0947 */ /* 0x000fea0003800000 */
[----:B------:R-:W-:-:S14]  /*b8e0*/  DSETP.NAN.AND P0, PT, R32, R32, PT ;  /* 0x000000202000722a */ /* 0x000fdc0003f08000 */
[----:B------:R-:W-:Y:S05]  /*b8f0*/  @P0 BRA `(.L_x_170) ;  /* 0x0000000000340947 */ /* 0x000fea0003800000 */
[----:B------:R-:W-:Y:S01]  /*b900*/  ISETP.NE.AND P0, PT, R11, R4, PT ;  /* 0x000000040b00720c */ /* 0x000fe20003f05270 */
[----:B------:R-:W-:Y:S01]  /*b910*/  IMAD.MOV.U32 R28, RZ, RZ, 0x0 ;  /* 0x00000000ff1c7424 */ /* 0x000fe200078e00ff */
[----:B------:R-:W-:-:S11]  /*b920*/  MOV R29, 0xfff80000 ;  /* 0xfff80000001d7802 */ /* 0x000fd60000000f00 */
[----:B------:R-:W-:Y:S05]  /*b930*/  @!P0 BRA `(.L_x_168) ;  /* 0x0000000000408947 */ /* 0x000fea0003800000 */
[----:B------:R-:W-:Y:S02]  /*b940*/  ISETP.NE.AND P0, PT, R11, 0x7ff00000, PT ;  /* 0x7ff000000b00780c */ /* 0x000fe40003f05270 */
[----:B------:R-:W-:Y:S02]  /*b950*/  LOP3.LUT R32, R41, 0x80000000, R33, 0x48, !PT ;  /* 0x8000000029207812 */ /* 0x000fe400078e4821 */
[----:B------:R-:W-:-:S13]  /*b960*/  ISETP.EQ.OR P0, PT, R4, RZ, !P0 ;  /* 0x000000ff0400720c */ /* 0x000fda0004702670 */
[----:B------:R-:W-:Y:S01]  /*b970*/  @P0 LOP3.LUT R2, R32, 0x7ff00000, RZ, 0xfc, !PT ;  /* 0x7ff0000020020812 */ /* 0x000fe200078efcff */
[----:B------:R-:W-:Y:S01]  /*b980*/  @!P0 IMAD.MOV.U32 R28, RZ, RZ, RZ ;  /* 0x000000ffff1c8224 */ /* 0x000fe200078e00ff */
[----:B------:R-:W-:Y:S01]  /*b990*/  @!P0 MOV R29, R32 ;  /* 0x00000020001d8202 */ /* 0x000fe20000000f00 */
[----:B------:R-:W-:Y:S01]  /*b9a0*/  @P0 IMAD.MOV.U32 R28, RZ, RZ, RZ ;  /* 0x000000ffff1c0224 */ /* 0x000fe200078e00ff */
[----:B------:R-:W-:Y:S01]  /*b9b0*/  @P0 MOV R29, R2 ;  /* 0x00000002001d0202 */ /* 0x000fe20000000f00 */
[----:B------:R-:W-:Y:S06]  /*b9c0*/  BRA `(.L_x_168) ;  /* 0x00000000001c7947 */ /* 0x000fec0003800000 */
.L_x_170:
[----:B------:R-:W-:Y:S01]  /*b9d0*/  LOP3.LUT R2, R33, 0x80000, RZ, 0xfc, !PT ;  /* 0x0008000021027812 */ /* 0x000fe200078efcff */
[----:B------:R-:W-:-:S03]  /*b9e0*/  IMAD.MOV.U32 R28, RZ, RZ, R32 ;  /* 0x000000ffff1c7224 */ /* 0x000fc600078e0020 */
[----:B------:R-:W-:Y:S01]  /*b9f0*/  MOV R29, R2 ;  /* 0x00000002001d7202 */ /* 0x000fe20000000f00 */
[----:B------:R-:W-:Y:S06]  /*ba00*/  BRA `(.L_x_168) ;  /* 0x00000000000c7947 */ /* 0x000fec0003800000 */
.L_x_169:
[----:B------:R-:W-:Y:S01]  /*ba10*/  LOP3.LUT R2, R41, 0x80000, RZ, 0xfc, !PT ;  /* 0x0008000029027812 */ /* 0x000fe200078efcff */
[----:B------:R-:W-:-:S03]  /*ba20*/  IMAD.MOV.U32 R28, RZ, RZ, R40 ;  /* 0x000000ffff1c7224 */ /* 0x000fc600078e0028 */
[----:B------:R-:W-:-:S07]  /*ba30*/  MOV R29, R2 ;  /* 0x00000002001d7202 */ /* 0x000fce0000000f00 */
.L_x_168:
[----:B------:R-:W-:Y:S05]  /*ba40*/  BSYNC.RECONVERGENT B1 ;  /* 0x0000000000017941 */ /* 0x000fea0003800200 */
.L_x_166:
[----:B------:R-:W-:Y:S01]  /*ba50*/  MOV R2, R29 ;  /* 0x0000001d00027202 */ /* 0x000fe20000000f00 */
[----:B------:R-:W-:Y:S02]  /*ba60*/  HFMA2 R29, -RZ, RZ, 0, 0 ;  /* 0x00000000ff1d7431 */ /* 0x000fe400000001ff */
[----:B------:R-:W-:Y:S02]  /*ba70*/  IMAD.MOV.U32 R3, RZ, RZ, R28 ;  /* 0x000000ffff037224 */ /* 0x000fe400078e001c */
[----:B------:R-:W-:-:S04]  /*ba80*/  IMAD.MOV.U32 R28, RZ, RZ, R0 ;  /* 0x000000ffff1c7224 */ /* 0x000fc800078e0000 */
[----:B------:R-:W-:Y:S05]  /*ba90*/  RET.REL.NODEC R28 `(_Z8after_cuiiiiPfS_S_S_S_S_S_S_S_S_S_S_S_S_S_S_S_S_S_S_S_S_S_S_S_S_S_fffffffffffffffffffffffffffffff) ;  /* 0xffffff441c587950 */ /* 0x000fea0003c3ffff */
        .weak           $__internal_1_$__cuda_sm3x_div_rn_noftz_f32_slowpath
        .type           $__internal_1_$__cuda_sm3x_div_rn_noftz_f32_slowpath,@function
        .size           $__internal_1_$__cuda_sm3x_div_rn_noftz_f32_slowpath,(.L_x_278 - $__internal_1_$__cuda_sm3x_div_rn_noftz_f32_slowpath)
$__internal_1_$__cuda_sm3x_div_rn_noftz_f32_slowpath:
[----:B------:R-:W-:Y:S01]  /*baa0*/  SHF.R.U32.HI R4, RZ, 0x17, R0 ;  /* 0x00000017ff047819 */ /* 0x000fe20000011600 */
[----:B------:R-:W-:Y:S01]  /*bab0*/  BSSY.RECONVERGENT B1, `(.L_x_171) ;  /* 0x0000063000017945 */ /* 0x000fe20003800200 */
[----:B------:R-:W-:Y:S02]  /*bac0*/  SHF.R.U32.HI R32, RZ, 0x17, R2 ;  /* 0x00000017ff207819 */ /* 0x000fe40000011602 */
[----:B------:R-:W-:Y:S02]  /*bad0*/  LOP3.LUT R4, R4, 0xff, RZ, 0xc0, !PT ;  /* 0x000000ff04047812 */ /* 0x000fe400078ec0ff */
[----:B------:R-:W-:-:S03]  /*bae0*/  LOP3.LUT R32, R32, 0xff, RZ, 0xc0, !PT ;  /* 0x000000ff20207812 */ /* 0x000fc600078ec0ff */
[----:B------:R-:W-:Y:S01]  /*baf0*/  VIADD R33, R4, 0xffffffff ;  /* 0xffffffff04217836 */ /* 0x000fe20000000000 */
[----:B------:R-:W-:-:S04]  /*bb00*/  IADD3 R34, PT, PT, R32, -0x1, RZ ;  /* 0xffffffff20227810 */ /* 0x000fc80007ffe0ff */
[----:B------:R-:W-:-:S04]  /*bb10*/  ISETP.GT.U32.AND P0, PT, R33, 0xfd, PT ;  /* 0x000000fd2100780c */ /* 0x000fc80003f04070 */
[----:B------:R-:W-:-:S13]  /*bb20*/  ISETP.GT.U32.OR P0, PT, R34, 0xfd, P0 ;  /* 0x000000fd2200780c */ /* 0x000fda0000704470 */
[----:B------:R-:W-:Y:S01]  /*bb30*/  @!P0 IMAD.MOV.U32 R3, RZ, RZ, RZ ;  /* 0x000000ffff038224 */ /* 0x000fe200078e00ff */
[----:B------:R-:W-:Y:S06]  /*bb40*/  @!P0 BRA `(.L_x_172) ;  /* 0x00000000005c8947 */ /* 0x000fec0003800000 */
[----:B------:R-:W-:Y:S02]  /*bb50*/  FSETP.GTU.FTZ.AND P0, PT, |R2|, +INF , PT ;  /* 0x7f8000000200780b */ /* 0x000fe40003f1c200 */
[----:B------:R-:W-:-:S04]  /*bb60*/  FSETP.GTU.FTZ.AND P1, PT, |R0|, +INF , PT ;  /* 0x7f8000000000780b */ /* 0x000fc80003f3c200 */
[----:B------:R-:W-:-:S13]  /*bb70*/  PLOP3.LUT P0, PT, P0, P1, PT, 0xf8, 0x8f ;  /* 0x00000000008f781c */ /* 0x000fda0000703f70 */
[----:B------:R-:W-:Y:S05]  /*bb80*/  @P0 BRA `(.L_x_173) ;  /* 0x0000000400500947 */ /* 0x000fea0003800000 */
[----:B------:R-:W-:-:S13]  /*bb90*/  LOP3.LUT P0, RZ, R0, 0x7fffffff, R2, 0xc8, !PT ;  /* 0x7fffffff00ff7812 */ /* 0x000fda000780c802 */
[----:B------:R-:W-:Y:S05]  /*bba0*/  @!P0 BRA `(.L_x_174) ;  /* 0x0000000400408947 */ /* 0x000fea0003800000 */
[----:B------:R-:W-:Y:S02]  /*bbb0*/  FSETP.NEU.FTZ.AND P0, PT, |R2|, +INF , PT ;  /* 0x7f8000000200780b */ /* 0x000fe40003f1d200 */
[----:B------:R-:W-:Y:S02]  /*bbc0*/  FSETP.NEU.FTZ.AND P3, PT, |R0|, +INF , PT ;  /* 0x7f8000000000780b */ /* 0x000fe40003f7d200 */
[----:B------:R-:W-:-:S11]  /*bbd0*/  FSETP.NEU.FTZ.AND P1, PT, |R2|, +INF , PT ;  /* 0x7f8000000200780b */ /* 0x000fd60003f3d200 */
[----:B------:R-:W-:Y:S05]  /*bbe0*/  @!P3 BRA !P0, `(.L_x_174) ;  /* 0x000000040030b947 */ /* 0x000fea0004000000 */
[----:B------:R-:W-:-:S04]  /*bbf0*/  LOP3.LUT P0, RZ, R2, 0x7fffffff, RZ, 0xc0, !PT ;  /* 0x7fffffff02ff7812 */ /* 0x000fc8000780c0ff */
[----:B------:R-:W-:-:S13]  /*bc00*/  PLOP3.LUT P0, PT, P3, P0, PT, 0x2f, 0xf2 ;  /* 0x0000000000f2781c */ /* 0x000fda0001f00577 */
[----:B------:R-:W-:Y:S05]  /*bc10*/  @P0 BRA `(.L_x_175) ;  /* 0x00000004001c0947 */ /* 0x000fea0003800000 */
[----:B------:R-:W-:-:S04]  /*bc20*/  LOP3.LUT P0, RZ, R0, 0x7fffffff, RZ, 0xc0, !PT ;  /* 0x7fffffff00ff7812 */ /* 0x000fc8000780c0ff */
[----:B------:R-:W-:-:S13]  /*bc30*/  PLOP3.LUT P0, PT, P1, P0, PT, 0x2f, 0xf2 ;  /* 0x0000000000f2781c */ /* 0x000fda0000f00577 */
[----:B------:R-:W-:Y:S05]  /*bc40*/  @P0 BRA `(.L_x_176) ;  /* 0x0000000400040947 */ /* 0x000fea0003800000 */
[----:B------:R-:W-:Y:S02]  /*bc50*/  ISETP.GE.AND P0, PT, R34, RZ, PT ;  /* 0x000000ff2200720c */ /* 0x000fe40003f06270 */
[----:B------:R-:W-:-:S11]  /*bc60*/  ISETP.GE.AND P1, PT, R33, RZ, PT ;  /* 0x000000ff2100720c */ /* 0x000fd60003f26270 */
[----:B------:R-:W-:Y:S01]  /*bc70*/  @P0 MOV R3, RZ ;  /* 0x000000ff00030202 */ /* 0x000fe20000000f00 */
[----:B------:R-:W-:Y:S02]  /*bc80*/  @!P0 IMAD.MOV.U32 R3, RZ, RZ, -0x40 ;  /* 0xffffffc0ff038424 */ /* 0x000fe400078e00ff */
[----:B------:R-:W-:Y:S01]  /*bc90*/  @!P0 FFMA R2, R2, 1.84467440737095516160e+19, RZ ;  /* 0x5f80000002028823 */ /* 0x000fe200000000ff */
[----:B------:R-:W-:Y:S02]  /*bca0*/  @!P1 FFMA R0, R0, 1.84467440737095516160e+19, RZ ;  /* 0x5f80000000009823 */ /* 0x000fe400000000ff */
[----:B------:R-:W-:-:S07]  /*bcb0*/  @!P1 IADD3 R3, PT, PT, R3, 0x40, RZ ;  /* 0x0000004003039810 */ /* 0x000fce0007ffe0ff */
.L_x_172:
[----:B------:R-:W-:Y:S01]  /*bcc0*/  LEA R33, R4, 0xc0800000, 0x17 ;  /* 0xc080000004217811 */ /* 0x000fe200078eb8ff */
[----:B------:R-:W-:Y:S01]  /*bcd0*/  BSSY.RECONVERGENT B2, `(.L_x_177) ;  /* 0x0000036000027945 */ /* 0x000fe20003800200 */
[----:B------:R-:W-:-:S03]  /*bce0*/  IADD3 R32, PT, PT, R32, -0x7f, RZ ;  /* 0xffffff8120207810 */ /* 0x000fc60007ffe0ff */
[----:B------:R-:W-:-:S04]  /*bcf0*/  IMAD.IADD R0, R0, 0x1, -R33 ;  /* 0x0000000100007824 */ /* 0x000fc800078e0a21 */
[----:B------:R0:W1:Y:S01]  /*bd00*/  MUFU.RCP R34, R0 ;  /* 0x0000000000227308 */ /* 0x0000620000001000 */
[----:B------:R-:W-:Y:S01]  /*bd10*/  FADD.FTZ R33, -R0, -RZ ;  /* 0x800000ff00217221 */ /* 0x000fe20000010100 */
[C---:B0-----:R-:W-:Y:S01]  /*bd20*/  IMAD R0, R32.reuse, -0x800000, R2 ;  /* 0xff80000020007824 */ /* 0x041fe200078e0202 */
[----:B------:R-:W-:-:S05]  /*bd30*/  IADD3 R32, PT, PT, R32, 0x7f, -R4 ;  /* 0x0000007f20207810 */ /* 0x000fca0007ffe804 */
[----:B------:R-:W-:Y:S02]  /*bd40*/  IMAD.IADD R32, R32, 0x1, R3 ;  /* 0x0000000120207824 */ /* 0x000fe400078e0203 */
[----:B-1----:R-:W-:-:S04]  /*bd50*/  FFMA R35, R34, R33, 1 ;  /* 0x3f80000022237423 */ /* 0x002fc80000000021 */
[----:B------:R-:W-:-:S04]  /*bd60*/  FFMA R35, R34, R35, R34 ;  /* 0x0000002322237223 */ /* 0x000fc80000000022 */
[----:B------:R-:W-:-:S04]  /*bd70*/  FFMA R2, R0, R35, RZ ;  /* 0x0000002300027223 */ /* 0x000fc800000000ff */
[----:B------:R-:W-:-:S04]  /*bd80*/  FFMA R34, R33, R2, R0 ;  /* 0x0000000221227223 */ /* 0x000fc80000000000 */
[----:B------:R-:W-:-:S04]  /*bd90*/  FFMA R34, R35, R34, R2 ;  /* 0x0000002223227223 */ /* 0x000fc80000000002 */
[----:B------:R-:W-:-:S04]  /*bda0*/  FFMA R0, R33, R34, R0 ;  /* 0x0000002221007223 */ /* 0x000fc80000000000 */
[----:B------:R-:W-:-:S05]  /*bdb0*/  FFMA R2, R35, R0, R34 ;  /* 0x0000000023027223 */ /* 0x000fca0000000022 */
[----:B------:R-:W-:-:S04]  /*bdc0*/  SHF.R.U32.HI R4, RZ, 0x17, R2 ;  /* 0x00000017ff047819 */ /* 0x000fc80000011602 */
[----:B------:R-:W-:-:S04]  /*bdd0*/  LOP3.LUT R3, R4, 0xff, RZ, 0xc0, !PT ;  /* 0x000000ff04037812 */ /* 0x000fc800078ec0ff */
[----:B------:R-:W-:-:S05]  /*bde0*/  IADD3 R3, PT, PT, R3, R32, RZ ;  /* 0x0000002003037210 */ /* 0x000fca0007ffe0ff */
[----:B------:R-:W-:-:S05]  /*bdf0*/  VIADD R4, R3, 0xffffffff ;  /* 0xffffffff03047836 */ /* 0x000fca0000000000 */
[----:B------:R-:W-:-:S13]  /*be00*/  ISETP.GE.U32.AND P0, PT, R4, 0xfe, PT ;  /* 0x000000fe0400780c */ /* 0x000fda0003f06070 */
[----:B------:R-:W-:Y:S05]  /*be10*/  @!P0 BRA `(.L_x_178) ;  /* 0x0000000000808947 */ /* 0x000fea0003800000 */
[----:B------:R-:W-:-:S13]  /*be20*/  ISETP.GT.AND P0, PT, R3, 0xfe, PT ;  /* 0x000000fe0300780c */ /* 0x000fda0003f04270 */
[----:B------:R-:W-:Y:S05]  /*be30*/  @P0 BRA `(.L_x_179) ;  /* 0x00000000006c0947 */ /* 0x000fea0003800000 */
[----:B------:R-:W-:-:S13]  /*be40*/  ISETP.GE.AND P0, PT, R3, 0x1, PT ;  /* 0x000000010300780c */ /* 0x000fda0003f06270 */
[----:B------:R-:W-:Y:S05]  /*be50*/  @P0 BRA `(.L_x_180) ;  /* 0x0000000000740947 */ /* 0x000fea0003800000 */
[----:B------:R-:W-:Y:S02]  /*be60*/  ISETP.GE.AND P0, PT, R3, -0x18, PT ;  /* 0xffffffe80300780c */ /* 0x000fe40003f06270 */
[----:B------:R-:W-:-:S11]  /*be70*/  LOP3.LUT R2, R2, 0x80000000, RZ, 0xc0, !PT ;  /* 0x8000000002027812 */ /* 0x000fd600078ec0ff */
[----:B------:R-:W-:Y:S05]  /*be80*/  @!P0 BRA `(.L_x_180) ;  /* 0x0000000000688947 */ /* 0x000fea0003800000 */
[CCC-:B------:R-:W-:Y:S01]  /*be90*/  FFMA.RZ R4, R35.reuse, R0.reuse, R34.reuse ;  /* 0x0000000023047223 */ /* 0x1c0fe2000000c022 */
[CCC-:B------:R-:W-:Y:S01]  /*bea0*/  FFMA.RP R32, R35.reuse, R0.reuse, R34.reuse ;  /* 0x0000000023207223 */ /* 0x1c0fe20000008022 */
[----:B------:R-:W-:Y:S01]  /*beb0*/  FFMA.RM R34, R35, R0, R34 ;  /* 0x0000000023227223 */ /* 0x000fe20000004022 */
[C---:B------:R-:W-:Y:S02]  /*bec0*/  IADD3 R0, PT, PT, R3.reuse, 0x20, RZ ;  /* 0x0000002003007810 */ /* 0x040fe40007ffe0ff */
[----:B------:R-:W-:Y:S02]  /*bed0*/  LOP3.LUT R4, R4, 0x7fffff, RZ, 0xc0, !PT ;  /* 0x007fffff04047812 */ /* 0x000fe400078ec0ff */
[C---:B------:R-:W-:Y:S02]  /*bee0*/  ISETP.NE.AND P3, PT, R3.reuse, RZ, PT ;  /* 0x000000ff0300720c */ /* 0x040fe40003f65270 */
[----:B------:R-:W-:Y:S02]  /*bef0*/  LOP3.LUT R4, R4, 0x800000, RZ, 0xfc, !PT ;  /* 0x0080000004047812 */ /* 0x000fe400078efcff */
[----:B------:R-:W-:Y:S01]  /*bf00*/  ISETP.NE.AND P1, PT, R3, RZ, PT ;  /* 0x000000ff0300720c */ /* 0x000fe20003f25270 */
[----:B------:R-:W-:Y:S01]  /*bf10*/  IMAD.MOV R3, RZ, RZ, -R3 ;  /* 0x000000ffff037224 */ /* 0x000fe200078e0a03 */
[----:B------:R-:W-:-:S02]  /*bf20*/  SHF.L.U32 R0, R4, R0, RZ ;  /* 0x0000000004007219 */ /* 0x000fc400000006ff */
[----:B------:R-:W-:Y:S02]  /*bf30*/  FSETP.NEU.FTZ.AND P0, PT, R32, R34, PT ;  /* 0x000000222000720b */ /* 0x000fe40003f1d000 */
[----:B------:R-:W-:Y:S02]  /*bf40*/  SEL R3, R3, RZ, P3 ;  /* 0x000000ff03037207 */ /* 0x000fe40001800000 */
[----:B------:R-:W-:Y:S02]  /*bf50*/  ISETP.NE.AND P1, PT, R0, RZ, P1 ;  /* 0x000000ff0000720c */ /* 0x000fe40000f25270 */
[----:B------:R-:W-:Y:S02]  /*bf60*/  SHF.R.U32.HI R4, RZ, R3, R4 ;  /* 0x00000003ff047219 */ /* 0x000fe40000011604 */
[----:B------:R-:W-:Y:S02]  /*bf70*/  PLOP3.LUT P0, PT, P0, P1, PT, 0xf8, 0x8f ;  /* 0x00000000008f781c */ /* 0x000fe40000703f70 */
[----:B------:R-:W-:-:S02]  /*bf80*/  SHF.R.U32.HI R3, RZ, 0x1, R4 ;  /* 0x00000001ff037819 */ /* 0x000fc40000011604 */
[----:B------:R-:W-:-:S04]  /*bf90*/  SEL R0, RZ, 0x1, !P0 ;  /* 0x00000001ff007807 */ /* 0x000fc80004000000 */
[----:B------:R-:W-:-:S04]  /*bfa0*/  LOP3.LUT R0, R0, 0x1, R3, 0xf8, !PT ;  /* 0x0000000100007812 */ /* 0x000fc800078ef803 */
[----:B------:R-:W-:-:S04]  /*bfb0*/  LOP3.LUT R0, R0, R4, RZ, 0xc0, !PT ;  /* 0x0000000400007212 */ /* 0x000fc800078ec0ff */
[----:B------:R-:W-:-:S04]  /*bfc0*/  IADD3 R0, PT, PT, R3, R0, RZ ;  /* 0x0000000003007210 */ /* 0x000fc80007ffe0ff */
[----:B------:R-:W-:Y:S01]  /*bfd0*/  LOP3.LUT R2, R0, R2, RZ, 0xfc, !PT ;  /* 0x0000000200027212 */ /* 0x000fe200078efcff */
[----:B------:R-:W-:Y:S06]  /*bfe0*/  BRA `(.L_x_180) ;  /* 0x0000000000107947 */ /* 0x000fec0003800000 */
.L_x_179:
[----:B------:R-:W-:-:S04]  /*bff0*/  LOP3.LUT R2, R2, 0x80000000, RZ, 0xc0, !PT ;  /* 0x8000000002027812 */ /* 0x000fc800078ec0ff */
[----:B------:R-:W-:Y:S01]  /*c000*/  LOP3.LUT R2, R2, 0x7f800000, RZ, 0xfc, !PT ;  /* 0x7f80000002027812 */ /* 0x000fe200078efcff */
[----:B------:R-:W-:Y:S06]  /*c010*/  BRA `(.L_x_180) ;  /* 0x0000000000047947 */ /* 0x000fec0003800000 */
.L_x_178:
[----:B------:R-:W-:-:S07]  /*c020*/  IMAD R2, R32, 0x800000, R2 ;  /* 0x0080000020027824 */ /* 0x000fce00078e0202 */
.L_x_180:
[----:B------:R-:W-:Y:S05]  /*c030*/  BSYNC.RECONVERGENT B2 ;  /* 0x0000000000027941 */ /* 0x000fea0003800200 */
.L_x_177:
[----:B------:R-:W-:Y:S01]  /*c040*/  MOV R0, R2 ;  /* 0x0000000200007202 */ /* 0x000fe20000000f00 */
[----:B------:R-:W-:Y:S06]  /*c050*/  BRA `(.L_x_181) ;  /* 0x0000000000207947 */ /* 0x000fec0003800000 */
.L_x_176:
[----:B------:R-:W-:-:S04]  /*c060*/  LOP3.LUT R0, R0, 0x80000000, R2, 0x48, !PT ;  /* 0x8000000000007812 */ /* 0x000fc800078e4802 */
[----:B------:R-:W-:Y:S01]  /*c070*/  LOP3.LUT R0, R0, 0x7f800000, RZ, 0xfc, !PT ;  /* 0x7f80000000007812 */ /* 0x000fe200078efcff */
[----:B------:R-:W-:Y:S06]  /*c080*/  BRA `(.L_x_181) ;  /* 0x0000000000147947 */ /* 0x000fec0003800000 */
.L_x_175:
[----:B------:R-:W-:Y:S01]  /*c090*/  LOP3.LUT R0, R0, 0x80000000, R2, 0x48, !PT ;  /* 0x8000000000007812 */ /* 0x000fe200078e4802 */
[----:B------:R-:W-:Y:S06]  /*c0a0*/  BRA `(.L_x_181) ;  /* 0x00000000000c7947 */ /* 0x000fec0003800000 */
.L_x_174:
[----:B------:R-:W0:Y:S01]  /*c0b0*/  MUFU.RSQ R0, -QNAN ;  /* 0xffc0000000007908 */ /* 0x000e220000001400 */
[----:B------:R-:W-:Y:S05]  /*c0c0*/  BRA `(.L_x_181) ;  /* 0x0000000000047947 */ /* 0x000fea0003800000 */
.L_x_173:
[----:B------:R-:W-:-:S07]  /*c0d0*/  FADD.FTZ R0, R2, R0 ;  /* 0x0000000002007221 */ /* 0x000fce0000010000 */
.L_x_181:
[----:B------:R-:W-:Y:S05]  /*c0e0*/  BSYNC.RECONVERGENT B1 ;  /* 0x0000000000017941 */ /* 0x000fea0003800200 */
.L_x_171:
[----:B------:R-:W-:Y:S02]  /*c0f0*/  HFMA2 R3, -RZ, RZ, 0, 0 ;  /* 0x00000000ff037431 */ /* 0x000fe400000001ff */
[----:B------:R-:W-:-:S04]  /*c100*/  IMAD.MOV.U32 R2, RZ, RZ, R11 ;  /* 0x000000ffff027224 */ /* 0x000fc800078e000b */
[----:B0-----:R-:W-:Y:S05]  /*c110*/  RET.REL.NODEC R2 `(_Z8after_cuiiiiPfS_S_S_S_S_S_S_S_S_S_S_S_S_S_S_S_S_S_S_S_S_S_S_S_S_S_fffffffffffffffffffffffffffffff) ;  /* 0xffffff3c02b87950 */ /* 0x001fea0003c3ffff */
.L_x_182:
[----:B------:R-:W-:-:S00]  /*c120*/  BRA `(.L_x_182) ;  /* 0xfffffffc00fc7947 */ /* 0x000fc0000383ffff */
[----:B------:R-:W-:-:S00]  /*c130*/  NOP ;  /* 0x0000000000007918 */ /* 0x000fc00000000000 */
        /* <DEDUP_REMOVED lines=12> */
.L_x_278:


//--------------------- .text._Z9before_cuiiiiPfS_S_S_S_S_S_S_S_S_S_S_S_S_S_S_S_S_S_S_S_S_S_S_S_S_S_fffffffffffffffffffffffffffffff --------------------------
	.section	.text._Z9before_cuiiiiPfS_S_S_S_S_S_S_S_S_S_S_S_S_S_S_S_S_S_S_S_S_S_S_S_S_S_fffffffffffffffffffffffffffffff,"ax",@progbits
	.align	128
        .global         _Z9before_cuiiiiPfS_S_S_S_S_S_S_S_S_S_S_S_S_S_S_S_S_S_S_S_S_S_S_S_S_S_fffffffffffffffffffffffffffffff
        .type           _Z9before_cuiiiiPfS_S_S_S_S_S_S_S_S_S_S_S_S_S_S_S_S_S_S_S_S_S_S_S_S_S_fffffffffffffffffffffffffffffff,@function
        .size           _Z9before_cuiiiiPfS_S_S_S_S_S_S_S_S_S_S_S_S_S_S_S_S_S_S_S_S_S_S_S_S_S_fffffffffffffffffffffffffffffff,(.L_x_279 - _Z9before_cuiiiiPfS_S_S_S_S_S_S_S_S_S_S_S_S_S_S_S_S_S_S_S_S_S_S_S_S_S_fffffffffffffffffffffffffffffff)
        .other          _Z9before_cuiiiiPfS_S_S_S_S_S_S_S_S_S_S_S_S_S_S_S_S_S_S_S_S_S_S_S_S_S_fffffffffffffffffffffffffffffff,@"STO_CUDA_ENTRY STV_DEFAULT"
_Z9before_cuiiiiPfS_S_S_S_S_S_S_S_S_S_S_S_S_S_S_S_S_S_S_S_S_S_S_S_S_S_fffffffffffffffffffffffffffffff:
.text._Z9before_cuiiiiPfS_S_S_S_S_S_S_S_S_S_S_S_S_S_S_S_S_S_S_S_S_S_S_S_S_S_fffffffffffffffffffffffffffffff:
[----:B------:R-:W-:Y:S01]  /*0000*/  LDC R1, c[0x0][0x37c] ;  /* 0x0000df00ff017b82 */ /* 0x000fe20000000800 */
[----:B------:R-:W0:Y:S07]  /*0010*/  S2R R0, SR_TID.X ;  /* 0x0000000000007919 */ /* 0x000e2e0000002100 */
[----:B------:R-:W1:Y:S01]  /*0020*/  LDC.64 R10, c[0x0][0x380] ;  /* 0x0000e000ff0a7b82 */ /* 0x000e620000000a00 */
[----:B------:R-:W0:Y:S01]  /*0030*/  LDCU UR4, c[0x0][0x360] ;  /* 0x00006c00ff0477ac */ /* 0x000e220008000800 */
[----:B------:R-:W0:Y:S06]  /*0040*/  S2R R5, SR_CTAID.X ;  /* 0x0000000000057919 */ /* 0x000e2c0000002500 */
[----:B------:R-:W2:Y:S01]  /*0050*/  LDC R16, c[0x0][0x388] ;  /* 0x0000e200ff107b82 */ /* 0x000ea20000000800 */
[----:B-1----:R-:W-:-:S02]  /*0060*/  VIADD R3, R10, 0x3 ;  /* 0x000000030a037836 */ /* 0x002fc40000000000 */
[----:B------:R-:W-:-:S04]  /*0070*/  VIADD R14, R11, 0x3 ;  /* 0x000000030b0e7836 */ /* 0x000fc80000000000 */
[----:B------:R-:W-:Y:S02]  /*0080*/  IMAD R2, R3, R14, RZ ;  /* 0x0000000e03027224 */ /* 0x000fe400078e02ff */
[----:B--2---:R-:W-:Y:S02]  /*0090*/  VIADD R17, R16, 0x3 ;  /* 0x0000000310117836 */ /* 0x004fe40000000000 */
[----:B0-----:R-:W-:Y:S02]  /*00a0*/  IMAD R0, R5, UR4, R0 ;  /* 0x0000000405007c24 */ /* 0x001fe4000f8e0200 */
[----:B------:R-:W-:-:S05]  /*00b0*/  IMAD R15, R17, R2, RZ ;  /* 0x00000002110f7224 */ /* 0x000fca00078e02ff */
[----:B------:R-:W-:-:S13]  /*00c0*/  ISETP.GE.AND P0, PT, R0, R15, PT ;  /* 0x0000000f0000720c */ /* 0x000fda0003f06270 */
[----:B------:R-:W-:Y:S05]  /*00d0*/  @P0 EXIT ;  /* 0x000000000000094d */ /* 0x000fea0003800000 */
[----:B------:R-:W0:Y:S01]  /*00e0*/  LDC R13, c[0x0][0x494] ;  /* 0x00012500ff0d7b82 */ /* 0x000e220000000800 */
[----:B------:R-:W1:Y:S01]  /*00f0*/  LDCU UR5, c[0x0][0x370] ;  /* 0x00006e00ff0577ac */ /* 0x000e620008000800 */
[----:B------:R-:W-:Y:S01]  /*0100*/  VIADD R12, R10, 0xffffffff ;  /* 0xffffffff0a0c7836 */ /* 0x000fe20000000000 */
[----:B------:R-:W-:Y:S01]  /*0110*/  IADD3 R11, PT, PT, R11, -0x1, RZ ;  /* 0xffffffff0b0b7810 */ /* 0x000fe20007ffe0ff */
[----:B------:R-:W-:Y:S01]  /*0120*/  IMAD.MOV.U32 R10, RZ, RZ, R0 ;  /* 0x000000ffff0a7224 */ /* 0x000fe200078e0000 */
[----:B------:R-:W2:Y:S01]  /*0130*/  LDCU.64 UR6, c[0x0][0x358] ;  /* 0x00006b00ff0677ac */ /* 0x000ea20008000a00 */
[----:B------:R-:W-:Y:S02]  /*0140*/  VIADD R2, R16, 0xffffffff ;  /* 0xffffffff10027836 */ /* 0x000fe40000000000 */
[----:B------:R-:W3:Y:S01]  /*0150*/  LDC.64 R4, c[0x0][0x3e8] ;  /* 0x0000fa00ff047b82 */ /* 0x000ee20000000a00 */
[----:B------:R-:W4:Y:S07]  /*0160*/  LDCU.64 UR8, c[0x0][0x468] ;  /* 0x00008d00ff0877ac */ /* 0x000f2e0008000a00 */
[----:B------:R-:W0:Y:S01]  /*0170*/  LDC.64 R6, c[0x0][0x390] ;  /* 0x0000e400ff067b82 */ /* 0x000e220000000a00 */
[----:B-1----:R-:W-:-:S07]  /*0180*/  UIMAD UR4, UR4, UR5, URZ ;  /* 0x00000005040472a4 */ /* 0x002fce000f8e02ff */
[----:B--2---:R-:W1:Y:S05]  /*0190*/  LDC.64 R8, c[0x0][0x398] ;  /* 0x0000e600ff087b82 */ /* 0x004e6a0000000a00 */
.L_x_187:
[-C--:B--2---:R-:W-:Y:S01]  /*01a0*/  IABS R3, R17.reuse ;  /* 0x0000001100037213 */ /* 0x084fe20000000000 */
[----:B------:R-:W-:Y:S01]  /*01b0*/  BSSY.RECONVERGENT B0, `(.L_x_183) ;  /* 0x0000058000007945 */ /* 0x000fe20003800200 */
[----:B------:R-:W-:Y:S02]  /*01c0*/  IABS R20, R14 ;  /* 0x0000000e00147213 */ /* 0x000fe40000000000 */
[----:B------:R-:W2:Y:S01]  /*01d0*/  I2F.RP R16, R3 ;  /* 0x0000000300107306 */ /* 0x000ea20000209400 */
[----:B------:R-:W-:Y:S02]  /*01e0*/  IABS R22, R10 ;  /* 0x0000000a00167213 */ /* 0x000fe40000000000 */
[----:B------:R-:W-:-:S05]  /*01f0*/  IABS R23, R17 ;  /* 0x0000001100177213 */ /* 0x000fca0000000000 */
[----:B--2---:R-:W2:Y:S02]  /*0200*/  MUFU.RCP R16, R16 ;  /* 0x0000001000107308 */ /* 0x004ea40000001000 */
[----:B--2---:R-:W-:-:S06]  /*0210*/  VIADD R18, R16, 0xffffffe ;  /* 0x0ffffffe10127836 */ /* 0x004fcc0000000000 */
[----:B------:R2:W5:Y:S02]  /*0220*/  F2I.FTZ.U32.TRUNC.NTZ R19, R18 ;  /* 0x0000001200137305 */ /* 0x000564000021f000 */
[----:B--2---:R-:W-:Y:S02]  /*0230*/  IMAD.MOV.U32 R18, RZ, RZ, RZ ;  /* 0x000000ffff127224 */ /* 0x004fe400078e00ff */
[----:B-----5:R-:W-:-:S04]  /*0240*/  IMAD.MOV R0, RZ, RZ, -R19 ;  /* 0x000000ffff007224 */ /* 0x020fc800078e0a13 */
[----:B------:R-:W-:Y:S01]  /*0250*/  IMAD R21, R0, R3, RZ ;  /* 0x0000000300157224 */ /* 0x000fe200078e02ff */
[----:B------:R-:W-:-:S03]  /*0260*/  MOV R0, R20 ;  /* 0x0000001400007202 */ /* 0x000fc60000000f00 */
[----:B------:R-:W-:Y:S01]  /*0270*/  IMAD.HI.U32 R19, R19, R21, R18 ;  /* 0x0000001513137227 */ /* 0x000fe200078e0012 */
[----:B------:R-:W2:Y:S03]  /*0280*/  I2F.RP R20, R0 ;  /* 0x0000000000147306 */ /* 0x000ea60000209400 */
[----:B------:R-:W-:Y:S02]  /*0290*/  IMAD.MOV.U32 R18, RZ, RZ, R22 ;  /* 0x000000ffff127224 */ /* 0x000fe400078e0016 */
[----:B------:R-:W-:Y:S02]  /*02a0*/  IMAD.MOV R21, RZ, RZ, -R23 ;  /* 0x000000ffff157224 */ /* 0x000fe400078e0a17 */
[----:B------:R-:W-:-:S04]  /*02b0*/  IMAD.HI.U32 R16, R19, R18, RZ ;  /* 0x0000001213107227 */ /* 0x000fc800078e00ff */
[----:B------:R-:W-:Y:S01]  /*02c0*/  IMAD R18, R16, R21, R18 ;  /* 0x0000001510127224 */ /* 0x000fe200078e0212 */
[----:B--2---:R-:W2:Y:S04]  /*02d0*/  MUFU.RCP R20, R20 ;  /* 0x0000001400147308 */ /* 0x004ea80000001000 */
[----:B------:R-:W-:-:S13]  /*02e0*/  ISETP.GT.U32.AND P2, PT, R3, R18, PT ;  /* 0x000000120300720c */ /* 0x000fda0003f44070 */
[----:B------:R-:W-:Y:S02]  /*02f0*/  @!P2 IMAD.IADD R18, R18, 0x1, -R3 ;  /* 0x000000011212a824 */ /* 0x000fe400078e0a03 */
[----:B------:R-:W-:Y:S01]  /*0300*/  @!P2 VIADD R16, R16, 0x1 ;  /* 0x000000011010a836 */ /* 0x000fe20000000000 */
[----:B--2---:R-:W-:Y:S02]  /*0310*/  IADD3 R19, PT, PT, R20, 0xffffffe, RZ ;  /* 0x0ffffffe14137810 */ /* 0x004fe40007ffe0ff */
[----:B------:R-:W-:Y:S02]  /*0320*/  ISETP.GE.U32.AND P0, PT, R18, R3, PT ;  /* 0x000000031200720c */ /* 0x000fe40003f06070 */
[----:B------:R-:W-:Y:S02]  /*0330*/  LOP3.LUT R3, R10, R17, RZ, 0x3c, !PT ;  /* 0x000000110a037212 */ /* 0x000fe400078e3cff */
[----:B------:R-:W2:Y:S01]  /*0340*/  F2I.FTZ.U32.TRUNC.NTZ R19, R19 ;  /* 0x0000001300137305 */ /* 0x000ea2000021f000 */
[----:B------:R-:W-:-:S02]  /*0350*/  ISETP.NE.AND P2, PT, R17, RZ, PT ;  /* 0x000000ff1100720c */ /* 0x000fc40003f45270 */
[----:B------:R-:W-:Y:S02]  /*0360*/  ISETP.GE.AND P1, PT, R3, RZ, PT ;  /* 0x000000ff0300720c */ /* 0x000fe40003f26270 */
[----:B------:R-:W-:-:S04]  /*0370*/  IABS R18, R14 ;  /* 0x0000000e00127213 */ /* 0x000fc80000000000 */
[----:B------:R-:W-:Y:S02]  /*0380*/  @P0 VIADD R16, R16, 0x1 ;  /* 0x0000000110100836 */ /* 0x000fe40000000000 */
[----:B------:R-:W-:Y:S02]  /*0390*/  IMAD.MOV R20, RZ, RZ, -R18 ;  /* 0x000000ffff147224 */ /* 0x000fe400078e0a12 */
[----:B------:R-:W-:Y:S02]  /*03a0*/  IMAD.MOV.U32 R3, RZ, RZ, R16 ;  /* 0x000000ffff037224 */ /* 0x000fe400078e0010 */
[----:B--2---:R-:W-:Y:S02]  /*03b0*/  IMAD.MOV R21, RZ, RZ, -R19 ;  /* 0x000000ffff157224 */ /* 0x004fe400078e0a13 */
[----:B------:R-:W-:Y:S01]  /*03c0*/  IMAD.MOV.U32 R18, RZ, RZ, RZ ;  /* 0x000000ffff127224 */ /* 0x000fe200078e00ff */
[----:B------:R-:W-:Y:S01]  /*03d0*/  @!P1 IADD3 R3, PT, PT, -R3, RZ, RZ ;  /* 0x000000ff03039210 */ /* 0x000fe20007ffe1ff */
[----:B------:R-:W-:Y:S01]  /*03e0*/  IMAD R21, R21, R0, RZ ;  /* 0x0000000015157224 */ /* 0x000fe200078e02ff */
[----:B------:R-:W-:-:S03]  /*03f0*/  @!P2 LOP3.LUT R3, RZ, R17, RZ, 0x33, !PT ;  /* 0x00000011ff03a212 */ /* 0x000fc600078e33ff */
[----:B------:R-:W-:Y:S01]  /*0400*/  IMAD.HI.U32 R18, R19, R21, R18 ;  /* 0x0000001513127227 */ /* 0x000fe200078e0012 */
[----:B------:R-:W-:-:S05]  /*0410*/  IABS R16, R3 ;  /* 0x0000000300107213 */ /* 0x000fca0000000000 */
        /* <DEDUP_REMOVED lines=17> */
[----:B------:R-:W-:-:S04]  /*0530*/  IMAD R16, R14, R16, R3 ;  /* 0x000000100e107224 */ /* 0x000fc800078e0203 */
[----:B------:R-:W-:Y:S01]  /*0540*/  IMAD R0, R19, R16, RZ ;  /* 0x0000001013007224 */ /* 0x000fe200078e02ff */
[----:B------:R-:W-:-:S03]  /*0550*/  ISETP.GE.AND P0, PT, R16, R11, PT ;  /* 0x0000000b1000720c */ /* 0x000fc60003f06270 */
[C---:B------:R-:W-:Y:S01]  /*0560*/  IMAD R0, R18.reuse, R0, RZ ;  /* 0x0000000012007224 */ /* 0x040fe200078e02ff */
[----:B------:R-:W-:-:S04]  /*0570*/  ISETP.GE.OR P0, PT, R18, R12, P0 ;  /* 0x0000000c1200720c */ /* 0x000fc80000706670 */
[----:B------:R-:W-:-:S04]  /*0580*/  ISETP.EQ.OR P0, PT, R0, RZ, P0 ;  /* 0x000000ff0000720c */ /* 0x000fc80000702670 */
[----:B------:R-:W-:-:S13]  /*0590*/  ISETP.GE.OR P0, PT, R19, R2, P0 ;  /* 0x000000021300720c */ /* 0x000fda0000706670 */
[----:B------:R-:W-:Y:S05]  /*05a0*/  @P0 BRA `(.L_x_184) ;  /* 0x0000000000600947 */ /* 0x000fea0003800000 */
[----:B------:R-:W-:-:S04]  /*05b0*/  IMAD R0, R14, R18, R16 ;  /* 0x000000120e007224 */ /* 0x000fc800078e0210 */
[----:B------:R-:W-:-:S04]  /*05c0*/  IMAD R19, R17, R0, R19 ;  /* 0x0000000011137224 */ /* 0x000fc800078e0213 */
[----:B-1----:R-:W-:-:S04]  /*05d0*/  IMAD.WIDE R22, R19, 0x4, R8 ;  /* 0x0000000413167825 */ /* 0x002fc800078e0208 */
[----:B0-----:R-:W-:Y:S02]  /*05e0*/  IMAD.WIDE R20, R19, 0x4, R6 ;  /* 0x0000000413147825 */ /* 0x001fe400078e0206 */
[----:B------:R-:W4:Y:S04]  /*05f0*/  LDG.E R22, desc[UR6][R22.64] ;  /* 0x0000000616167981 */ /* 0x000f28000c1e1900 */
[----:B------:R-:W2:Y:S01]  /*0600*/  LDG.E R0, desc[UR6][R20.64] ;  /* 0x0000000614007981 */ /* 0x000ea2000c1e1900 */
[----:B------:R-:W0:Y:S01]  /*0610*/  MUFU.RCP R16, R13 ;  /* 0x0000000d00107308 */ /* 0x000e220000001000 */
[----:B------:R-:W-:Y:S01]  /*0620*/  BSSY.RECONVERGENT B1, `(.L_x_185) ;  /* 0x000000e000017945 */ /* 0x000fe20003800200 */
[----:B0-----:R-:W-:-:S04]  /*0630*/  FFMA R25, R16, -R13, 1 ;  /* 0x3f80000010197423 */ /* 0x001fc8000000080d */
[----:B------:R-:W-:Y:S01]  /*0640*/  FFMA R25, R16, R25, R16 ;  /* 0x0000001910197223 */ /* 0x000fe20000000010 */
[----:B----4-:R-:W-:-:S04]  /*0650*/  FMUL R3, R22, UR8 ;  /* 0x0000000816037c20 */ /* 0x010fc80008400000 */
[----:B--2---:R-:W-:-:S04]  /*0660*/  FFMA R0, R0, UR9, R3 ;  /* 0x0000000900007c23 */ /* 0x004fc80008000003 */
[----:B------:R-:W0:Y:S01]  /*0670*/  FCHK P0, -R0, R13 ;  /* 0x0000000d00007302 */ /* 0x000e220000000100 */
[----:B------:R-:W-:-:S04]  /*0680*/  FFMA R16, -R0, R25, RZ ;  /* 0x0000001900107223 */ /* 0x000fc800000001ff */
[----:B------:R-:W-:-:S04]  /*0690*/  FFMA R3, R16, -R13, -R0 ;  /* 0x8000000d10037223 */ /* 0x000fc80000000800 */
[----:B------:R-:W-:Y:S01]  /*06a0*/  FFMA R3, R25, R3, R16 ;  /* 0x0000000319037223 */ /* 0x000fe20000000010 */
[----:B0-----:R-:W-:Y:S06]  /*06b0*/  @!P0 BRA `(.L_x_186) ;  /* 0x0000000000108947 */ /* 0x001fec0003800000 */
[----:B------:R-:W-:Y:S01]  /*06c0*/  FADD R0, -R0, -RZ ;  /* 0x800000ff00007221 */ /* 0x000fe20000000100 */
[----:B------:R-:W-:-:S07]  /*06d0*/  MOV R16, 0x6f0 ;  /* 0x000006f000107802 */ /* 0x000fce0000000f00 */
[----:B---3--:R-:W-:Y:S05]  /*06e0*/  CALL.REL.NOINC `($__internal_2_$__cuda_sm3x_div_rn_noftz_f32_slowpath) ;  /* 0x0000000000247944 */ /* 0x008fea0003c00000 */
[----:B------:R-:W-:-:S07]  /*06f0*/  IMAD.MOV.U32 R3, RZ, RZ, R0 ;  /* 0x000000ffff037224 */ /* 0x000fce00078e0000 */
.L_x_186:
[----:B------:R-:W-:Y:S05]  /*0700*/  BSYNC.RECONVERGENT B1 ;  /* 0x0000000000017941 */ /* 0x000fea0003800200 */
.L_x_185:
[----:B---3--:R-:W-:-:S05]  /*0710*/  IMAD.WIDE R18, R19, 0x4, R4 ;  /* 0x0000000413127825 */ /* 0x008fca00078e0204 */
[----:B------:R2:W-:Y:S02]  /*0720*/  STG.E desc[UR6][R18.64], R3 ;  /* 0x0000000312007986 */ /* 0x0005e4000c101906 */
.L_x_184:
[----:B----4-:R-:W-:Y:S05]  /*0730*/  BSYNC.RECONVERGENT B0 ;  /* 0x0000000000007941 */ /* 0x010fea0003800200 */
.L_x_183:
[----:B------:R-:W-:-:S04]  /*0740*/  IADD3 R10, PT, PT, R10, UR4, RZ ;  /* 0x000000040a0a7c10 */ /* 0x000fc8000fffe0ff */
[----:B------:R-:W-:-:S13]  /*0750*/  ISETP.GE.AND P0, PT, R10, R15, PT ;  /* 0x0000000f0a00720c */ /* 0x000fda0003f06270 */
[----:B------:R-:W-:Y:S05]  /*0760*/  @!P0 BRA `(.L_x_187) ;  /* 0xfffffff8008c8947 */ /* 0x000fea000383ffff */
[----:B------:R-:W-:Y:S05]  /*0770*/  EXIT ;  /* 0x000000000000794d */ /* 0x000fea0003800000 */
        .weak           $__internal_2_$__cuda_sm3x_div_rn_noftz_f32_slowpath
        .type           $__internal_2_$__cuda_sm3x_div_rn_noftz_f32_slowpath,@function
        .size           $__internal_2_$__cuda_sm3x_div_rn_noftz_f32_slowpath,(.L_x_279 - $__internal_2_$__cuda_sm3x_div_rn_noftz_f32_slowpath)
$__internal_2_$__cuda_sm3x_div_rn_noftz_f32_slowpath:
[----:B------:R-:W0:Y:S01]  /*0780*/  LDC R3, c[0x0][0x494] ;  /* 0x00012500ff037b82 */ /* 0x000e220000000800 */
[----:B------:R-:W-:Y:S01]  /*0790*/  SHF.R.U32.HI R20, RZ, 0x17, R0 ;  /* 0x00000017ff147819 */ /* 0x000fe20000011600 */
[----:B------:R-:W1:Y:S01]  /*07a0*/  LDCU UR5, c[0x0][0x494] ;  /* 0x00009280ff0577ac */ /* 0x000e620008000800 */
[----:B------:R-:W-:Y:S02]  /*07b0*/  BSSY.RECONVERGENT B2, `(.L_x_188) ;  /* 0x0000063000027945 */ /* 0x000fe40003800200 */
[----:B------:R-:W-:-:S05]  /*07c0*/  LOP3.LUT R25, R20, 0xff, RZ, 0xc0, !PT ;  /* 0x000000ff14197812 */ /* 0x000fca00078ec0ff */
[----:B------:R-:W-:Y:S02]  /*07d0*/  VIADD R23, R25, 0xffffffff ;  /* 0xffffffff19177836 */ /* 0x000fe40000000000 */
[----:B-1----:R-:W-:Y:S01]  /*07e0*/  IMAD.U32 R21, RZ, RZ, UR5 ;  /* 0x00000005ff157e24 */ /* 0x002fe2000f8e00ff */
[----:B0-----:R-:W-:-:S04]  /*07f0*/  SHF.R.U32.HI R18, RZ, 0x17, R3 ;  /* 0x00000017ff127819 */ /* 0x001fc80000011603 */
[----:B------:R-:W-:-:S05]  /*0800*/  LOP3.LUT R18, R18, 0xff, RZ, 0xc0, !PT ;  /* 0x000000ff12127812 */ /* 0x000fca00078ec0ff */
[----:B------:R-:W-:-:S05]  /*0810*/  VIADD R22, R18, 0xffffffff ;  /* 0xffffffff12167836 */ /* 0x000fca0000000000 */
[----:B------:R-:W-:-:S04]  /*0820*/  ISETP.GT.U32.AND P0, PT, R22, 0xfd, PT ;  /* 0x000000fd1600780c */ /* 0x000fc80003f04070 */
[----:B------:R-:W-:-:S13]  /*0830*/  ISETP.GT.U32.OR P0, PT, R23, 0xfd, P0 ;  /* 0x000000fd1700780c */ /* 0x000fda0000704470 */
[----:B------:R-:W-:Y:S01]  /*0840*/  @!P0 MOV R20, RZ ;  /* 0x000000ff00148202 */ /* 0x000fe20000000f00 */
[----:B------:R-:W-:Y:S06]  /*0850*/  @!P0 BRA `(.L_x_189) ;  /* 0x00000000005c8947 */ /* 0x000fec0003800000 */
[----:B------:R-:W-:Y:S02]  /*0860*/  FSETP.GTU.FTZ.AND P0, PT, |R0|, +INF , PT ;  /* 0x7f8000000000780b */ /* 0x000fe40003f1c200 */
[----:B------:R-:W-:-:S04]  /*0870*/  FSETP.GTU.FTZ.AND P1, PT, |R3|, +INF , PT ;  /* 0x7f8000000300780b */ /* 0x000fc80003f3c200 */
[----:B------:R-:W-:-:S13]  /*0880*/  PLOP3.LUT P0, PT, P0, P1, PT, 0xf8, 0x8f ;  /* 0x00000000008f781c */ /* 0x000fda0000703f70 */
[----:B------:R-:W-:Y:S05]  /*0890*/  @P0 BRA `(.L_x_190) ;  /* 0x00000004004c0947 */ /* 0x000fea0003800000 */
[----:B------:R-:W-:-:S13]  /*08a0*/  LOP3.LUT P0, RZ, R21, 0x7fffffff, R0, 0xc8, !PT ;  /* 0x7fffffff15ff7812 */ /* 0x000fda000780c800 */
[----:B------:R-:W-:Y:S05]  /*08b0*/  @!P0 BRA `(.L_x_191) ;  /* 0x00000004003c8947 */ /* 0x000fea0003800000 */
[C---:B------:R-:W-:Y:S02]  /*08c0*/  FSETP.NEU.FTZ.AND P2, PT, |R0|.reuse, +INF , PT ;  /* 0x7f8000000000780b */ /* 0x040fe40003f5d200 */
        /* <DEDUP_REMOVED lines=11> */
[----:B------:R-:W-:Y:S02]  /*0980*/  @P0 IMAD.MOV.U32 R20, RZ, RZ, RZ ;  /* 0x000000ffff140224 */ /* 0x000fe400078e00ff */
[----:B------:R-:W-:Y:S01]  /*0990*/  @!P0 FFMA R0, R0, 1.84467440737095516160e+19, RZ ;  /* 0x5f80000000008823 */ /* 0x000fe200000000ff */
[----:B------:R-:W-:Y:S02]  /*09a0*/  @!P0 IMAD.MOV.U32 R20, RZ, RZ, -0x40 ;  /* 0xffffffc0ff148424 */ /* 0x000fe400078e00ff */
[----:B------:R-:W-:Y:S02]  /*09b0*/  @!P1 FFMA R21, R3, 1.84467440737095516160e+19, RZ ;  /* 0x5f80000003159823 */ /* 0x000fe400000000ff */
[----:B------:R-:W-:-:S07]  /*09c0*/  @!P1 VIADD R20, R20, 0x40 ;  /* 0x0000004014149836 */ /* 0x000fce0000000000 */
.L_x_189:
[----:B------:R-:W-:Y:S01]  /*09d0*/  LEA R22, R18, 0xc0800000, 0x17 ;  /* 0xc080000012167811 */ /* 0x000fe200078eb8ff */
[----:B------:R-:W-:Y:S01]  /*09e0*/  VIADD R3, R25, 0xffffff81 ;  /* 0xffffff8119037836 */ /* 0x000fe20000000000 */
[----:B------:R-:W-:Y:S02]  /*09f0*/  BSSY.RECONVERGENT B3, `(.L_x_194) ;  /* 0x0000035000037945 */ /* 0x000fe40003800200 */
[----:B------:R-:W-:Y:S01]  /*0a00*/  IADD3 R24, PT, PT, -R22, R21, RZ ;  /* 0x0000001516187210 */ /* 0x000fe20007ffe1ff */
[----:B------:R-:W-:-:S03]  /*0a10*/  IMAD R0, R3, -0x800000, R0 ;  /* 0xff80000003007824 */ /* 0x000fc600078e0200 */
[----:B------:R-:W0:Y:S01]  /*0a20*/  MUFU.RCP R21, R24 ;  /* 0x0000001800157308 */ /* 0x000e220000001000 */
[----:B------:R-:W-:-:S04]  /*0a30*/  FADD.FTZ R23, -R24, -RZ ;  /* 0x800000ff18177221 */ /* 0x000fc80000010100 */
[----:B0-----:R-:W-:-:S04]  /*0a40*/  FFMA R22, R21, R23, 1 ;  /* 0x3f80000015167423 */ /* 0x001fc80000000017 */
[----:B------:R-:W-:-:S04]  /*0a50*/  FFMA R21, R21, R22, R21 ;  /* 0x0000001615157223 */ /* 0x000fc80000000015 */
[----:B------:R-:W-:-:S04]  /*0a60*/  FFMA R22, R0, R21, RZ ;  /* 0x0000001500167223 */ /* 0x000fc800000000ff */
[----:B------:R-:W-:-:S04]  /*0a70*/  FFMA R25, R23, R22, R0 ;  /* 0x0000001617197223 */ /* 0x000fc80000000000 */
[----:B------:R-:W-:Y:S01]  /*0a80*/  FFMA R22, R21, R25, R22 ;  /* 0x0000001915167223 */ /* 0x000fe20000000016 */
[----:B------:R-:W-:-:S03]  /*0a90*/  IADD3 R25, PT, PT, R3, 0x7f, -R18 ;  /* 0x0000007f03197810 */ /* 0x000fc60007ffe812 */
[----:B------:R-:W-:Y:S02]  /*0aa0*/  FFMA R23, R23, R22, R0 ;  /* 0x0000001617177223 */ /* 0x000fe40000000000 */
[----:B------:R-:W-:Y:S02]  /*0ab0*/  IMAD.IADD R25, R25, 0x1, R20 ;  /* 0x0000000119197824 */ /* 0x000fe400078e0214 */
[----:B------:R-:W-:-:S05]  /*0ac0*/  FFMA R0, R21, R23, R22 ;  /* 0x0000001715007223 */ /* 0x000fca0000000016 */
[----:B------:R-:W-:-:S04]  /*0ad0*/  SHF.R.U32.HI R3, RZ, 0x17, R0 ;  /* 0x00000017ff037819 */ /* 0x000fc80000011600 */
[----:B------:R-:W-:-:S05]  /*0ae0*/  LOP3.LUT R3, R3, 0xff, RZ, 0xc0, !PT ;  /* 0x000000ff03037812 */ /* 0x000fca00078ec0ff */
[----:B------:R-:W-:-:S05]  /*0af0*/  IMAD.IADD R20, R3, 0x1, R25 ;  /* 0x0000000103147824 */ /* 0x000fca00078e0219 */
[----:B------:R-:W-:-:S04]  /*0b00*/  IADD3 R3, PT, PT, R20, -0x1, RZ ;  /* 0xffffffff14037810 */ /* 0x000fc80007ffe0ff */
        /* <DEDUP_REMOVED lines=9> */
[-CC-:B------:R-:W-:Y:S01]  /*0ba0*/  FFMA.RZ R3, R21, R23.reuse, R22.reuse ;  /* 0x0000001715037223 */ /* 0x180fe2000000c016 */
[C---:B------:R-:W-:Y:S02]  /*0bb0*/  ISETP.NE.AND P2, PT, R20.reuse, RZ, PT ;  /* 0x000000ff1400720c */ /* 0x040fe40003f45270 */
[C---:B------:R-:W-:Y:S02]  /*0bc0*/  ISETP.NE.AND P1, PT, R20.reuse, RZ, PT ;  /* 0x000000ff1400720c */ /* 0x040fe40003f25270 */
[----:B------:R-:W-:Y:S01]  /*0bd0*/  LOP3.LUT R18, R3, 0x7fffff, RZ, 0xc0, !PT ;  /* 0x007fffff03127812 */ /* 0x000fe200078ec0ff */
[CCC-:B------:R-:W-:Y:S01]  /*0be0*/  FFMA.RP R3, R21.reuse, R23.reuse, R22.reuse ;  /* 0x0000001715037223 */ /* 0x1c0fe20000008016 */
[----:B------:R-:W-:Y:S01]  /*0bf0*/  FFMA.RM R22, R21, R23, R22 ;  /* 0x0000001715167223 */ /* 0x000fe20000004016 */
[----:B------:R-:W-:Y:S01]  /*0c00*/  VIADD R21, R20, 0x20 ;  /* 0x0000002014157836 */ /* 0x000fe20000000000 */
[----:B------:R-:W-:Y:S01]  /*0c10*/  LOP3.LUT R18, R18, 0x800000, RZ, 0xfc, !PT ;  /* 0x0080000012127812 */ /* 0x000fe200078efcff */
[----:B------:R-:W-:-:S02]  /*0c20*/  IMAD.MOV R20, RZ, RZ, -R20 ;  /* 0x000000ffff147224 */ /* 0x000fc400078e0a14 */
[----:B------:R-:W-:Y:S02]  /*0c30*/  FSETP.NEU.FTZ.AND P0, PT, R3, R22, PT ;  /* 0x000000160300720b */ /* 0x000fe40003f1d000 */
[----:B------:R-:W-:Y:S02]  /*0c40*/  SHF.L.U32 R21, R18, R21, RZ ;  /* 0x0000001512157219 */ /* 0x000fe400000006ff */
[----:B------:R-:W-:Y:S02]  /*0c50*/  SEL R3, R20, RZ, P2 ;  /* 0x000000ff14037207 */ /* 0x000fe40001000000 */
[----:B------:R-:W-:Y:S02]  /*0c60*/  ISETP.NE.AND P1, PT, R21, RZ, P1 ;  /* 0x000000ff1500720c */ /* 0x000fe40000f25270 */
[----:B------:R-:W-:Y:S02]  /*0c70*/  SHF.R.U32.HI R3, RZ, R3, R18 ;  /* 0x00000003ff037219 */ /* 0x000fe40000011612 */
[----:B------:R-:W-:-:S02]  /*0c80*/  PLOP3.LUT P0, PT, P0, P1, PT, 0xf8, 0x8f ;  /* 0x00000000008f781c */ /* 0x000fc40000703f70 */
[----:B------:R-:W-:Y:S02]  /*0c90*/  SHF.R.U32.HI R21, RZ, 0x1, R3 ;  /* 0x00000001ff157819 */ /* 0x000fe40000011603 */
[----:B------:R-:W-:-:S04]  /*0ca0*/  SEL R18, RZ, 0x1, !P0 ;  /* 0x00000001ff127807 */ /* 0x000fc80004000000 */
[----:B------:R-:W-:-:S04]  /*0cb0*/  LOP3.LUT R18, R18, 0x1, R21, 0xf8, !PT ;  /* 0x0000000112127812 */ /* 0x000fc800078ef815 */
[----:B------:R-:W-:-:S05]  /*0cc0*/  LOP3.LUT R18, R18, R3, RZ, 0xc0, !PT ;  /* 0x0000000312127212 */ /* 0x000fca00078ec0ff */
[----:B------:R-:W-:-:S05]  /*0cd0*/  IMAD.IADD R21, R21, 0x1, R18 ;  /* 0x0000000115157824 */ /* 0x000fca00078e0212 */
[----:B------:R-:W-:Y:S01]  /*0ce0*/  LOP3.LUT R0, R21, R0, RZ, 0xfc, !PT ;  /* 0x0000000015007212 */ /* 0x000fe200078efcff */
[----:B------:R-:W-:Y:S06]  /*0cf0*/  BRA `(.L_x_197) ;  /* 0x0000000000107947 */ /* 0x000fec0003800000 */
.L_x_196:
[----:B------:R-:W-:-:S04]  /*0d00*/  LOP3.LUT R0, R0, 0x80000000, RZ, 0xc0, !PT ;  /* 0x8000000000007812 */ /* 0x000fc800078ec0ff */
[----:B------:R-:W-:Y:S01]  /*0d10*/  LOP3.LUT R0, R0, 0x7f800000, RZ, 0xfc, !PT ;  /* 0x7f80000000007812 */ /* 0x000fe200078efcff */
[----:B------:R-:W-:Y:S06]  /*0d20*/  BRA `(.L_x_197) ;  /* 0x0000000000047947 */ /* 0x000fec0003800000 */
.L_x_195:
[----:B------:R-:W-:-:S07]  /*0d30*/  LEA R0, R25, R0, 0x17 ;  /* 0x0000000019007211 */ /* 0x000fce00078eb8ff */
.L_x_197:
[----:B------:R-:W-:Y:S05]  /*0d40*/  BSYNC.RECONVERGENT B3 ;  /* 0x0000000000037941 */ /* 0x000fea0003800200 */
.L_x_194:
[----:B------:R-:W-:Y:S05]  /*0d50*/  BRA `(.L_x_198) ;  /* 0x0000000000207947 */ /* 0x000fea0003800000 */
.L_x_193:
[----:B------:R-:W-:-:S04]  /*0d60*/  LOP3.LUT R0, R21, 0x80000000, R0, 0x48, !PT ;  /* 0x8000000015007812 */ /* 0x000fc800078e4800 */
[----:B------:R-:W-:Y:S01]  /*0d70*/  LOP3.LUT R0, R0, 0x7f800000, RZ, 0xfc, !PT ;  /* 0x7f80000000007812 */ /* 0x000fe200078efcff */
[----:B------:R-:W-:Y:S06]  /*0d80*/  BRA `(.L_x_198) ;  /* 0x0000000000147947 */ /* 0x000fec0003800000 */
.L_x_192:
[----:B------:R-:W-:Y:S01]  /*0d90*/  LOP3.LUT R0, R21, 0x80000000, R0, 0x48, !PT ;  /* 0x8000000015007812 */ /* 0x000fe200078e4800 */
[----:B------:R-:W-:Y:S06]  /*0da0*/  BRA `(.L_x_198) ;  /* 0x00000000000c7947 */ /* 0x000fec0003800000 */
.L_x_191:
[----:B------:R-:W0:Y:S01]  /*0db0*/  MUFU.RSQ R0, -QNAN ;  /* 0xffc0000000007908 */ /* 0x000e220000001400 */
[----:B------:R-:W-:Y:S05]  /*0dc0*/  BRA `(.L_x_198) ;  /* 0x0000000000047947 */ /* 0x000fea0003800000 */
.L_x_190:
[----:B------:R-:W-:-:S07]  /*0dd0*/  FADD.FTZ R0, R0, R3 ;  /* 0x0000000300007221 */ /* 0x000fce0000010000 */
.L_x_198:
[----:B------:R-:W-:Y:S05]  /*0de0*/  BSYNC.RECONVERGENT B2 ;  /* 0x0000000000027941 */ /* 0x000fea0003800200 */
.L_x_188:
[----:B------:R-:W-:Y:S02]  /*0df0*/  IMAD.MOV.U32 R20, RZ, RZ, R16 ;  /* 0x000000ffff147224 */ /* 0x000fe400078e0010 */
[----:B------:R-:W-:-:S04]  /*0e00*/  IMAD.MOV.U32 R21, RZ, RZ, 0x0 ;  /* 0x00000000ff157424 */ /* 0x000fc800078e00ff */
[----:B0-----:R-:W-:Y:S05]  /*0e10*/  RET.REL.NODEC R20 `(_Z9before_cuiiiiPfS_S_S_S_S_S_S_S_S_S_S_S_S_S_S_S_S_S_S_S_S_S_S_S_S_S_fffffffffffffffffffffffffffffff) ;  /* 0xfffffff014787950 */ /* 0x001fea0003c3ffff */
.L_x_199:
        /* <DEDUP_REMOVED lines=14> */
.L_x_279:


//--------------------- .text._Z17poisson_solve3_cuiiiiiiiiPfS_S_S_ffP10sparseMatsS_ --------------------------
	.section	.text._Z17poisson_solve3_cuiiiiiiiiPfS_S_S_ffP10sparseMatsS_,"ax",@progbits
	.align	128
        .global         _Z17poisson_solve3_cuiiiiiiiiPfS_S_S_ffP10sparseMatsS_
        .type           _Z17poisson_solve3_cuiiiiiiiiPfS_S_S_ffP10sparseMatsS_,@function
        .size           _Z17poisson_solve3_cuiiiiiiiiPfS_S_S_ffP10sparseMatsS_,(.L_x_281 - _Z17poisson_solve3_cuiiiiiiiiPfS_S_S_ffP10sparseMatsS_)
        .other          _Z17poisson_solve3_cuiiiiiiiiPfS_S_S_ffP10sparseMatsS_,@"STO_CUDA_ENTRY STV_DEFAULT"
_Z17poisson_solve3_cuiiiiiiiiPfS_S_S_ffP10sparseMatsS_:
.text._Z17poisson_solve3_cuiiiiiiiiPfS_S_S_ffP10sparseMatsS_:
[----:B------:R-:W-:Y:S01]  /*0000*/  LDC R1, c[0x0][0x37c] ;  /* 0x0000df00ff017b82 */ /* 0x000fe20000000800 */
[----:B------:R-:W0:Y:S01]  /*0010*/  S2R R9, SR_TID.X ;  /* 0x0000000000097919 */ /* 0x000e220000002100 */
[----:B------:R-:W1:Y:S06]  /*0020*/  LDCU UR4, c[0x0][0x360] ;  /* 0x00006c00ff0477ac */ /* 0x000e6c0008000800 */
[----:B------:R-:W1:Y:S01]  /*0030*/  LDC R19, c[0x0][0x370] ;  /* 0x0000dc00ff137b82 */ /* 0x000e620000000800 */
[----:B------:R-:W0:Y:S01]  /*0040*/  S2R R0, SR_CTAID.X ;  /* 0x0000000000007919 */ /* 0x000e220000002500 */
[----:B------:R-:W2:Y:S01]  /*0050*/  LDCU UR5, c[0x0][0x398] ;  /* 0x00007300ff0577ac */ /* 0x000ea20008000800 */
[----:B-1----:R-:W-:-:S02]  /*0060*/  IMAD R19, R19, UR4, RZ ;  /* 0x0000000413137c24 */ /* 0x002fc4000f8e02ff */
[----:B0-----:R-:W-:-:S05]  /*0070*/  IMAD R9, R0, UR4, R9 ;  /* 0x0000000400097c24 */ /* 0x001fca000f8e0209 */
[----:B--2---:R-:W-:-:S13]  /*0080*/  ISETP.GE.AND P0, PT, R9, UR5, PT ;  /* 0x0000000509007c0c */ /* 0x004fda000bf06270 */
[----:B------:R-:W-:Y:S05]  /*0090*/  @P0 EXIT ;  /* 0x000000000000094d */ /* 0x000fea0003800000 */
[----:B------:R-:W0:Y:S01]  /*00a0*/  I2F.U32.RP R4, R19 ;  /* 0x0000001300047306 */ /* 0x000e220000209000 */
[C---:B------:R-:W-:Y:S01]  /*00b0*/  IADD3 R0, PT, PT, R19.reuse, R9, RZ ;  /* 0x0000000913007210 */ /* 0x040fe20007ffe0ff */
[----:B------:R-:W-:Y:S01]  /*00c0*/  IMAD.MOV R7, RZ, RZ, -R19 ;  /* 0x000000ffff077224 */ /* 0x000fe200078e0a13 */
[----:B------:R-:W-:Y:S01]  /*00d0*/  ISETP.NE.U32.AND P2, PT, R19, RZ, PT ;  /* 0x000000ff1300720c */ /* 0x000fe20003f45070 */
[----:B------:R-:W1:Y:S01]  /*00e0*/  LDCU.64 UR8, c[0x0][0x358] ;  /* 0x00006b00ff0877ac */ /* 0x000e620008000a00 */
[C---:B------:R-:W-:Y:S01]  /*00f0*/  ISETP.GE.AND P0, PT, R0.reuse, UR5, PT ;  /* 0x0000000500007c0c */ /* 0x040fe2000bf06270 */
[----:B------:R-:W-:Y:S01]  /*0100*/  BSSY.RECONVERGENT B0, `(.L_x_200) ;  /* 0x0000038000007945 */ /* 0x000fe20003800200 */
[----:B------:R-:W-:Y:S02]  /*0110*/  VIMNMX R5, PT, PT, R0, UR5, !PT ;  /* 0x0000000500057c48 */ /* 0x000fe4000ffe0100 */
[----:B------:R-:W-:-:S04]  /*0120*/  SEL R8, RZ, 0x1, P0 ;  /* 0x00000001ff087807 */ /* 0x000fc80000000000 */
[----:B------:R-:W-:Y:S01]  /*0130*/  IADD3 R0, PT, PT, R5, -R0, -R8 ;  /* 0x8000000005007210 */ /* 0x000fe20007ffe808 */
[----:B0-----:R-:W0:Y:S02]  /*0140*/  MUFU.RCP R4, R4 ;  /* 0x0000000400047308 */ /* 0x001e240000001000 */
[----:B0-----:R-:W-:Y:S02]  /*0150*/  VIADD R2, R4, 0xffffffe ;  /* 0x0ffffffe04027836 */ /* 0x001fe40000000000 */
[----:B------:R-:W0:Y:S04]  /*0160*/  LDC.64 R4, c[0x0][0x3c0] ;  /* 0x0000f000ff047b82 */ /* 0x000e280000000a00 */
[----:B------:R2:W3:Y:S02]  /*0170*/  F2I.FTZ.U32.TRUNC.NTZ R3, R2 ;  /* 0x0000000200037305 */ /* 0x0004e4000021f000 */
[----:B--2---:R-:W-:-:S02]  /*0180*/  IMAD.MOV.U32 R2, RZ, RZ, RZ ;  /* 0x000000ffff027224 */ /* 0x004fc400078e00ff */
[----:B---3--:R-:W-:-:S04]  /*0190*/  IMAD R7, R7, R3, RZ ;  /* 0x0000000307077224 */ /* 0x008fc800078e02ff */
[----:B------:R-:W-:-:S04]  /*01a0*/  IMAD.HI.U32 R3, R3, R7, R2 ;  /* 0x0000000703037227 */ /* 0x000fc800078e0002 */
[----:B0-----:R-:W-:Y:S01]  /*01b0*/  FMUL R6, R4, R5 ;  /* 0x0000000504067220 */ /* 0x001fe20000400000 */
[----:B------:R-:W-:Y:S02]  /*01c0*/  IMAD.MOV.U32 R4, RZ, RZ, R9 ;  /* 0x000000ffff047224 */ /* 0x000fe400078e0009 */
[----:B------:R-:W-:-:S04]  /*01d0*/  IMAD.HI.U32 R3, R3, R0, RZ ;  /* 0x0000000003037227 */ /* 0x000fc800078e00ff */
[----:B------:R-:W-:Y:S01]  /*01e0*/  FMUL R6, R6, R5 ;  /* 0x0000000506067220 */ /* 0x000fe20000400000 */
[----:B------:R-:W-:Y:S02]  /*01f0*/  IMAD.MOV R2, RZ, RZ, -R3 ;  /* 0x000000ffff027224 */ /* 0x000fe400078e0a03 */
[----:B------:R-:W-:Y:S02]  /*0200*/  IMAD.MOV.U32 R5, RZ, RZ, 0x40c00000 ;  /* 0x40c00000ff057424 */ /* 0x000fe400078e00ff */
[----:B------:R-:W-:-:S05]  /*0210*/  IMAD R0, R19, R2, R0 ;  /* 0x0000000213007224 */ /* 0x000fca00078e0200 */
[----:B------:R-:W-:-:S13]  /*0220*/  ISETP.GE.U32.AND P0, PT, R0, R19, PT ;  /* 0x000000130000720c */ /* 0x000fda0003f06070 */
[----:B------:R-:W-:Y:S01]  /*0230*/  @P0 IADD3 R0, PT, PT, -R19, R0, RZ ;  /* 0x0000000013000210 */ /* 0x000fe20007ffe1ff */
[----:B------:R-:W-:-:S03]  /*0240*/  @P0 VIADD R3, R3, 0x1 ;  /* 0x0000000103030836 */ /* 0x000fc60000000000 */
[----:B------:R-:W-:-:S13]  /*0250*/  ISETP.GE.U32.AND P1, PT, R0, R19, PT ;  /* 0x000000130000720c */ /* 0x000fda0003f26070 */
[----:B------:R-:W-:Y:S01]  /*0260*/  @P1 VIADD R3, R3, 0x1 ;  /* 0x0000000103031836 */ /* 0x000fe20000000000 */
[----:B------:R-:W-:-:S04]  /*0270*/  @!P2 LOP3.LUT R3, RZ, R19, RZ, 0x33, !PT ;  /* 0x00000013ff03a212 */ /* 0x000fc800078e33ff */
[----:B------:R-:W-:-:S04]  /*0280*/  IADD3 R8, PT, PT, R8, R3, RZ ;  /* 0x0000000308087210 */ /* 0x000fc80007ffe0ff */
[----:B------:R-:W-:-:S04]  /*0290*/  LOP3.LUT R7, R8, 0x3, RZ, 0xc0, !PT ;  /* 0x0000000308077812 */ /* 0x000fc800078ec0ff */
[----:B------:R-:W-:-:S13]  /*02a0*/  ISETP.NE.AND P0, PT, R7, 0x3, PT ;  /* 0x000000030700780c */ /* 0x000fda0003f05270 */
[----:B-1----:R-:W-:Y:S05]  /*02b0*/  @!P0 BRA `(.L_x_201) ;  /* 0x0000000000708947 */ /* 0x002fea0003800000 */
[----:B------:R-:W0:Y:S01]  /*02c0*/  LDC.64 R14, c[0x0][0x3a8] ;  /* 0x0000ea00ff0e7b82 */ /* 0x000e220000000a00 */
[----:B------:R-:W-:Y:S01]  /*02d0*/  IADD3 R0, PT, PT, R8, 0x1, RZ ;  /* 0x0000000108007810 */ /* 0x000fe20007ffe0ff */
[----:B------:R-:W-:-:S03]  /*02e0*/  IMAD.MOV.U32 R4, RZ, RZ, R9 ;  /* 0x000000ffff047224 */ /* 0x000fc600078e0009 */
[----:B------:R-:W-:-:S03]  /*02f0*/  LOP3.LUT R0, R0, 0x3, RZ, 0xc0, !PT ;  /* 0x0000000300007812 */ /* 0x000fc600078ec0ff */
[----:B------:R-:W1:Y:S02]  /*0300*/  LDC.64 R16, c[0x0][0x3b0] ;  /* 0x0000ec00ff107b82 */ /* 0x000e640000000a00 */
[----:B------:R-:W-:-:S07]  /*0310*/  IMAD.MOV R10, RZ, RZ, -R0 ;  /* 0x000000ffff0a7224 */ /* 0x000fce00078e0a00 */
.L_x_204:
[----:B0-----:R-:W-:-:S06]  /*0320*/  IMAD.WIDE R2, R4, 0x4, R14 ;  /* 0x0000000404027825 */ /* 0x001fcc00078e020e */
[----:B--2---:R-:W2:Y:S01]  /*0330*/  LDG.E R3, desc[UR8][R2.64] ;  /* 0x0000000802037981 */ /* 0x004ea2000c1e1900 */
[----:B------:R-:W-:Y:S02]  /*0340*/  HFMA2 R11, -RZ, RZ, 1.541015625, -0.052093505859375 ;  /* 0x3e2aaaabff0b7431 */ /* 0x000fe400000001ff */
[----:B------:R-:W-:Y:S01]  /*0350*/  VIADD R10, R10, 0x1 ;  /* 0x000000010a0a7836 */ /* 0x000fe20000000000 */
[----:B------:R-:W-:Y:S04]  /*0360*/  BSSY.RECONVERGENT B1, `(.L_x_202) ;  /* 0x000000e000017945 */ /* 0x000fe80003800200 */
[----:B------:R-:W-:Y:S01]  /*0370*/  ISETP.NE.AND P2, PT, R10, RZ, PT ;  /* 0x000000ff0a00720c */ /* 0x000fe20003f45270 */
[----:B------:R-:W-:-:S04]  /*0380*/  FFMA R0, R11, -R5, 1 ;  /* 0x3f8000000b007423 */ /* 0x000fc80000000805 */
[----:B------:R-:W-:Y:S01]  /*0390*/  FFMA R11, R0, R11, 0.16666667163372039795 ;  /* 0x3e2aaaab000b7423 */ /* 0x000fe2000000000b */
[----:B--2---:R-:W-:-:S04]  /*03a0*/  FMUL R0, R6, R3 ;  /* 0x0000000306007220 */ /* 0x004fc80000400000 */
[----:B------:R-:W0:Y:S01]  /*03b0*/  FCHK P0, R0, 6 ;  /* 0x40c0000000007902 */ /* 0x000e220000000000 */
[----:B------:R-:W-:-:S04]  /*03c0*/  FFMA R12, R0, R11, RZ ;  /* 0x0000000b000c7223 */ /* 0x000fc800000000ff */
[----:B------:R-:W-:-:S04]  /*03d0*/  FFMA R13, R12, -6, R0 ;  /* 0xc0c000000c0d7823 */ /* 0x000fc80000000000 */
[----:B------:R-:W-:Y:S01]  /*03e0*/  FFMA R11, R11, R13, R12 ;  /* 0x0000000d0b0b7223 */ /* 0x000fe2000000000c */
[----:B-1----:R-:W-:Y:S01]  /*03f0*/  IMAD.WIDE R12, R4, 0x4, R16 ;  /* 0x00000004040c7825 */ /* 0x002fe200078e0210 */
[----:B0-----:R-:W-:Y:S06]  /*0400*/  @!P0 BRA `(.L_x_203) ;  /* 0x00000000000c8947 */ /* 0x001fec0003800000 */
[----:B------:R-:W-:-:S07]  /*0410*/  MOV R18, 0x430 ;  /* 0x0000043000127802 */ /* 0x000fce0000000f00 */
[----:B------:R-:W-:Y:S05]  /*0420*/  CALL.REL.NOINC `($__internal_4_$__cuda_sm3x_div_rn_noftz_f32_slowpath) ;  /* 0x0000001800347944 */ /* 0x000fea0003c00000 */
[----:B------:R-:W-:-:S07]  /*0430*/  IMAD.MOV.U32 R11, RZ, RZ, R0 ;  /* 0x000000ffff0b7224 */ /* 0x000fce00078e0000 */
.L_x_203:
[----:B------:R-:W-:Y:S05]  /*0440*/  BSYNC.RECONVERGENT B1 ;  /* 0x0000000000017941 */ /* 0x000fea0003800200 */
.L_x_202:
[----:B------:R2:W-:Y:S01]  /*0450*/  STG.E desc[UR8][R12.64], R11 ;  /* 0x0000000b0c007986 */ /* 0x0005e2000c101908 */
[----:B------:R-:W-:Y:S01]  /*0460*/  IADD3 R4, PT, PT, R19, R4, RZ ;  /* 0x0000000413047210 */ /* 0x000fe20007ffe0ff */
[----:B------:R-:W-:Y:S06]  /*0470*/  @P2 BRA `(.L_x_204) ;  /* 0xfffffffc00a82947 */ /* 0x000fec000383ffff */
.L_x_201:
[----:B------:R-:W-:Y:S05]  /*0480*/  BSYNC.RECONVERGENT B0 ;  /* 0x0000000000007941 */ /* 0x000fea0003800200 */
.L_x_200:
[----:B--2---:R-:W0:Y:S01]  /*0490*/  LDC.64 R12, c[0x0][0x3a8] ;  /* 0x0000ea00ff0c7b82 */ /* 0x004e220000000a00 */
[----:B------:R-:W-:Y:S01]  /*04a0*/  ISETP.GE.U32.AND P0, PT, R8, 0x3, PT ;  /* 0x000000030800780c */ /* 0x000fe20003f06070 */
[----:B------:R-:W1:Y:S01]  /*04b0*/  LDCU UR4, c[0x0][0x398] ;  /* 0x00007300ff0477ac */ /* 0x000e620008000800 */
[----:B------:R-:W-:Y:S05]  /*04c0*/  BSSY.RECONVERGENT B0, `(.L_x_205) ;  /* 0x0000051000007945 */ /* 0x000fea0003800200 */
[----:B------:R-:W2:Y:S06]  /*04d0*/  LDC.64 R10, c[0x0][0x3b0] ;  /* 0x0000ec00ff0a7b82 */ /* 0x000eac0000000a00 */
[----:B------:R-:W-:Y:S05]  /*04e0*/  @!P0 BRA `(.L_x_206) ;  /* 0x0000000400388947 */ /* 0x000fea0003800000 */
.L_x_215:
[----:B0-----:R-:W-:-:S05]  /*04f0*/  IMAD.WIDE R16, R4, 0x4, R12 ;  /* 0x0000000404107825 */ /* 0x001fca00078e020c */
[----:B------:R-:W3:Y:S01]  /*0500*/  LDG.E R3, desc[UR8][R16.64] ;  /* 0x0000000810037981 */ /* 0x000ee2000c1e1900 */
[----:B------:R-:W-:Y:S01]  /*0510*/  IMAD.MOV.U32 R0, RZ, RZ, 0x3e2aaaab ;  /* 0x3e2aaaabff007424 */ /* 0x000fe200078e00ff */
[----:B------:R-:W-:Y:S03]  /*0520*/  BSSY.RECONVERGENT B1, `(.L_x_207) ;  /* 0x000000d000017945 */ /* 0x000fe60003800200 */
[----:B------:R-:W-:-:S04]  /*0530*/  FFMA R15, R0, -R5, 1 ;  /* 0x3f800000000f7423 */ /* 0x000fc80000000805 */
[----:B------:R-:W-:Y:S01]  /*0540*/  FFMA R0, R15, R0, 0.16666667163372039795 ;  /* 0x3e2aaaab0f007423 */ /* 0x000fe20000000000 */
[----:B---3--:R-:W-:-:S04]  /*0550*/  FMUL R14, R6, R3 ;  /* 0x00000003060e7220 */ /* 0x008fc80000400000 */
[----:B------:R-:W0:Y:S01]  /*0560*/  FCHK P0, R14, 6 ;  /* 0x40c000000e007902 */ /* 0x000e220000000000 */
[----:B------:R-:W-:-:S04]  /*0570*/  FFMA R3, R0, R14, RZ ;  /* 0x0000000e00037223 */ /* 0x000fc800000000ff */
[----:B------:R-:W-:-:S04]  /*0580*/  FFMA R2, R3, -6, R14 ;  /* 0xc0c0000003027823 */ /* 0x000fc8000000000e */
[----:B------:R-:W-:Y:S01]  /*0590*/  FFMA R3, R0, R2, R3 ;  /* 0x0000000200037223 */ /* 0x000fe20000000003 */
[----:B0-----:R-:W-:Y:S06]  /*05a0*/  @!P0 BRA `(.L_x_208) ;  /* 0x0000000000108947 */ /* 0x001fec0003800000 */
[----:B------:R-:W-:Y:S01]  /*05b0*/  IMAD.MOV.U32 R0, RZ, RZ, R14 ;  /* 0x000000ffff007224 */ /* 0x000fe200078e000e */
[----:B------:R-:W-:-:S07]  /*05c0*/  MOV R18, 0x5e0 ;  /* 0x000005e000127802 */ /* 0x000fce0000000f00 */
[----:B-12---:R-:W-:Y:S05]  /*05d0*/  CALL.REL.NOINC `($__internal_4_$__cuda_sm3x_div_rn_noftz_f32_slowpath) ;  /* 0x0000001400c87944 */ /* 0x006fea0003c00000 */
[----:B------:R-:W-:-:S07]  /*05e0*/  MOV R3, R0 ;  /* 0x0000000000037202 */ /* 0x000fce0000000f00 */
.L_x_208:
[----:B-1----:R-:W-:Y:S05]  /*05f0*/  BSYNC.RECONVERGENT B1 ;  /* 0x0000000000017941 */ /* 0x002fea0003800200 */
.L_x_207:
[----:B--2---:R-:W-:-:S04]  /*0600*/  IMAD.WIDE R14, R4, 0x4, R10 ;  /* 0x00000004040e7825 */ /* 0x004fc800078e020a */
[----:B------:R-:W-:Y:S01]  /*0610*/  IMAD.WIDE R16, R19, 0x4, R16 ;  /* 0x0000000413107825 */ /* 0x000fe200078e0210 */
[----:B------:R0:W-:Y:S04]  /*0620*/  STG.E desc[UR8][R14.64], R3 ;  /* 0x000000030e007986 */ /* 0x0001e8000c101908 */
[----:B------:R-:W2:Y:S01]  /*0630*/  LDG.E R21, desc[UR8][R16.64] ;  /* 0x0000000810157981 */ /* 0x000ea2000c1e1900 */
[----:B------:R-:W-:Y:S01]  /*0640*/  IMAD.MOV.U32 R0, RZ, RZ, 0x3e2aaaab ;  /* 0x3e2aaaabff007424 */ /* 0x000fe200078e00ff */
[----:B------:R-:W-:Y:S03]  /*0650*/  BSSY.RECONVERGENT B1, `(.L_x_209) ;  /* 0x000000d000017945 */ /* 0x000fe60003800200 */
[----:B------:R-:W-:-:S04]  /*0660*/  FFMA R23, R0, -R5, 1 ;  /* 0x3f80000000177423 */ /* 0x000fc80000000805 */
[----:B------:R-:W-:Y:S01]  /*0670*/  FFMA R0, R23, R0, 0.16666667163372039795 ;  /* 0x3e2aaaab17007423 */ /* 0x000fe20000000000 */
[----:B--2---:R-:W-:-:S04]  /*0680*/  FMUL R18, R6, R21 ;  /* 0x0000001506127220 */ /* 0x004fc80000400000 */
[----:B------:R-:W1:Y:S01]  /*0690*/  FCHK P0, R18, 6 ;  /* 0x40c0000012007902 */ /* 0x000e620000000000 */
[----:B------:R-:W-:-:S04]  /*06a0*/  FFMA R21, R0, R18, RZ ;  /* 0x0000001200157223 */ /* 0x000fc800000000ff */
[----:B------:R-:W-:-:S04]  /*06b0*/  FFMA R2, R21, -6, R18 ;  /* 0xc0c0000015027823 */ /* 0x000fc80000000012 */
[----:B------:R-:W-:Y:S01]  /*06c0*/  FFMA R21, R0, R2, R21 ;  /* 0x0000000200157223 */ /* 0x000fe20000000015 */
[----:B01----:R-:W-:Y:S06]  /*06d0*/  @!P0 BRA `(.L_x_210) ;  /* 0x0000000000108947 */ /* 0x003fec0003800000 */
[----:B------:R-:W-:Y:S01]  /*06e0*/  IMAD.MOV.U32 R0, RZ, RZ, R18 ;  /* 0x000000ffff007224 */ /* 0x000fe200078e0012 */
[----:B------:R-:W-:-:S07]  /*06f0*/  MOV R18, 0x710 ;  /* 0x0000071000127802 */ /* 0x000fce0000000f00 */
[----:B------:R-:W-:Y:S05]  /*0700*/  CALL.REL.NOINC `($__internal_4_$__cuda_sm3x_div_rn_noftz_f32_slowpath) ;  /* 0x00000014007c7944 */ /* 0x000fea0003c00000 */
[----:B------:R-:W-:-:S07]  /*0710*/  MOV R21, R0 ;  /* 0x0000000000157202 */ /* 0x000fce0000000f00 */
.L_x_210:
[----:B------:R-:W-:Y:S05]  /*0720*/  BSYNC.RECONVERGENT B1 ;  /* 0x0000000000017941 */ /* 0x000fea0003800200 */
.L_x_209:
[----:B------:R-:W-:-:S04]  /*0730*/  IMAD.WIDE R14, R19, 0x4, R14 ;  /* 0x00000004130e7825 */ /* 0x000fc800078e020e */
        /* <DEDUP_REMOVED lines=17> */
.L_x_212:
[----:B------:R-:W-:Y:S05]  /*0850*/  BSYNC.RECONVERGENT B1 ;  /* 0x0000000000017941 */ /* 0x000fea0003800200 */
.L_x_211:
[----:B------:R-:W-:-:S04]  /*0860*/  IMAD.WIDE R14, R19, 0x4, R14 ;  /* 0x00000004130e7825 */ /* 0x000fc800078e020e */
[----:B------:R-:W-:Y:S01]  /*0870*/  IMAD.WIDE R16, R19, 0x4, R16 ;  /* 0x0000000413107825 */ /* 0x000fe200078e0210 */
[----:B------:R0:W-:Y:S05]  /*0880*/  STG.E desc[UR8][R14.64], R3 ;  /* 0x000000030e007986 */ /* 0x0001ea000c101908 */
        /* <DEDUP_REMOVED lines=14> */
.L_x_214:
[----:B------:R-:W-:Y:S05]  /*0970*/  BSYNC.RECONVERGENT B1 ;  /* 0x0000000000017941 */ /* 0x000fea0003800200 */
.L_x_213:
[C---:B------:R-:W-:Y:S01]  /*0980*/  IMAD.WIDE R14, R19.reuse, 0x4, R14 ;  /* 0x00000004130e7825 */ /* 0x040fe200078e020e */
[----:B------:R-:W-:-:S04]  /*0990*/  LEA R4, R19, R4, 0x2 ;  /* 0x0000000413047211 */ /* 0x000fc800078e10ff */
[----:B------:R3:W-:Y:S01]  /*09a0*/  STG.E desc[UR8][R14.64], R0 ;  /* 0x000000000e007986 */ /* 0x0007e2000c101908 */
[----:B------:R-:W-:-:S13]  /*09b0*/  ISETP.GE.AND P0, PT, R4, UR4, PT ;  /* 0x0000000404007c0c */ /* 0x000fda000bf06270 */
[----:B---3--:R-:W-:Y:S05]  /*09c0*/  @!P0 BRA `(.L_x_215) ;  /* 0xfffffff800c88947 */ /* 0x008fea000383ffff */
.L_x_206:
[----:B-1----:R-:W-:Y:S05]  /*09d0*/  BSYNC.RECONVERGENT B0 ;  /* 0x0000000000007941 */ /* 0x002fea0003800200 */
.L_x_205:
[----:B------:R-:W1:Y:S01]  /*09e0*/  MUFU.RCP64H R3, 6 ;  /* 0x4018000000037908 */ /* 0x000e620000001800 */
[----:B------:R-:W-:Y:S02]  /*09f0*/  HFMA2 R2, -RZ, RZ, 0, 5.9604644775390625e-08 ;  /* 0x00000001ff027431 */ /* 0x000fe400000001ff */
[----:B--2---:R-:W-:Y:S01]  /*0a00*/  IMAD.MOV.U32 R10, RZ, RZ, 0x0 ;  /* 0x00000000ff0a7424 */ /* 0x004fe200078e00ff */
[----:B------:R-:W2:Y:S01]  /*0a10*/  LDCU UR4, c[0x0][0x3c0] ;  /* 0x00007800ff0477ac */ /* 0x000ea20008000800 */
[----:B------:R-:W-:-:S06]  /*0a20*/  IMAD.MOV.U32 R11, RZ, RZ, 0x40180000 ;  /* 0x40180000ff0b7424 */ /* 0x000fcc00078e00ff */
[----:B-1----:R-:W-:-:S08]  /*0a30*/  DFMA R4, R2, -R10, 1 ;  /* 0x3ff000000204742b */ /* 0x002fd0000000080a */
[----:B------:R-:W-:-:S08]  /*0a40*/  DFMA R4, R4, R4, R4 ;  /* 0x000000040404722b */ /* 0x000fd00000000004 */
[----:B------:R-:W-:Y:S02]  /*0a50*/  DFMA R2, R2, R4, R2 ;  /* 0x000000040202722b */ /* 0x000fe40000000002 */
[----:B--2---:R-:W1:Y:S06]  /*0a60*/  F2F.F64.F32 R4, UR4 ;  /* 0x0000000400047d10 */ /* 0x004e6c0008201800 */
[----:B------:R-:W-:-:S08]  /*0a70*/  DFMA R10, R2, -R10, 1 ;  /* 0x3ff00000020a742b */ /* 0x000fd0000000080a */
[----:B------:R-:W-:Y:S01]  /*0a80*/  DFMA R2, R2, R10, R2 ;  /* 0x0000000a0202722b */ /* 0x000fe20000000002 */
[----:B-1----:R-:W-:-:S07]  /*0a90*/  FSETP.GEU.AND P1, PT, |R5|, 6.5827683646048100446e-37, PT ;  /* 0x036000000500780b */ /* 0x002fce0003f2e200 */
[----:B------:R-:W-:-:S08]  /*0aa0*/  DMUL R10, R4, R2 ;  /* 0x00000002040a7228 */ /* 0x000fd00000000000 */
[----:B0-----:R-:W-:-:S08]  /*0ab0*/  DFMA R12, R10, -6, R4 ;  /* 0xc01800000a0c782b */ /* 0x001fd00000000004 */
[----:B------:R-:W-:-:S10]  /*0ac0*/  DFMA R2, R2, R12, R10 ;  /* 0x0000000c0202722b */ /* 0x000fd4000000000a */
[----:B------:R-:W-:-:S05]  /*0ad0*/  FFMA R0, RZ, 2.375, R3 ;  /* 0x40180000ff007823 */ /* 0x000fca0000000003 */
[----:B------:R-:W-:-:S13]  /*0ae0*/  FSETP.GT.AND P0, PT, |R0|, 1.469367938527859385e-39, PT ;  /* 0x001000000000780b */ /* 0x000fda0003f04200 */
[----:B------:R-:W-:Y:S05]  /*0af0*/  @P0 BRA P1, `(.L_x_216) ;  /* 0x0000000000100947 */ /* 0x000fea0000800000 */
[----:B------:R-:W-:-:S07]  /*0b00*/  MOV R0, 0xb20 ;  /* 0x00000b2000007802 */ /* 0x000fce0000000f00 */
[----:B------:R-:W-:Y:S05]  /*0b10*/  CALL.REL.NOINC `($__internal_3_$__cuda_sm20_div_rn_f64_full) ;  /* 0x0000000c00447944 */ /* 0x000fea0003c00000 */
[----:B------:R-:W-:Y:S02]  /*0b20*/  IMAD.MOV.U32 R2, RZ, RZ, R14 ;  /* 0x000000ffff027224 */ /* 0x000fe400078e000e */
[----:B------:R-:W-:-:S07]  /*0b30*/  IMAD.MOV.U32 R3, RZ, RZ, R15 ;  /* 0x000000ffff037224 */ /* 0x000fce00078e000f */
.L_x_216:
[----:B------:R-:W0:Y:S01]  /*0b40*/  LDC R0, c[0x0][0x394] ;  /* 0x0000e500ff007b82 */ /* 0x000e220000000800 */
[----:B------:R-:W1:Y:S01]  /*0b50*/  LDCU.64 UR6, c[0x0][0x380] ;  /* 0x00007000ff0677ac */ /* 0x000e620008000a00 */
[----:B------:R-:W-:Y:S01]  /*0b60*/  BSSY.RECONVERGENT B0, `(.L_x_217) ;  /* 0x0000058000007945 */ /* 0x000fe20003800200 */
[----:B------:R-:W-:Y:S01]  /*0b70*/  MOV R13, R9 ;  /* 0x00000009000d7202 */ /* 0x000fe20000000f00 */
[----:B------:R-:W2:Y:S04]  /*0b80*/  LDCU UR5, c[0x0][0x388] ;  /* 0x00007100ff0577ac */ /* 0x000ea80008000800 */
[----:B------:R-:W3:Y:S01]  /*0b90*/  LDC R6, c[0x0][0x394] ;  /* 0x0000e500ff067b82 */ /* 0x000ee20000000800 */
[----:B------:R-:W4:Y:S07]  /*0ba0*/  LDCU UR10, c[0x0][0x398] ;  /* 0x00007300ff0a77ac */ /* 0x000f2e0008000800 */
[----:B------:R-:W3:Y:S01]  /*0bb0*/  LDC R12, c[0x0][0x390] ;  /* 0x0000e400ff0c7b82 */ /* 0x000ee20000000800 */
[----:B-1----:R-:W-:-:S02]  /*0bc0*/  UIADD3 UR4, UPT, UPT, UR7, -0x1, URZ ;  /* 0xffffffff07047890 */ /* 0x002fc4000fffe0ff */
[----:B------:R-:W-:Y:S02]  /*0bd0*/  UIADD3 UR6, UPT, UPT, UR6, -0x1, URZ ;  /* 0xffffffff06067890 */ /* 0x000fe4000fffe0ff */
[----:B--2---:R-:W-:Y:S01]  /*0be0*/  UIADD3 UR5, UPT, UPT, UR5, -0x1, URZ ;  /* 0xffffffff05057890 */ /* 0x004fe2000fffe0ff */
[----:B0-----:R-:W-:Y:S02]  /*0bf0*/  IABS R0, R0 ;  /* 0x0000000000007213 */ /* 0x001fe40000000000 */
[----:B------:R-:W0:Y:S02]  /*0c00*/  LDC.64 R4, c[0x0][0x3b0] ;  /* 0x0000ec00ff047b82 */ /* 0x000e240000000a00 */
[----:B------:R-:W1:Y:S08]  /*0c10*/  I2F.RP R10, R0 ;  /* 0x00000000000a7306 */ /* 0x000e700000209400 */
[----:B-1----:R-:W1:Y:S02]  /*0c20*/  MUFU.RCP R10, R10 ;  /* 0x0000000a000a7308 */ /* 0x002e640000001000 */
[----:B-1----:R-:W-:-:S06]  /*0c30*/  IADD3 R14, PT, PT, R10, 0xffffffe, RZ ;  /* 0x0ffffffe0a0e7810 */ /* 0x002fcc0007ffe0ff */
[----:B------:R1:W2:Y:S02]  /*0c40*/  F2I.FTZ.U32.TRUNC.NTZ R15, R14 ;  /* 0x0000000e000f7305 */ /* 0x0002a4000021f000 */
[----:B-1----:R-:W-:Y:S02]  /*0c50*/  IMAD.MOV.U32 R14, RZ, RZ, RZ ;  /* 0x000000ffff0e7224 */ /* 0x002fe400078e00ff */
[----:B--2---:R-:W-:-:S04]  /*0c60*/  IMAD.MOV R11, RZ, RZ, -R15 ;  /* 0x000000ffff0b7224 */ /* 0x004fc800078e0a0f */
[----:B------:R-:W-:-:S04]  /*0c70*/  IMAD R11, R11, R0, RZ ;  /* 0x000000000b0b7224 */ /* 0x000fc800078e02ff */
[----:B0--34-:R-:W-:-:S07]  /*0c80*/  IMAD.HI.U32 R14, R15, R11, R14 ;  /* 0x0000000b0f0e7227 */ /* 0x019fce00078e000e */
.L_x_218:
[----:B------:R-:W-:Y:S02]  /*0c90*/  IABS R15, R12 ;  /* 0x0000000c000f7213 */ /* 0x000fe40000000000 */
[----:B------:R-:W-:Y:S02]  /*0ca0*/  IABS R11, R13 ;  /* 0x0000000d000b7213 */ /* 0x000fe40000000000 */
[----:B------:R-:W0:Y:S01]  /*0cb0*/  I2F.RP R16, R15 ;  /* 0x0000000f00107306 */ /* 0x000e220000209400 */
[----:B------:R-:W-:Y:S02]  /*0cc0*/  IABS R18, R6 ;  /* 0x0000000600127213 */ /* 0x000fe40000000000 */
[----:B------:R-:W-:-:S04]  /*0cd0*/  IMAD.HI.U32 R17, R14, R11, RZ ;  /* 0x0000000b0e117227 */ /* 0x000fc800078e00ff */
[----:B------:R-:W-:-:S04]  /*0ce0*/  IMAD.MOV R10, RZ, RZ, -R17 ;  /* 0x000000ffff0a7224 */ /* 0x000fc800078e0a11 */
[----:B------:R-:W-:Y:S01]  /*0cf0*/  IMAD R11, R18, R10, R11 ;  /* 0x0000000a120b7224 */ /* 0x000fe200078e020b */
[----:B------:R-:W-:Y:S01]  /*0d00*/  LOP3.LUT R10, R13, R6, RZ, 0x3c, !PT ;  /* 0x000000060d0a7212 */ /* 0x000fe200078e3cff */
[----:B0-----:R-:W0:Y:S03]  /*0d10*/  MUFU.RCP R16, R16 ;  /* 0x0000001000107308 */ /* 0x001e260000001000 */
[----:B------:R-:W-:Y:S02]  /*0d20*/  ISETP.GT.U32.AND P1, PT, R0, R11, PT ;  /* 0x0000000b0000720c */ /* 0x000fe40003f24070 */
[----:B------:R-:W-:-:S11]  /*0d30*/  ISETP.GE.AND P2, PT, R10, RZ, PT ;  /* 0x000000ff0a00720c */ /* 0x000fd60003f46270 */
[----:B------:R-:W-:Y:S02]  /*0d40*/  @!P1 IMAD.IADD R11, R11, 0x1, -R18 ;  /* 0x000000010b0b9824 */ /* 0x000fe400078e0a12 */
[----:B------:R-:W-:Y:S01]  /*0d50*/  @!P1 VIADD R17, R17, 0x1 ;  /* 0x0000000111119836 */ /* 0x000fe20000000000 */
[----:B0-----:R-:W-:Y:S02]  /*0d60*/  IADD3 R18, PT, PT, R16, 0xffffffe, RZ ;  /* 0x0ffffffe10127810 */ /* 0x001fe40007ffe0ff */
[----:B------:R-:W-:Y:S02]  /*0d70*/  ISETP.GE.U32.AND P0, PT, R11, R0, PT ;  /* 0x000000000b00720c */ /* 0x000fe40003f06070 */
[----:B------:R-:W0:Y:S01]  /*0d80*/  F2I.FTZ.U32.TRUNC.NTZ R11, R18 ;  /* 0x00000012000b7305 */ /* 0x000e22000021f000 */
[----:B------:R-:W-:-:S10]  /*0d90*/  ISETP.NE.AND P1, PT, R6, RZ, PT ;  /* 0x000000ff0600720c */ /* 0x000fd40003f25270 */
[----:B------:R-:W-:Y:S01]  /*0da0*/  @P0 VIADD R17, R17, 0x1 ;  /* 0x0000000111110836 */ /* 0x000fe20000000000 */
[----:B0-----:R-:W-:-:S03]  /*0db0*/  IADD3 R10, PT, PT, RZ, -R11, RZ ;  /* 0x8000000bff0a7210 */ /* 0x001fc60007ffe0ff */
[----:B------:R-:W-:Y:S01]  /*0dc0*/  @!P2 IMAD.MOV R17, RZ, RZ, -R17 ;  /* 0x000000ffff11a224 */ /* 0x000fe200078e0a11 */
[----:B------:R-:W-:Y:S01]  /*0dd0*/  @!P1 LOP3.LUT R17, RZ, R6, RZ, 0x33, !PT ;  /* 0x00000006ff119212 */ /* 0x000fe200078e33ff */
[----:B------:R-:W-:-:S03]  /*0de0*/  IMAD R21, R10, R15, RZ ;  /* 0x0000000f0a157224 */ /* 0x000fc600078e02ff */
[----:B------:R-:W-:Y:S01]  /*0df0*/  IABS R16, R17 ;  /* 0x0000001100107213 */ /* 0x000fe20000000000 */
[----:B------:R-:W-:-:S04]  /*0e00*/  IMAD.MOV.U32 R10, RZ, RZ, RZ ;  /* 0x000000ffff0a7224 */ /* 0x000fc800078e00ff */
[----:B------:R-:W-:-:S06]  /*0e10*/  IMAD.HI.U32 R10, R11, R21, R10 ;  /* 0x000000150b0a7227 */ /* 0x000fcc00078e000a */
[----:B------:R-:W-:-:S05]  /*0e20*/  IMAD.HI.U32 R10, R10, R16, RZ ;  /* 0x000000100a0a7227 */ /* 0x000fca00078e00ff */
[----:B------:R-:W-:-:S05]  /*0e30*/  IADD3 R11, PT, PT, -R10, RZ, RZ ;  /* 0x000000ff0a0b7210 */ /* 0x000fca0007ffe1ff */
[----:B------:R-:W-:Y:S01]  /*0e40*/  IMAD R16, R15, R11, R16 ;  /* 0x0000000b0f107224 */ /* 0x000fe200078e0210 */
[----:B------:R-:W-:-:S04]  /*0e50*/  LOP3.LUT R11, R17, R12, RZ, 0x3c, !PT ;  /* 0x0000000c110b7212 */ /* 0x000fc800078e3cff */
[----:B------:R-:W-:Y:S02]  /*0e60*/  ISETP.GT.U32.AND P1, PT, R15, R16, PT ;  /* 0x000000100f00720c */ /* 0x000fe40003f24070 */
[----:B------:R-:W-:-:S11]  /*0e70*/  ISETP.GE.AND P2, PT, R11, RZ, PT ;  /* 0x000000ff0b00720c */ /* 0x000fd60003f46270 */
[----:B------:R-:W-:Y:S02]  /*0e80*/  @!P1 IMAD.IADD R16, R16, 0x1, -R15 ;  /* 0x0000000110109824 */ /* 0x000fe400078e0a0f */
[----:B------:R-:W-:Y:S01]  /*0e90*/  @!P1 VIADD R10, R10, 0x1 ;  /* 0x000000010a0a9836 */ /* 0x000fe20000000000 */
[----:B------:R-:W-:Y:S02]  /*0ea0*/  ISETP.NE.AND P1, PT, R12, RZ, PT ;  /* 0x000000ff0c00720c */ /* 0x000fe40003f25270 */
[----:B------:R-:W-:-:S13]  /*0eb0*/  ISETP.GE.U32.AND P0, PT, R16, R15, PT ;  /* 0x0000000f1000720c */ /* 0x000fda0003f06070 */
[----:B------:R-:W-:-:S05]  /*0ec0*/  @P0 IADD3 R10, PT, PT, R10, 0x1, RZ ;  /* 0x000000010a0a0810 */ /* 0x000fca0007ffe0ff */
[----:B------:R-:W-:Y:S01]  /*0ed0*/  @!P2 IMAD.MOV R10, RZ, RZ, -R10 ;  /* 0x000000ffff0aa224 */ /* 0x000fe200078e0a0a */
[----:B------:R-:W-:-:S05]  /*0ee0*/  @!P1 LOP3.LUT R10, RZ, R12, RZ, 0x33, !PT ;  /* 0x0000000cff0a9212 */ /* 0x000fca00078e33ff */
[----:B------:R-:W-:-:S04]  /*0ef0*/  IMAD.MOV R11, RZ, RZ, -R10 ;  /* 0x000000ffff0b7224 */ /* 0x000fc800078e0a0a */
[----:B------:R-:W-:Y:S01]  /*0f00*/  IMAD R11, R12, R11, R17 ;  /* 0x0000000b0c0b7224 */ /* 0x000fe200078e0211 */
[----:B------:R-:W-:-:S04]  /*0f10*/  IADD3 R17, PT, PT, -R17, RZ, RZ ;  /* 0x000000ff11117210 */ /* 0x000fc80007ffe1ff */
[----:B------:R-:W-:Y:S01]  /*0f20*/  ISETP.GE.AND P0, PT, R11, UR4, PT ;  /* 0x000000040b007c0c */ /* 0x000fe2000bf06270 */
[----:B------:R-:W-:Y:S01]  /*0f30*/  IMAD R17, R6, R17, R13 ;  /* 0x0000001106117224 */ /* 0x000fe200078e020d */
[C---:B------:R-:W-:Y:S02]  /*0f40*/  VIMNMX R11, PT, PT, R10.reuse, R11, PT ;  /* 0x0000000b0a0b7248 */ /* 0x040fe40003fe0100 */
[----:B------:R-:W-:-:S04]  /*0f50*/  ISETP.GE.OR P0, PT, R10, UR6, P0 ;  /* 0x000000060a007c0c */ /* 0x000fc80008706670 */
[----:B------:R-:W-:Y:S01]  /*0f60*/  ISETP.LT.OR P0, PT, R11, 0x1, P0 ;  /* 0x000000010b00780c */ /* 0x000fe20000701670 */
[----:B------:R-:W-:-:S03]  /*0f70*/  IMAD.WIDE R10, R13, 0x4, R4 ;  /* 0x000000040d0a7825 */ /* 0x000fc600078e0204 */
[----:B------:R-:W-:-:S04]  /*0f80*/  ISETP.LT.OR P0, PT, R17, 0x1, P0 ;  /* 0x000000011100780c */ /* 0x000fc80000701670 */
[----:B------:R-:W-:-:S13]  /*0f90*/  ISETP.GE.OR P0, PT, R17, UR5, P0 ;  /* 0x0000000511007c0c */ /* 0x000fda0008706670 */
[--C-:B------:R-:W-:Y:S01]  /*0fa0*/  @!P0 IMAD.IADD R23, R13, 0x1, -R6.reuse ;  /* 0x000000010d178824 */ /* 0x100fe200078e0a06 */
[----:B------:R-:W2:Y:S01]  /*0fb0*/  @!P0 LDG.E R15, desc[UR8][R10.64+-0x4] ;  /* 0xfffffc080a0f8981 */ /* 0x000ea2000c1e1900 */
[----:B------:R-:W-:Y:S02]  /*0fc0*/  @!P0 IMAD.MOV R21, RZ, RZ, -R6 ;  /* 0x000000ffff158224 */ /* 0x000fe400078e0a06 */
[----:B------:R-:W-:Y:S01]  /*0fd0*/  @!P0 IMAD.WIDE R22, R23, 0x4, R4 ;  /* 0x0000000417168825 */ /* 0x000fe200078e0204 */
[----:B------:R-:W3:Y:S03]  /*0fe0*/  @!P0 LDG.E R18, desc[UR8][R10.64] ;  /* 0x000000080a128981 */ /* 0x000ee6000c1e1900 */
[----:B------:R-:W-:Y:S02]  /*0ff0*/  @!P0 IMAD R21, R12, R21, R13 ;  /* 0x000000150c158224 */ /* 0x000fe400078e020d */
[----:B------:R-:W2:Y:S02]  /*1000*/  @!P0 LDG.E R22, desc[UR8][R22.64] ;  /* 0x0000000816168981 */ /* 0x000ea4000c1e1900 */
[----:B------:R-:W-:-:S06]  /*1010*/  @!P0 IMAD.WIDE R20, R21, 0x4, R4 ;  /* 0x0000000415148825 */ /* 0x000fcc00078e0204 */
[----:B------:R-:W4:Y:S01]  /*1020*/  @!P0 LDG.E R20, desc[UR8][R20.64] ;  /* 0x0000000814148981 */ /* 0x000f22000c1e1900 */
[----:B------:R-:W-:Y:S01]  /*1030*/  IADD3 R13, PT, PT, R19, R13, RZ ;  /* 0x0000000d130d7210 */ /* 0x000fe20007ffe0ff */
[----:B--2---:R-:W-:Y:S01]  /*1040*/  @!P0 FADD R15, R15, R22 ;  /* 0x000000160f0f8221 */ /* 0x004fe20000000000 */
[----:B---3--:R-:W-:Y:S03]  /*1050*/  @!P0 F2F.F64.F32 R16, R18 ;  /* 0x0000001200108310 */ /* 0x008fe60000201800 */
[----:B----4-:R-:W-:-:S05]  /*1060*/  @!P0 FADD R15, R15, R20 ;  /* 0x000000140f0f8221 */ /* 0x010fca0000000000 */
[----:B------:R-:W0:Y:S02]  /*1070*/  @!P0 F2F.F64.F32 R24, R15 ;  /* 0x0000000f00188310 */ /* 0x000e240000201800 */
[----:B0-----:R-:W-:-:S10]  /*1080*/  @!P0 DFMA R16, R24, R2, R16 ;  /* 0x000000021810822b */ /* 0x001fd40000000010 */
[----:B------:R-:W0:Y:S02]  /*1090*/  @!P0 F2F.F32.F64 R17, R16 ;  /* 0x0000001000118310 */ /* 0x000e240000301000 */
[----:B0-----:R0:W-:Y:S04]  /*10a0*/  @!P0 STG.E desc[UR8][R10.64], R17 ;  /* 0x000000110a008986 */ /* 0x0011e8000c101908 */
[----:B------:R0:W-:Y:S01]  /*10b0*/  @P0 STG.E desc[UR8][R10.64], RZ ;  /* 0x000000ff0a000986 */ /* 0x0001e2000c101908 */
[----:B------:R-:W-:-:S13]  /*10c0*/  ISETP.GE.AND P0, PT, R13, UR10, PT ;  /* 0x0000000a0d007c0c */ /* 0x000fda000bf06270 */
[----:B0-----:R-:W-:Y:S05]  /*10d0*/  @!P0 BRA `(.L_x_218) ;  /* 0xfffffff800ec8947 */ /* 0x001fea000383ffff */
[----:B------:R-:W-:Y:S05]  /*10e0*/  BSYNC.RECONVERGENT B0 ;  /* 0x0000000000007941 */ /* 0x000fea0003800200 */
.L_x_217:
[----:B------:R-:W-:Y:S01]  /*10f0*/  BSSY.RECONVERGENT B0, `(.L_x_219) ;  /* 0x000004c000007945 */ /* 0x000fe20003800200 */
[----:B------:R-:W-:-:S07]  /*1100*/  IMAD.MOV.U32 R0, RZ, RZ, R9 ;  /* 0x000000ffff007224 */ /* 0x000fce00078e0009 */
.L_x_226:
[----:B------:R-:W0:Y:S08]  /*1110*/  LDC.64 R2, c[0x0][0x3b8] ;  /* 0x0000ee00ff027b82 */ /* 0x000e300000000a00 */
[----:B------:R-:W1:Y:S01]  /*1120*/  LDC.64 R4, c[0x0][0x3c8] ;  /* 0x0000f200ff047b82 */ /* 0x000e620000000a00 */
[----:B0-----:R-:W-:-:S05]  /*1130*/  IMAD.WIDE R10, R0, 0x4, R2 ;  /* 0x00000004000a7825 */ /* 0x001fca00078e0202 */
[----:B------:R0:W-:Y:S04]  /*1140*/  STG.E desc[UR8][R10.64], RZ ;  /* 0x000000ff0a007986 */ /* 0x0001e8000c101908 */
[----:B-1----:R-:W2:Y:S04]  /*1150*/  LDG.E.64 R14, desc[UR8][R4.64] ;  /* 0x00000008040e7981 */ /* 0x002ea8000c1e1b00 */
[----:B--2---:R-:W2:Y:S02]  /*1160*/  LDG.E.64 R12, desc[UR8][R14.64+0x10] ;  /* 0x000010080e0c7981 */ /* 0x004ea4000c1e1b00 */
[----:B--2---:R-:W-:-:S06]  /*1170*/  IMAD.WIDE R16, R0, 0x4, R12 ;  /* 0x0000000400107825 */ /* 0x004fcc00078e020c */
[----:B------:R-:W2:Y:S01]  /*1180*/  LDG.E R16, desc[UR8][R16.64] ;  /* 0x0000000810107981 */ /* 0x000ea2000c1e1900 */
[----:B------:R-:W-:Y:S01]  /*1190*/  BSSY.RECONVERGENT B1, `(.L_x_220) ;  /* 0x000001d000017945 */ /* 0x000fe20003800200 */
[----:B------:R-:W-:Y:S01]  /*11a0*/  IMAD.MOV.U32 R13, RZ, RZ, RZ ;  /* 0x000000ffff0d7224 */ /* 0x000fe200078e00ff */
[----:B--2---:R-:W-:-:S13]  /*11b0*/  ISETP.GE.AND P0, PT, R16, 0x1, PT ;  /* 0x000000011000780c */ /* 0x004fda0003f06270 */
[----:B0-----:R-:W-:Y:S05]  /*11c0*/  @!P0 BRA `(.L_x_221) ;  /* 0x0000000000648947 */ /* 0x001fea0003800000 */
[----:B------:R-:W-:Y:S02]  /*11d0*/  HFMA2 R6, -RZ, RZ, 0, 0 ;  /* 0x00000000ff067431 */ /* 0x000fe400000001ff */
[----:B------:R-:W-:-:S07]  /*11e0*/  IMAD.MOV.U32 R13, RZ, RZ, RZ ;  /* 0x000000ffff0d7224 */ /* 0x000fce00078e00ff */
.L_x_222:
[----:B------:R-:W2:Y:S02]  /*11f0*/  LDG.E.64 R16, desc[UR8][R14.64] ;  /* 0x000000080e107981 */ /* 0x000ea4000c1e1b00 */
[----:B--2---:R-:W-:Y:S02]  /*1200*/  IMAD.WIDE R24, R0, 0x8, R16 ;  /* 0x0000000800187825 */ /* 0x004fe400078e0210 */
[----:B------:R-:W2:Y:S04]  /*1210*/  LDG.E.64 R16, desc[UR8][R14.64+0x8] ;  /* 0x000008080e107981 */ /* 0x000ea8000c1e1b00 */
[----:B------:R-:W3:Y:S02]  /*1220*/  LDG.E.64 R24, desc[UR8][R24.64] ;  /* 0x0000000818187981 */ /* 0x000ee4000c1e1b00 */
[----:B---3--:R-:W-:-:S06]  /*1230*/  IMAD.WIDE.U32 R26, R6, 0x4, R24 ;  /* 0x00000004061a7825 */ /* 0x008fcc00078e0018 */
[----:B------:R-:W3:Y:S01]  /*1240*/  LDG.E R26, desc[UR8][R26.64] ;  /* 0x000000081a1a7981 */ /* 0x000ee2000c1e1900 */
[----:B--2---:R-:W-:Y:S02]  /*1250*/  IMAD.WIDE R20, R0, 0x8, R16 ;  /* 0x0000000800147825 */ /* 0x004fe400078e0210 */
[----:B------:R-:W0:Y:S04]  /*1260*/  LDC.64 R16, c[0x0][0x3a0] ;  /* 0x0000e800ff107b82 */ /* 0x000e280000000a00 */
[----:B------:R-:W2:Y:S01]  /*1270*/  LDG.E.64 R20, desc[UR8][R20.64] ;  /* 0x0000000814147981 */ /* 0x000ea2000c1e1b00 */
[----:B---3--:R-:W0:Y:S01]  /*1280*/  F2I.TRUNC.NTZ R29, R26 ;  /* 0x0000001a001d7305 */ /* 0x008e22000020f100 */
[----:B--2---:R-:W-:-:S06]  /*1290*/  IMAD.WIDE.U32 R22, R6, 0x4, R20 ;  /* 0x0000000406167825 */ /* 0x004fcc00078e0014 */
[----:B------:R-:W2:Y:S01]  /*12a0*/  LDG.E R22, desc[UR8][R22.64] ;  /* 0x0000000816167981 */ /* 0x000ea2000c1e1900 */
[----:B0-----:R-:W-:-:S06]  /*12b0*/  IMAD.WIDE R16, R29, 0x4, R16 ;  /* 0x000000041d107825 */ /* 0x001fcc00078e0210 */
[----:B------:R-:W2:Y:S02]  /*12c0*/  LDG.E R16, desc[UR8][R16.64] ;  /* 0x0000000810107981 */ /* 0x000ea4000c1e1900 */
[----:B--2---:R-:W-:-:S05]  /*12d0*/  FFMA R13, R22, R16, R13 ;  /* 0x00000010160d7223 */ /* 0x004fca000000000d */
[----:B------:R0:W-:Y:S04]  /*12e0*/  STG.E desc[UR8][R10.64], R13 ;  /* 0x0000000d0a007986 */ /* 0x0001e8000c101908 */
[----:B------:R-:W2:Y:S04]  /*12f0*/  LDG.E.64 R14, desc[UR8][R4.64] ;  /* 0x00000008040e7981 */ /* 0x000ea8000c1e1b00 */
[----:B--2---:R-:W2:Y:S02]  /*1300*/  LDG.E.64 R24, desc[UR8][R14.64+0x10] ;  /* 0x000010080e187981 */ /* 0x004ea4000c1e1b00 */
[----:B--2---:R-:W-:-:S06]  /*1310*/  IMAD.WIDE R24, R0, 0x4, R24 ;  /* 0x0000000400187825 */ /* 0x004fcc00078e0218 */
[----:B------:R-:W2:Y:S01]  /*1320*/  LDG.E R25, desc[UR8][R24.64] ;  /* 0x0000000818197981 */ /* 0x000ea2000c1e1900 */
[----:B------:R-:W-:-:S05]  /*1330*/  VIADD R6, R6, 0x1 ;  /* 0x0000000106067836 */ /* 0x000fca0000000000 */
[----:B--2---:R-:W-:-:S13]  /*1340*/  ISETP.GE.AND P0, PT, R6, R25, PT ;  /* 0x000000190600720c */ /* 0x004fda0003f06270 */
[----:B0-----:R-:W-:Y:S05]  /*1350*/  @!P0 BRA `(.L_x_222) ;  /* 0xfffffffc00a48947 */ /* 0x001fea000383ffff */
.L_x_221:
[----:B------:R-:W-:Y:S05]  /*1360*/  BSYNC.RECONVERGENT B1 ;  /* 0x0000000000017941 */ /* 0x000fea0003800200 */
.L_x_220:
[----:B------:R-:W2:Y:S04]  /*1370*/  LDG.E.64 R14, desc[UR8][R4.64+0x8] ;  /* 0x00000808040e7981 */ /* 0x000ea8000c1e1b00 */
[----:B--2---:R-:W2:Y:S02]  /*1380*/  LDG.E.64 R16, desc[UR8][R14.64+0x10] ;  /* 0x000010080e107981 */ /* 0x004ea4000c1e1b00 */
[----:B--2---:R-:W-:-:S06]  /*1390*/  IMAD.WIDE R16, R0, 0x4, R16 ;  /* 0x0000000400107825 */ /* 0x004fcc00078e0210 */
[----:B------:R-:W2:Y:S01]  /*13a0*/  LDG.E R16, desc[UR8][R16.64] ;  /* 0x0000000810107981 */ /* 0x000ea2000c1e1900 */
[----:B------:R-:W-:Y:S01]  /*13b0*/  BSSY.RECONVERGENT B1, `(.L_x_223) ;  /* 0x000001b000017945 */ /* 0x000fe20003800200 */
[----:B--2---:R-:W-:-:S13]  /*13c0*/  ISETP.GE.AND P0, PT, R16, 0x1, PT ;  /* 0x000000011000780c */ /* 0x004fda0003f06270 */
[----:B------:R-:W-:Y:S05]  /*13d0*/  @!P0 BRA `(.L_x_224) ;  /* 0x0000000000608947 */ /* 0x000fea0003800000 */
[----:B------:R-:W-:-:S07]  /*13e0*/  MOV R6, RZ ;  /* 0x000000ff00067202 */ /* 0x000fce0000000f00 */
.L_x_225:
        /* <DEDUP_REMOVED lines=14> */
[----:B--2---:R-:W-:-:S05]  /*14d0*/  FFMA R13, -R22, R16, R13 ;  /* 0x00000010160d7223 */ /* 0x004fca000000010d */
        /* <DEDUP_REMOVED lines=8> */
.L_x_224:
[----:B------:R-:W-:Y:S05]  /*1560*/  BSYNC.RECONVERGENT B1 ;  /* 0x0000000000017941 */ /* 0x000fea0003800200 */
.L_x_223:
[----:B------:R-:W0:Y:S01]  /*1570*/  LDC R6, c[0x0][0x398] ;  /* 0x0000e600ff067b82 */ /* 0x000e220000000800 */
[----:B------:R-:W-:-:S05]  /*1580*/  IMAD.IADD R0, R19, 0x1, R0 ;  /* 0x0000000113007824 */ /* 0x000fca00078e0200 */
[----:B0-----:R-:W-:-:S13]  /*1590*/  ISETP.GE.AND P0, PT, R0, R6, PT ;  /* 0x000000060000720c */ /* 0x001fda0003f06270 */
[----:B------:R-:W-:Y:S05]  /*15a0*/  @!P0 BRA `(.L_x_226) ;  /* 0xfffffff800d88947 */ /* 0x000fea000383ffff */
[----:B------:R-:W-:Y:S05]  /*15b0*/  BSYNC.RECONVERGENT B0 ;  /* 0x0000000000007941 */ /* 0x000fea0003800200 */
.L_x_219:
[----:B------:R-:W0:Y:S01]  /*15c0*/  LDC.64 R4, c[0x0][0x3a0] ;  /* 0x0000e800ff047b82 */ /* 0x000e220000000a00 */
[----:B------:R-:W-:Y:S01]  /*15d0*/  ISETP.NE.AND P0, PT, R7, 0x3, PT ;  /* 0x000000030700780c */ /* 0x000fe20003f05270 */
[----:B------:R-:W-:Y:S01]  /*15e0*/  BSSY.RECONVERGENT B0, `(.L_x_227) ;  /* 0x000000f000007945 */ /* 0x000fe20003800200 */
[----:B------:R-:W-:-:S11]  /*15f0*/  ISETP.GE.U32.AND P1, PT, R8, 0x3, PT ;  /* 0x000000030800780c */ /* 0x000fd60003f26070 */
[----:B------:R-:W-:Y:S05]  /*1600*/  @!P0 BRA `(.L_x_228) ;  /* 0x0000000000308947 */ /* 0x000fea0003800000 */
[----:B------:R-:W1:Y:S01]  /*1610*/  LDC.64 R14, c[0x0][0x3a0] ;  /* 0x0000e800ff0e7b82 */ /* 0x000e620000000a00 */
[----:B------:R-:W-:-:S04]  /*1620*/  IADD3 R8, PT, PT, R8, 0x1, RZ ;  /* 0x0000000108087810 */ /* 0x000fc80007ffe0ff */
[----:B------:R-:W-:-:S05]  /*1630*/  LOP3.LUT R8, R8, 0x3, RZ, 0xc0, !PT ;  /* 0x0000000308087812 */ /* 0x000fca00078ec0ff */
[----:B------:R-:W-:-:S07]  /*1640*/  IMAD.MOV R0, RZ, RZ, -R8 ;  /* 0x000000ffff007224 */ /* 0x000fce00078e0a08 */
.L_x_229:
[----:B--2---:R-:W-:-:S06]  /*1650*/  IMAD.WIDE R12, R9, 0x4, R2 ;  /* 0x00000004090c7825 */ /* 0x004fcc00078e0202 */
[----:B------:R-:W2:Y:S01]  /*1660*/  LDG.E R13, desc[UR8][R12.64] ;  /* 0x000000080c0d7981 */ /* 0x000ea2000c1e1900 */
[----:B-1----:R-:W-:Y:S01]  /*1670*/  IMAD.WIDE R10, R9, 0x4, R14 ;  /* 0x00000004090a7825 */ /* 0x002fe200078e020e */
[----:B------:R-:W-:-:S03]  /*1680*/  IADD3 R9, PT, PT, R19, R9, RZ ;  /* 0x0000000913097210 */ /* 0x000fc60007ffe0ff */
[----:B------:R-:W-:-:S05]  /*1690*/  VIADD R0, R0, 0x1 ;  /* 0x0000000100007836 */ /* 0x000fca0000000000 */
[----:B------:R-:W-:Y:S01]  /*16a0*/  ISETP.NE.AND P0, PT, R0, RZ, PT ;  /* 0x000000ff0000720c */ /* 0x000fe20003f05270 */
[----:B--2---:R2:W-:-:S12]  /*16b0*/  STG.E desc[UR8][R10.64], R13 ;  /* 0x0000000d0a007986 */ /* 0x0045d8000c101908 */
[----:B------:R-:W-:Y:S05]  /*16c0*/  @P0 BRA `(.L_x_229) ;  /* 0xfffffffc00e00947 */ /* 0x000fea000383ffff */
.L_x_228:
[----:B------:R-:W-:Y:S05]  /*16d0*/  BSYNC.RECONVERGENT B0 ;  /* 0x0000000000007941 */ /* 0x000fea0003800200 */
.L_x_227:
[----:B------:R-:W-:Y:S05]  /*16e0*/  @!P1 EXIT ;  /* 0x000000000000994d */ /* 0x000fea0003800000 */
.L_x_230:
[----:B-1----:R-:W-:-:S05]  /*16f0*/  IMAD.WIDE R22, R9, 0x4, R2 ;  /* 0x0000000409167825 */ /* 0x002fca00078e0202 */
[----:B------:R-:W3:Y:S01]  /*1700*/  LDG.E R7, desc[UR8][R22.64] ;  /* 0x0000000816077981 */ /* 0x000ee2000c1e1900 */
[----:B0-----:R-:W-:-:S04]  /*1710*/  IMAD.WIDE R24, R9, 0x4, R4 ;  /* 0x0000000409187825 */ /* 0x001fc800078e0204 */
[C---:B--2---:R-:W-:Y:S01]  /*1720*/  IMAD.WIDE R10, R19.reuse, 0x4, R22 ;  /* 0x00000004130a7825 */ /* 0x044fe200078e0216 */
[----:B---3--:R1:W-:Y:S04]  /*1730*/  STG.E desc[UR8][R24.64], R7 ;  /* 0x0000000718007986 */ /* 0x0083e8000c101908 */
[----:B------:R-:W2:Y:S01]  /*1740*/  LDG.E R27, desc[UR8][R10.64] ;  /* 0x000000080a1b7981 */ /* 0x000ea2000c1e1900 */
[----:B------:R-:W-:-:S04]  /*1750*/  IMAD.WIDE R12, R19, 0x4, R24 ;  /* 0x00000004130c7825 */ /* 0x000fc800078e0218 */
[C---:B------:R-:W-:Y:S01]  /*1760*/  IMAD.WIDE R14, R19.reuse, 0x4, R10 ;  /* 0x00000004130e7825 */ /* 0x040fe200078e020a */
[----:B--2---:R1:W-:Y:S04]  /*1770*/  STG.E desc[UR8][R12.64], R27 ;  /* 0x0000001b0c007986 */ /* 0x0043e8000c101908 */
[----:B------:R-:W2:Y:S01]  /*1780*/  LDG.E R29, desc[UR8][R14.64] ;  /* 0x000000080e1d7981 */ /* 0x000ea2000c1e1900 */
[----:B------:R-:W-:-:S04]  /*1790*/  IMAD.WIDE R16, R19, 0x4, R12 ;  /* 0x0000000413107825 */ /* 0x000fc800078e020c */
[C---:B------:R-:W-:Y:S01]  /*17a0*/  IMAD.WIDE R20, R19.reuse, 0x4, R14 ;  /* 0x0000000413147825 */ /* 0x040fe200078e020e */
[----:B--2---:R1:W-:Y:S05]  /*17b0*/  STG.E desc[UR8][R16.64], R29 ;  /* 0x0000001d10007986 */ /* 0x0043ea000c101908 */
[----:B------:R-:W2:Y:S01]  /*17c0*/  LDG.E R21, desc[UR8][R20.64] ;  /* 0x0000000814157981 */ /* 0x000ea2000c1e1900 */
[----:B------:R-:W-:-:S04]  /*17d0*/  IMAD.WIDE R22, R19, 0x4, R16 ;  /* 0x0000000413167825 */ /* 0x000fc800078e0210 */
[----:B------:R-:W-:-:S05]  /*17e0*/  IMAD R9, R19, 0x4, R9 ;  /* 0x0000000413097824 */ /* 0x000fca00078e0209 */
[----:B------:R-:W-:Y:S01]  /*17f0*/  ISETP.GE.AND P0, PT, R9, R6, PT ;  /* 0x000000060900720c */ /* 0x000fe20003f06270 */
[----:B--2---:R1:W-:-:S12]  /*1800*/  STG.E desc[UR8][R22.64], R21 ;  /* 0x0000001516007986 */ /* 0x0043d8000c101908 */
[----:B------:R-:W-:Y:S05]  /*1810*/  @!P0 BRA `(.L_x_230) ;  /* 0xfffffffc00b48947 */ /* 0x000fea000383ffff */
[----:B------:R-:W-:Y:S05]  /*1820*/  EXIT ;  /* 0x000000000000794d */ /* 0x000fea0003800000 */
        .weak           $__internal_3_$__cuda_sm20_div_rn_f64_full
        .type           $__internal_3_$__cuda_sm20_div_rn_f64_full,@function
        .size           $__internal_3_$__cuda_sm20_div_rn_f64_full,($__internal_4_$__cuda_sm3x_div_rn_noftz_f32_slowpath - $__internal_3_$__cuda_sm20_div_rn_f64_full)
$__internal_3_$__cuda_sm20_div_rn_f64_full:
[----:B------:R-:W-:Y:S02]  /*1830*/  HFMA2 R3, -RZ, RZ, 1.9921875, 0 ;  /* 0x3ff80000ff037431 */ /* 0x000fe400000001ff */
[----:B------:R-:W-:Y:S01]  /*1840*/  IMAD.MOV.U32 R2, RZ, RZ, 0x0 ;  /* 0x00000000ff027424 */ /* 0x000fe200078e00ff */
[C---:B------:R-:W-:Y:S01]  /*1850*/  FSETP.GEU.AND P1, PT, |R5|.reuse, 1.469367938527859385e-39, PT ;  /* 0x001000000500780b */ /* 0x040fe20003f2e200 */
[----:B------:R-:W-:Y:S01]  /*1860*/  IMAD.MOV.U32 R12, RZ, RZ, 0x1 ;  /* 0x00000001ff0c7424 */ /* 0x000fe200078e00ff */
[----:B------:R-:W-:Y:S01]  /*1870*/  LOP3.LUT R6, R5, 0x7ff00000, RZ, 0xc0, !PT ;  /* 0x7ff0000005067812 */ /* 0x000fe200078ec0ff */
[----:B------:R-:W0:Y:S01]  /*1880*/  MUFU.RCP64H R13, R3 ;  /* 0x00000003000d7308 */ /* 0x000e220000001800 */
[----:B------:R-:W-:Y:S02]  /*1890*/  MOV R15, 0x1ca00000 ;  /* 0x1ca00000000f7802 */ /* 0x000fe40000000f00 */
[----:B------:R-:W-:Y:S01]  /*18a0*/  ISETP.GE.U32.AND P0, PT, R6, 0x40100000, PT ;  /* 0x401000000600780c */ /* 0x000fe20003f06070 */
[----:B------:R-:W-:Y:S01]  /*18b0*/  IMAD.MOV.U32 R18, RZ, RZ, R6 ;  /* 0x000000ffff127224 */ /* 0x000fe200078e0006 */
[----:B------:R-:W-:-:S02]  /*18c0*/  MOV R23, 0x40100000 ;  /* 0x4010000000177802 */ /* 0x000fc40000000f00 */
[----:B------:R-:W-:Y:S02]  /*18d0*/  SEL R15, R15, 0x63400000, !P0 ;  /* 0x634000000f0f7807 */ /* 0x000fe40004000000 */
[----:B------:R-:W-:Y:S02]  /*18e0*/  IADD3 R22, PT, PT, R23, -0x1, RZ ;  /* 0xffffffff17167810 */ /* 0x000fe40007ffe0ff */
[----:B------:R-:W-:-:S04]  /*18f0*/  @!P1 LOP3.LUT R16, R15, 0x80000000, R5, 0xf8, !PT ;  /* 0x800000000f109812 */ /* 0x000fc800078ef805 */
[----:B------:R-:W-:Y:S01]  /*1900*/  @!P1 LOP3.LUT R17, R16, 0x100000, RZ, 0xfc, !PT ;  /* 0x0010000010119812 */ /* 0x000fe200078efcff */
[----:B0-----:R-:W-:Y:S01]  /*1910*/  DFMA R10, R12, -R2, 1 ;  /* 0x3ff000000c0a742b */ /* 0x001fe20000000802 */
[----:B------:R-:W-:-:S07]  /*1920*/  @!P1 MOV R16, RZ ;  /* 0x000000ff00109202 */ /* 0x000fce0000000f00 */
[----:B------:R-:W-:-:S08]  /*1930*/  DFMA R10, R10, R10, R10 ;  /* 0x0000000a0a0a722b */ /* 0x000fd0000000000a */
[----:B------:R-:W-:Y:S01]  /*1940*/  DFMA R12, R12, R10, R12 ;  /* 0x0000000a0c0c722b */ /* 0x000fe2000000000c */
[----:B------:R-:W-:Y:S01]  /*1950*/  LOP3.LUT R11, R15, 0x800fffff, R5, 0xf8, !PT ;  /* 0x800fffff0f0b7812 */ /* 0x000fe200078ef805 */
[----:B------:R-:W-:-:S06]  /*1960*/  IMAD.MOV.U32 R10, RZ, RZ, R4 ;  /* 0x000000ffff0a7224 */ /* 0x000fcc00078e0004 */
[----:B------:R-:W-:Y:S02]  /*1970*/  DFMA R20, R12, -R2, 1 ;  /* 0x3ff000000c14742b */ /* 0x000fe40000000802 */
[----:B------:R-:W-:-:S06]  /*1980*/  @!P1 DFMA R10, R10, 2, -R16 ;  /* 0x400000000a0a982b */ /* 0x000fcc0000000810 */
[----:B------:R-:W-:-:S04]  /*1990*/  DFMA R12, R12, R20, R12 ;  /* 0x000000140c0c722b */ /* 0x000fc8000000000c */
[----:B------:R-:W-:-:S04]  /*19a0*/  @!P1 LOP3.LUT R18, R11, 0x7ff00000, RZ, 0xc0, !PT ;  /* 0x7ff000000b129812 */ /* 0x000fc800078ec0ff */
[----:B------:R-:W-:Y:S01]  /*19b0*/  DMUL R16, R12, R10 ;  /* 0x0000000a0c107228 */ /* 0x000fe20000000000 */
[----:B------:R-:W-:-:S05]  /*19c0*/  VIADD R14, R18, 0xffffffff ;  /* 0xffffffff120e7836 */ /* 0x000fca0000000000 */
[----:B------:R-:W-:Y:S02]  /*19d0*/  ISETP.GT.U32.AND P0, PT, R14, 0x7feffffe, PT ;  /* 0x7feffffe0e00780c */ /* 0x000fe40003f04070 */
[----:B------:R-:W-:Y:S02]  /*19e0*/  DFMA R20, R16, -R2, R10 ;  /* 0x800000021014722b */ /* 0x000fe4000000000a */
[----:B------:R-:W-:-:S06]  /*19f0*/  ISETP.GT.U32.OR P0, PT, R22, 0x7feffffe, P0 ;  /* 0x7feffffe1600780c */ /* 0x000fcc0000704470 */
[----:B------:R-:W-:-:S07]  /*1a00*/  DFMA R12, R12, R20, R16 ;  /* 0x000000140c0c722b */ /* 0x000fce0000000010 */
[----:B------:R-:W-:Y:S05]  /*1a10*/  @P0 BRA `(.L_x_231) ;  /* 0x0000000000680947 */ /* 0x000fea0003800000 */
[----:B------:R-:W-:Y:S01]  /*1a20*/  IMAD.MOV.U32 R5, RZ, RZ, 0x40100000 ;  /* 0x40100000ff057424 */ /* 0x000fe200078e00ff */
[----:B------:R-:W-:-:S04]  /*1a30*/  MOV R4, RZ ;  /* 0x000000ff00047202 */ /* 0x000fc80000000f00 */
[----:B------:R-:W-:-:S04]  /*1a40*/  VIADDMNMX R6, R6, -R5, 0xb9600000, !PT ;  /* 0xb960000006067446 */ /* 0x000fc80007800905 */
[----:B------:R-:W-:-:S04]  /*1a50*/  VIMNMX R6, PT, PT, R6, 0x46a00000, PT ;  /* 0x46a0000006067848 */ /* 0x000fc80003fe0100 */
[----:B------:R-:W-:-:S05]  /*1a60*/  IADD3 R6, PT, PT, -R15, R6, RZ ;  /* 0x000000060f067210 */ /* 0x000fca0007ffe1ff */
[----:B------:R-:W-:-:S06]  /*1a70*/  VIADD R5, R6, 0x7fe00000 ;  /* 0x7fe0000006057836 */ /* 0x000fcc0000000000 */
[----:B------:R-:W-:-:S10]  /*1a80*/  DMUL R14, R12, R4 ;  /* 0x000000040c0e7228 */ /* 0x000fd40000000000 */
[----:B------:R-:W-:-:S13]  /*1a90*/  FSETP.GTU.AND P0, PT, |R15|, 1.469367938527859385e-39, PT ;  /* 0x001000000f00780b */ /* 0x000fda0003f0c200 */
[----:B------:R-:W-:Y:S05]  /*1aa0*/  @P0 BRA `(.L_x_232) ;  /* 0x0000000000880947 */ /* 0x000fea0003800000 */
[----:B------:R-:W-:Y:S01]  /*1ab0*/  DFMA R2, R12, -R2, R10 ;  /* 0x800000020c02722b */ /* 0x000fe2000000000a */
[----:B------:R-:W-:-:S09]  /*1ac0*/  IMAD.MOV.U32 R4, RZ, RZ, RZ ;  /* 0x000000ffff047224 */ /* 0x000fd200078e00ff */
[C---:B------:R-:W-:Y:S02]  /*1ad0*/  FSETP.NEU.AND P0, PT, R3.reuse, RZ, PT ;  /* 0x000000ff0300720b */ /* 0x040fe40003f0d000 */
[----:B------:R-:W-:-:S04]  /*1ae0*/  LOP3.LUT R2, R3, 0x40180000, RZ, 0x3c, !PT ;  /* 0x4018000003027812 */ /* 0x000fc800078e3cff */
[----:B------:R-:W-:-:S04]  /*1af0*/  LOP3.LUT R11, R2, 0x80000000, RZ, 0xc0, !PT ;  /* 0x80000000020b7812 */ /* 0x000fc800078ec0ff */
[----:B------:R-:W-:-:S03]  /*1b00*/  LOP3.LUT R5, R11, R5, RZ, 0xfc, !PT ;  /* 0x000000050b057212 */ /* 0x000fc600078efcff */
[----:B------:R-:W-:Y:S05]  /*1b10*/  @!P0 BRA `(.L_x_232) ;  /* 0x00000000006c8947 */ /* 0x000fea0003800000 */
[----:B------:R-:W-:Y:S01]  /*1b20*/  IADD3 R3, PT, PT, -R6, RZ, RZ ;  /* 0x000000ff06037210 */ /* 0x000fe20007ffe1ff */
[----:B------:R-:W-:Y:S01]  /*1b30*/  IMAD.MOV.U32 R2, RZ, RZ, RZ ;  /* 0x000000ffff027224 */ /* 0x000fe200078e00ff */
[----:B------:R-:W-:-:S05]  /*1b40*/  DMUL.RP R4, R12, R4 ;  /* 0x000000040c047228 */ /* 0x000fca0000008000 */
[----:B------:R-:W-:-:S05]  /*1b50*/  DFMA R2, R14, -R2, R12 ;  /* 0x800000020e02722b */ /* 0x000fca000000000c */
[----:B------:R-:W-:Y:S02]  /*1b60*/  LOP3.LUT R11, R5, R11, RZ, 0x3c, !PT ;  /* 0x0000000b050b7212 */ /* 0x000fe400078e3cff */
[----:B------:R-:W-:-:S04]  /*1b70*/  IADD3 R2, PT, PT, -R6, -0x43300000, RZ ;  /* 0xbcd0000006027810 */ /* 0x000fc80007ffe1ff */
[----:B------:R-:W-:-:S04]  /*1b80*/  FSETP.NEU.AND P0, PT, |R3|, R2, PT ;  /* 0x000000020300720b */ /* 0x000fc80003f0d200 */
[----:B------:R-:W-:Y:S02]  /*1b90*/  FSEL R14, R4, R14, !P0 ;  /* 0x0000000e040e7208 */ /* 0x000fe40004000000 */
[----:B------:R-:W-:Y:S01]  /*1ba0*/  FSEL R15, R11, R15, !P0 ;  /* 0x0000000f0b0f7208 */ /* 0x000fe20004000000 */
[----:B------:R-:W-:Y:S06]  /*1bb0*/  BRA `(.L_x_232) ;  /* 0x0000000000447947 */ /* 0x000fec0003800000 */
.L_x_231:
[----:B------:R-:W-:-:S14]  /*1bc0*/  DSETP.NAN.AND P0, PT, R4, R4, PT ;  /* 0x000000040400722a */ /* 0x000fdc0003f08000 */
[----:B------:R-:W-:Y:S05]  /*1bd0*/  @P0 BRA `(.L_x_233) ;  /* 0x0000000000340947 */ /* 0x000fea0003800000 */
[----:B------:R-:W-:Y:S01]  /*1be0*/  ISETP.NE.AND P0, PT, R18, R23, PT ;  /* 0x000000171200720c */ /* 0x000fe20003f05270 */
[----:B------:R-:W-:Y:S01]  /*1bf0*/  IMAD.MOV.U32 R15, RZ, RZ, -0x80000 ;  /* 0xfff80000ff0f7424 */ /* 0x000fe200078e00ff */
[----:B------:R-:W-:-:S11]  /*1c00*/  MOV R14, 0x0 ;  /* 0x00000000000e7802 */ /* 0x000fd60000000f00 */
[----:B------:R-:W-:Y:S05]  /*1c10*/  @!P0 BRA `(.L_x_232) ;  /* 0x00000000002c8947 */ /* 0x000fea0003800000 */
[----:B------:R-:W-:Y:S02]  /*1c20*/  ISETP.NE.AND P0, PT, R18, 0x7ff00000, PT ;  /* 0x7ff000001200780c */ /* 0x000fe40003f05270 */
[----:B------:R-:W-:Y:S02]  /*1c30*/  LOP3.LUT R4, R5, 0x40180000, RZ, 0x3c, !PT ;  /* 0x4018000005047812 */ /* 0x000fe400078e3cff */
[----:B------:R-:W-:Y:S02]  /*1c40*/  ISETP.EQ.OR P0, PT, R23, RZ, !P0 ;  /* 0x000000ff1700720c */ /* 0x000fe40004702670 */
[----:B------:R-:W-:-:S11]  /*1c50*/  LOP3.LUT R15, R4, 0x80000000, RZ, 0xc0, !PT ;  /* 0x80000000040f7812 */ /* 0x000fd600078ec0ff */
[----:B------:R-:W-:Y:S02]  /*1c60*/  @P0 LOP3.LUT R2, R15, 0x7ff00000, RZ, 0xfc, !PT ;  /* 0x7ff000000f020812 */ /* 0x000fe400078efcff */
[----:B------:R-:W-:Y:S01]  /*1c70*/  @!P0 MOV R14, RZ ;  /* 0x000000ff000e8202 */ /* 0x000fe20000000f00 */
[----:B------:R-:W-:Y:S01]  /*1c80*/  @P0 IMAD.MOV.U32 R14, RZ, RZ, RZ ;  /* 0x000000ffff0e0224 */ /* 0x000fe200078e00ff */
[----:B------:R-:W-:Y:S01]  /*1c90*/  @P0 MOV R15, R2 ;  /* 0x00000002000f0202 */ /* 0x000fe20000000f00 */
[----:B------:R-:W-:Y:S06]  /*1ca0*/  BRA `(.L_x_232) ;  /* 0x0000000000087947 */ /* 0x000fec0003800000 */
.L_x_233:
[----:B------:R-:W-:Y:S01]  /*1cb0*/  LOP3.LUT R15, R5, 0x80000, RZ, 0xfc, !PT ;  /* 0x00080000050f7812 */ /* 0x000fe200078efcff */
[----:B------:R-:W-:-:S07]  /*1cc0*/  IMAD.MOV.U32 R14, RZ, RZ, R4 ;  /* 0x000000ffff0e7224 */ /* 0x000fce00078e0004 */
.L_x_232:
[----:B------:R-:W-:Y:S01]  /*1cd0*/  MOV R2, R0 ;  /* 0x0000000000027202 */ /* 0x000fe20000000f00 */
[----:B------:R-:W-:-:S04]  /*1ce0*/  IMAD.MOV.U32 R3, RZ, RZ, 0x0 ;  /* 0x00000000ff037424 */ /* 0x000fc800078e00ff */
[----:B------:R-:W-:Y:S05]  /*1cf0*/  RET.REL.NODEC R2 `(_Z17poisson_solve3_cuiiiiiiiiPfS_S_S_ffP10sparseMatsS_) ;  /* 0xffffffe002c07950 */ /* 0x000fea0003c3ffff */
        .weak           $__internal_4_$__cuda_sm3x_div_rn_noftz_f32_slowpath
        .type           $__internal_4_$__cuda_sm3x_div_rn_noftz_f32_slowpath,@function
        .size           $__internal_4_$__cuda_sm3x_div_rn_noftz_f32_slowpath,(.L_x_281 - $__internal_4_$__cuda_sm3x_div_rn_noftz_f32_slowpath)
$__internal_4_$__cuda_sm3x_div_rn_noftz_f32_slowpath:
[----:B------:R-:W-:Y:S01]  /*1d00*/  SHF.R.U32.HI R2, RZ, 0x17, R5 ;  /* 0x00000017ff027819 */ /* 0x000fe20000011605 */
[----:B------:R-:W-:Y:S01]  /*1d10*/  BSSY.RECONVERGENT B2, `(.L_x_234) ;  /* 0x0000064000027945 */ /* 0x000fe20003800200 */
[----:B------:R-:W-:Y:S01]  /*1d20*/  SHF.R.U32.HI R21, RZ, 0x17, R0 ;  /* 0x00000017ff157819 */ /* 0x000fe20000011600 */
[----:B------:R-:W-:Y:S01]  /*1d30*/  HFMA2 R24, -RZ, RZ, 2.375, 0 ;  /* 0x40c00000ff187431 */ /* 0x000fe200000001ff */
[----:B------:R-:W-:Y:S02]  /*1d40*/  LOP3.LUT R2, R2, 0xff, RZ, 0xc0, !PT ;  /* 0x000000ff02027812 */ /* 0x000fe400078ec0ff */
[----:B------:R-:W-:Y:S02]  /*1d50*/  LOP3.LUT R21, R21, 0xff, RZ, 0xc0, !PT ;  /* 0x000000ff15157812 */ /* 0x000fe400078ec0ff */
[----:B------:R-:W-:-:S03]  /*1d60*/  IADD3 R22, PT, PT, R2, -0x1, RZ ;  /* 0xffffffff02167810 */ /* 0x000fc60007ffe0ff */
[----:B------:R-:W-:Y:S01]  /*1d70*/  VIADD R23, R21, 0xffffffff ;  /* 0xffffffff15177836 */ /* 0x000fe20000000000 */
[----:B------:R-:W-:-:S04]  /*1d80*/  ISETP.GT.U32.AND P0, PT, R22, 0xfd, PT ;  /* 0x000000fd1600780c */ /* 0x000fc80003f04070 */
[----:B------:R-:W-:-:S13]  /*1d90*/  ISETP.GT.U32.OR P0, PT, R23, 0xfd, P0 ;  /* 0x000000fd1700780c */ /* 0x000fda0000704470 */
[----:B------:R-:W-:Y:S01]  /*1da0*/  @!P0 IMAD.MOV.U32 R20, RZ, RZ, RZ ;  /* 0x000000ffff148224 */ /* 0x000fe200078e00ff */
[----:B------:R-:W-:Y:S06]  /*1db0*/  @!P0 BRA `(.L_x_235) ;  /* 0x0000000000608947 */ /* 0x000fec0003800000 */
[----:B------:R-:W-:Y:S02]  /*1dc0*/  MOV R3, 0x40c00000 ;  /* 0x40c0000000037802 */ /* 0x000fe40000000f00 */
        /* <DEDUP_REMOVED lines=18> */
[----:B------:R-:W-:Y:S01]  /*1ef0*/  @P0 IMAD.MOV.U32 R20, RZ, RZ, RZ ;  /* 0x000000ffff140224 */ /* 0x000fe200078e00ff */
[----:B------:R-:W-:Y:S01]  /*1f00*/  @!P0 MOV R20, 0xffffffc0 ;  /* 0xffffffc000148802 */ /* 0x000fe20000000f00 */
[----:B------:R-:W-:Y:S01]  /*1f10*/  @!P0 FFMA R0, R0, 1.84467440737095516160e+19, RZ ;  /* 0x5f80000000008823 */ /* 0x000fe200000000ff */
[----:B------:R-:W-:-:S03]  /*1f20*/  @!P1 FFMA R24, R3, 1.84467440737095516160e+19, RZ ;  /* 0x5f80000003189823 */ /* 0x000fc600000000ff */
[----:B------:R-:W-:-:S07]  /*1f30*/  @!P1 VIADD R20, R20, 0x40 ;  /* 0x0000004014149836 */ /* 0x000fce0000000000 */
.L_x_235:
[----:B------:R-:W-:Y:S01]  /*1f40*/  LEA R25, R2, 0xc0800000, 0x17 ;  /* 0xc080000002197811 */ /* 0x000fe200078eb8ff */
[----:B------:R-:W-:Y:S01]  /*1f50*/  VIADD R21, R21, 0xffffff81 ;  /* 0xffffff8115157836 */ /* 0x000fe20000000000 */
[----:B------:R-:W-:Y:S02]  /*1f60*/  BSSY.RECONVERGENT B3, `(.L_x_240) ;  /* 0x0000035000037945 */ /* 0x000fe40003800200 */
[----:B------:R-:W-:Y:S01]  /*1f70*/  IADD3 R25, PT, PT, -R25, R24, RZ ;  /* 0x0000001819197210 */ /* 0x000fe20007ffe1ff */
[C---:B------:R-:W-:Y:S01]  /*1f80*/  IMAD R0, R21.reuse, -0x800000, R0 ;  /* 0xff80000015007824 */ /* 0x040fe200078e0200 */
[----:B------:R-:W-:Y:S02]  /*1f90*/  IADD3 R21, PT, PT, R21, 0x7f, -R2 ;  /* 0x0000007f15157810 */ /* 0x000fe40007ffe802 */
[----:B------:R-:W0:Y:S01]  /*1fa0*/  MUFU.RCP R22, R25 ;  /* 0x0000001900167308 */ /* 0x000e220000001000 */
[----:B------:R-:W-:Y:S01]  /*1fb0*/  FADD.FTZ R3, -R25, -RZ ;  /* 0x800000ff19037221 */ /* 0x000fe20000010100 */
[----:B------:R-:W-:-:S03]  /*1fc0*/  IADD3 R21, PT, PT, R21, R20, RZ ;  /* 0x0000001415157210 */ /* 0x000fc60007ffe0ff */
[----:B0-----:R-:W-:-:S04]  /*1fd0*/  FFMA R23, R22, R3, 1 ;  /* 0x3f80000016177423 */ /* 0x001fc80000000003 */
[----:B------:R-:W-:-:S04]  /*1fe0*/  FFMA R23, R22, R23, R22 ;  /* 0x0000001716177223 */ /* 0x000fc80000000016 */
[----:B------:R-:W-:-:S04]  /*1ff0*/  FFMA R22, R0, R23, RZ ;  /* 0x0000001700167223 */ /* 0x000fc800000000ff */
[----:B------:R-:W-:-:S04]  /*2000*/  FFMA R24, R3, R22, R0 ;  /* 0x0000001603187223 */ /* 0x000fc80000000000 */
[----:B------:R-:W-:-:S04]  /*2010*/  FFMA R24, R23, R24, R22 ;  /* 0x0000001817187223 */ /* 0x000fc80000000016 */
[----:B------:R-:W-:-:S04]  /*2020*/  FFMA R3, R3, R24, R0 ;  /* 0x0000001803037223 */ /* 0x000fc80000000000 */
        /* <DEDUP_REMOVED lines=17> */
[C---:B------:R-:W-:Y:S01]  /*2140*/  VIADD R3, R2.reuse, 0x20 ;  /* 0x0000002002037836 */ /* 0x040fe20000000000 */
[----:B------:R-:W-:Y:S02]  /*2150*/  ISETP.NE.AND P3, PT, R2, RZ, PT ;  /* 0x000000ff0200720c */ /* 0x000fe40003f65270 */
[----:B------:R-:W-:Y:S02]  /*2160*/  LOP3.LUT R20, R20, 0x7fffff, RZ, 0xc0, !PT ;  /* 0x007fffff14147812 */ /* 0x000fe400078ec0ff */
[----:B------:R-:W-:Y:S02]  /*2170*/  ISETP.NE.AND P1, PT, R2, RZ, PT ;  /* 0x000000ff0200720c */ /* 0x000fe40003f25270 */
[----:B------:R-:W-:-:S02]  /*2180*/  LOP3.LUT R20, R20, 0x800000, RZ, 0xfc, !PT ;  /* 0x0080000014147812 */ /* 0x000fc400078efcff */
[----:B------:R-:W-:Y:S02]  /*2190*/  IADD3 R2, PT, PT, -R2, RZ, RZ ;  /* 0x000000ff02027210 */ /* 0x000fe40007ffe1ff */
[----:B------:R-:W-:Y:S02]  /*21a0*/  SHF.L.U32 R3, R20, R3, RZ ;  /* 0x0000000314037219 */ /* 0x000fe400000006ff */
[----:B------:R-:W-:Y:S02]  /*21b0*/  FSETP.NEU.FTZ.AND P0, PT, R21, R24, PT ;  /* 0x000000181500720b */ /* 0x000fe40003f1d000 */
[----:B------:R-:W-:Y:S02]  /*21c0*/  SEL R21, R2, RZ, P3 ;  /* 0x000000ff02157207 */ /* 0x000fe40001800000 */
[----:B------:R-:W-:Y:S02]  /*21d0*/  ISETP.NE.AND P1, PT, R3, RZ, P1 ;  /* 0x000000ff0300720c */ /* 0x000fe40000f25270 */
[----:B------:R-:W-:-:S02]  /*21e0*/  SHF.R.U32.HI R21, RZ, R21, R20 ;  /* 0x00000015ff157219 */ /* 0x000fc40000011614 */
[----:B------:R-:W-:Y:S02]  /*21f0*/  PLOP3.LUT P0, PT, P0, P1, PT, 0xf8, 0x8f ;  /* 0x00000000008f781c */ /* 0x000fe40000703f70 */
[----:B------:R-:W-:Y:S02]  /*2200*/  SHF.R.U32.HI R3, RZ, 0x1, R21 ;  /* 0x00000001ff037819 */ /* 0x000fe40000011615 */
[----:B------:R-:W-:-:S04]  /*2210*/  SEL R2, RZ, 0x1, !P0 ;  /* 0x00000001ff027807 */ /* 0x000fc80004000000 */
[----:B------:R-:W-:-:S04]  /*2220*/  LOP3.LUT R2, R2, 0x1, R3, 0xf8, !PT ;  /* 0x0000000102027812 */ /* 0x000fc800078ef803 */
[----:B------:R-:W-:-:S05]  /*2230*/  LOP3.LUT R2, R2, R21, RZ, 0xc0, !PT ;  /* 0x0000001502027212 */ /* 0x000fca00078ec0ff */
[----:B------:R-:W-:-:S05]  /*2240*/  IMAD.IADD R3, R3, 0x1, R2 ;  /* 0x0000000103037824 */ /* 0x000fca00078e0202 */
[----:B------:R-:W-:Y:S01]  /*2250*/  LOP3.LUT R0, R3, R0, RZ, 0xfc, !PT ;  /* 0x0000000003007212 */ /* 0x000fe200078efcff */
[----:B------:R-:W-:Y:S06]  /*2260*/  BRA `(.L_x_243) ;  /* 0x0000000000107947 */ /* 0x000fec0003800000 */
.L_x_242:
[----:B------:R-:W-:-:S04]  /*2270*/  LOP3.LUT R0, R0, 0x80000000, RZ, 0xc0, !PT ;  /* 0x8000000000007812 */ /* 0x000fc800078ec0ff */
[----:B------:R-:W-:Y:S01]  /*2280*/  LOP3.LUT R0, R0, 0x7f800000, RZ, 0xfc, !PT ;  /* 0x7f80000000007812 */ /* 0x000fe200078efcff */
[----:B------:R-:W-:Y:S06]  /*2290*/  BRA `(.L_x_243) ;  /* 0x0000000000047947 */ /* 0x000fec0003800000 */
.L_x_241:
[----:B------:R-:W-:-:S07]  /*22a0*/  LEA R0, R21, R0, 0x17 ;  /* 0x0000000015007211 */ /* 0x000fce00078eb8ff */
.L_x_243:
[----:B------:R-:W-:Y:S05]  /*22b0*/  BSYNC.RECONVERGENT B3 ;  /* 0x0000000000037941 */ /* 0x000fea0003800200 */
.L_x_240:
[----:B------:R-:W-:Y:S05]  /*22c0*/  BRA `(.L_x_244) ;  /* 0x0000000000207947 */ /* 0x000fea0003800000 */
.L_x_239:
[----:B------:R-:W-:-:S04]  /*22d0*/  LOP3.LUT R0, R24, 0x80000000, R0, 0x48, !PT ;  /* 0x8000000018007812 */ /* 0x000fc800078e4800 */
[----:B------:R-:W-:Y:S01]  /*22e0*/  LOP3.LUT R0, R0, 0x7f800000, RZ, 0xfc, !PT ;  /* 0x7f80000000007812 */ /* 0x000fe200078efcff */
[----:B------:R-:W-:Y:S06]  /*22f0*/  BRA `(.L_x_244) ;  /* 0x0000000000147947 */ /* 0x000fec0003800000 */
.L_x_238:
[----:B------:R-:W-:Y:S01]  /*2300*/  LOP3.LUT R0, R24, 0x80000000, R0, 0x48, !PT ;  /* 0x8000000018007812 */ /* 0x000fe200078e4800 */
[----:B------:R-:W-:Y:S06]  /*2310*/  BRA `(.L_x_244) ;  /* 0x00000000000c7947 */ /* 0x000fec0003800000 */
.L_x_237:
[----:B------:R-:W0:Y:S01]  /*2320*/  MUFU.RSQ R0, -QNAN ;  /* 0xffc0000000007908 */ /* 0x000e220000001400 */
[----:B------:R-:W-:Y:S05]  /*2330*/  BRA `(.L_x_244) ;  /* 0x0000000000047947 */ /* 0x000fea0003800000 */
.L_x_236:
[----:B------:R-:W-:-:S07]  /*2340*/  FADD.FTZ R0, R0, R3 ;  /* 0x0000000300007221 */ /* 0x000fce0000010000 */
.L_x_244:
[----:B------:R-:W-:Y:S05]  /*2350*/  BSYNC.RECONVERGENT B2 ;  /* 0x0000000000027941 */ /* 0x000fea0003800200 */
.L_x_234:
[----:B------:R-:W-:Y:S02]  /*2360*/  HFMA2 R3, -RZ, RZ, 0, 0 ;  /* 0x00000000ff037431 */ /* 0x000fe400000001ff */
[----:B------:R-:W-:-:S04]  /*2370*/  IMAD.MOV.U32 R2, RZ, RZ, R18 ;  /* 0x000000ffff027224 */ /* 0x000fc800078e0012 */
[----:B0-----:R-:W-:Y:S05]  /*2380*/  RET.REL.NODEC R2 `(_Z17poisson_solve3_cuiiiiiiiiPfS_S_S_ffP10sparseMatsS_) ;  /* 0xffffffdc021c7950 */ /* 0x001fea0003c3ffff */
.L_x_245:
        /* <DEDUP_REMOVED lines=15> */
.L_x_281:


//--------------------- .text._Z10special_cuiPPfS0_PiS_S0_S0_S1_S_S_ --------------------------
	.section	.text._Z10special_cuiPPfS0_PiS_S0_S0_S1_S_S_,"ax",@progbits
	.align	128
        .global         _Z10special_cuiPPfS0_PiS_S0_S0_S1_S_S_
        .type           _Z10special_cuiPPfS0_PiS_S0_S0_S1_S_S_,@function
        .size           _Z10special_cuiPPfS0_PiS_S0_S0_S1_S_S_,(.L_x_285 - _Z10special_cuiPPfS0_PiS_S0_S0_S1_S_S_)
        .other          _Z10special_cuiPPfS0_PiS_S0_S0_S1_S_S_,@"STO_CUDA_ENTRY STV_DEFAULT"
_Z10special_cuiPPfS0_PiS_S0_S0_S1_S_S_:
.text._Z10special_cuiPPfS0_PiS_S0_S0_S1_S_S_:
[----:B------:R-:W-:Y:S01]  /*0000*/  LDC R1, c[0x0][0x37c] ;  /* 0x0000df00ff017b82 */ /* 0x000fe20000000800 */
[----:B------:R-:W0:Y:S01]  /*0010*/  S2R R7, SR_TID.X ;  /* 0x0000000000077919 */ /* 0x000e220000002100 */
[----:B------:R-:W0:Y:S06]  /*0020*/  LDCU UR4, c[0x0][0x360] ;  /* 0x00006c00ff0477ac */ /* 0x000e2c0008000800 */
[----:B------:R-:W1:Y:S01]  /*0030*/  LDC R2, c[0x0][0x370] ;  /* 0x0000dc00ff027b82 */ /* 0x000e620000000800 */
[----:B------:R-:W0:Y:S01]  /*0040*/  S2R R0, SR_CTAID.X ;  /* 0x0000000000007919 */ /* 0x000e220000002500 */
[----:B------:R-:W2:Y:S01]  /*0050*/  LDCU UR5, c[0x0][0x380] ;  /* 0x00007000ff0577ac */ /* 0x000ea20008000800 */
[----:B0-----:R-:W-:-:S02]  /*0060*/  IMAD R7, R0, UR4, R7 ;  /* 0x0000000400077c24 */ /* 0x001fc4000f8e0207 */
[----:B-1----:R-:W-:-:S03]  /*0070*/  IMAD R0, R2, UR4, RZ ;  /* 0x0000000402007c24 */ /* 0x002fc6000f8e02ff */
[----:B--2---:R-:W-:-:S13]  /*0080*/  ISETP.GE.AND P0, PT, R7, UR5, PT ;  /* 0x0000000507007c0c */ /* 0x004fda000bf06270 */
[----:B------:R-:W-:Y:S05]  /*0090*/  @P0 EXIT ;  /* 0x000000000000094d */ /* 0x000fea0003800000 */
[----:B------:R-:W-:Y:S01]  /*00a0*/  BSSY.RECONVERGENT B0, `(.L_x_246) ;  /* 0x0000044000007945 */ /* 0x000fe20003800200 */
[----:B------:R-:W-:Y:S01]  /*00b0*/  MOV R9, R7 ;  /* 0x0000000700097202 */ /* 0x000fe20000000f00 */
[----:B------:R-:W0:Y:S06]  /*00c0*/  LDCU.64 UR4, c[0x0][0x358] ;  /* 0x00006b00ff0477ac */ /* 0x000e2c0008000a00 */
.L_x_253:
[----:B------:R-:W1:Y:S08]  /*00d0*/  LDC.64 R2, c[0x0][0x3c8] ;  /* 0x0000f200ff027b82 */ /* 0x000e700000000a00 */
[----:B------:R-:W2:Y:S01]  /*00e0*/  LDC.64 R12, c[0x0][0x398] ;  /* 0x0000e600ff0c7b82 */ /* 0x000ea20000000a00 */
[----:B-1----:R-:W-:-:S05]  /*00f0*/  IMAD.WIDE R4, R9, 0x4, R2 ;  /* 0x0000000409047825 */ /* 0x002fca00078e0202 */
[----:B0-----:R0:W-:Y:S01]  /*0100*/  STG.E desc[UR4][R4.64], RZ ;  /* 0x000000ff04007986 */ /* 0x0011e2000c101904 */
[----:B--2---:R-:W-:-:S05]  /*0110*/  IMAD.WIDE R12, R9, 0x4, R12 ;  /* 0x00000004090c7825 */ /* 0x004fca00078e020c */
[----:B------:R-:W2:Y:S01]  /*0120*/  LDG.E R6, desc[UR4][R12.64] ;  /* 0x000000040c067981 */ /* 0x000ea2000c1e1900 */
[----:B------:R-:W-:Y:S01]  /*0130*/  BSSY.RECONVERGENT B1, `(.L_x_247) ;  /* 0x000001a000017945 */ /* 0x000fe20003800200 */
[----:B------:R-:W-:Y:S01]  /*0140*/  HFMA2 R11, -RZ, RZ, 0, 0 ;  /* 0x00000000ff0b7431 */ /* 0x000fe200000001ff */
[----:B--2---:R-:W-:-:S13]  /*0150*/  ISETP.GE.AND P0, PT, R6, 0x1, PT ;  /* 0x000000010600780c */ /* 0x004fda0003f06270 */
[----:B0-----:R-:W-:Y:S05]  /*0160*/  @!P0 BRA `(.L_x_248) ;  /* 0x0000000000588947 */ /* 0x001fea0003800000 */
[----:B------:R-:W0:Y:S01]  /*0170*/  LDC.64 R16, c[0x0][0x390] ;  /* 0x0000e400ff107b82 */ /* 0x000e220000000a00 */
[----:B------:R-:W-:Y:S01]  /*0180*/  MOV R6, RZ ;  /* 0x000000ff00067202 */ /* 0x000fe20000000f00 */
[----:B------:R-:W-:-:S06]  /*0190*/  IMAD.MOV.U32 R11, RZ, RZ, RZ ;  /* 0x000000ffff0b7224 */ /* 0x000fcc00078e00ff */
[----:B------:R-:W1:Y:S01]  /*01a0*/  LDC.64 R14, c[0x0][0x388] ;  /* 0x0000e200ff0e7b82 */ /* 0x000e620000000a00 */
[----:B0-----:R-:W-:-:S04]  /*01b0*/  IMAD.WIDE R16, R9, 0x8, R16 ;  /* 0x0000000809107825 */ /* 0x001fc800078e0210 */
[----:B-1----:R-:W-:-:S07]  /*01c0*/  IMAD.WIDE R14, R9, 0x8, R14 ;  /* 0x00000008090e7825 */ /* 0x002fce00078e020e */
.L_x_249:
[----:B------:R-:W2:Y:S04]  /*01d0*/  LDG.E.64 R18, desc[UR4][R14.64] ;  /* 0x000000040e127981 */ /* 0x000ea8000c1e1b00 */
[----:B------:R-:W3:Y:S01]  /*01e0*/  LDG.E.64 R20, desc[UR4][R16.64] ;  /* 0x0000000410147981 */ /* 0x000ee2000c1e1b00 */
[C---:B--2---:R-:W-:Y:S02]  /*01f0*/  IMAD.WIDE.U32 R22, R6.reuse, 0x4, R18 ;  /* 0x0000000406167825 */ /* 0x044fe400078e0012 */
[----:B------:R-:W0:Y:S04]  /*0200*/  LDC.64 R18, c[0x0][0x3a0] ;  /* 0x0000e800ff127b82 */ /* 0x000e280000000a00 */
[----:B------:R-:W2:Y:S01]  /*0210*/  LDG.E R22, desc[UR4][R22.64] ;  /* 0x0000000416167981 */ /* 0x000ea2000c1e1900 */
[----:B---3--:R-:W-:-:S06]  /*0220*/  IMAD.WIDE.U32 R20, R6, 0x4, R20 ;  /* 0x0000000406147825 */ /* 0x008fcc00078e0014 */
[----:B------:R-:W3:Y:S01]  /*0230*/  LDG.E R20, desc[UR4][R20.64] ;  /* 0x0000000414147981 */ /* 0x000ee2000c1e1900 */
[----:B--2---:R-:W0:Y:S02]  /*0240*/  F2I.TRUNC.NTZ R25, R22 ;  /* 0x0000001600197305 */ /* 0x004e24000020f100 */
[----:B0-----:R-:W-:-:S06]  /*0250*/  IMAD.WIDE R18, R25, 0x4, R18 ;  /* 0x0000000419127825 */ /* 0x001fcc00078e0212 */
[----:B------:R-:W3:Y:S02]  /*0260*/  LDG.E R18, desc[UR4][R18.64] ;  /* 0x0000000412127981 */ /* 0x000ee4000c1e1900 */
[----:B---3--:R-:W-:-:S05]  /*0270*/  FFMA R11, R20, R18, R11 ;  /* 0x00000012140b7223 */ /* 0x008fca000000000b */
[----:B------:R0:W-:Y:S04]  /*0280*/  STG.E desc[UR4][R4.64], R11 ;  /* 0x0000000b04007986 */ /* 0x0001e8000c101904 */
[----:B------:R-:W2:Y:S01]  /*0290*/  LDG.E R25, desc[UR4][R12.64] ;  /* 0x000000040c197981 */ /* 0x000ea2000c1e1900 */
[----:B------:R-:W-:-:S04]  /*02a0*/  IADD3 R6, PT, PT, R6, 0x1, RZ ;  /* 0x0000000106067810 */ /* 0x000fc80007ffe0ff */
[----:B--2---:R-:W-:-:S13]  /*02b0*/  ISETP.GE.AND P0, PT, R6, R25, PT ;  /* 0x000000190600720c */ /* 0x004fda0003f06270 */
[----:B0-----:R-:W-:Y:S05]  /*02c0*/  @!P0 BRA `(.L_x_249) ;  /* 0xfffffffc00c08947 */ /* 0x001fea000383ffff */
.L_x_248:
[----:B------:R-:W-:Y:S05]  /*02d0*/  BSYNC.RECONVERGENT B1 ;  /* 0x0000000000017941 */ /* 0x000fea0003800200 */
.L_x_247:
[----:B------:R-:W0:Y:S02]  /*02e0*/  LDC.64 R14, c[0x0][0x3b8] ;  /* 0x0000ee00ff0e7b82 */ /* 0x000e240000000a00 */
[----:B0-----:R-:W-:-:S05]  /*02f0*/  IMAD.WIDE R14, R9, 0x4, R14 ;  /* 0x00000004090e7825 */ /* 0x001fca00078e020e */
[----:B------:R-:W2:Y:S01]  /*0300*/  LDG.E R6, desc[UR4][R14.64] ;  /* 0x000000040e067981 */ /* 0x000ea2000c1e1900 */
[----:B------:R-:W-:Y:S01]  /*0310*/  BSSY.RECONVERGENT B1, `(.L_x_250) ;  /* 0x0000018000017945 */ /* 0x000fe20003800200 */
[----:B--2---:R-:W-:-:S13]  /*0320*/  ISETP.GE.AND P0, PT, R6, 0x1, PT ;  /* 0x000000010600780c */ /* 0x004fda0003f06270 */
[----:B------:R-:W-:Y:S05]  /*0330*/  @!P0 BRA `(.L_x_251) ;  /* 0x0000000000548947 */ /* 0x000fea0003800000 */
[----:B------:R-:W0:Y:S01]  /*0340*/  LDC.64 R16, c[0x0][0x3b0] ;  /* 0x0000ec00ff107b82 */ /* 0x000e220000000a00 */
[----:B------:R-:W-:-:S07]  /*0350*/  MOV R6, RZ ;  /* 0x000000ff00067202 */ /* 0x000fce0000000f00 */
[----:B------:R-:W1:Y:S01]  /*0360*/  LDC.64 R12, c[0x0][0x3a8] ;  /* 0x0000ea00ff0c7b82 */ /* 0x000e620000000a00 */
[----:B0-----:R-:W-:-:S04]  /*0370*/  IMAD.WIDE R16, R9, 0x8, R16 ;  /* 0x0000000809107825 */ /* 0x001fc800078e0210 */
[----:B-1----:R-:W-:-:S07]  /*0380*/  IMAD.WIDE R12, R9, 0x8, R12 ;  /* 0x00000008090c7825 */ /* 0x002fce00078e020c */
.L_x_252:
        /* <DEDUP_REMOVED lines=10> */
[----:B---3--:R-:W-:-:S05]  /*0430*/  FFMA R11, -R20, R18, R11 ;  /* 0x00000012140b7223 */ /* 0x008fca000000010b */
[----:B------:R0:W-:Y:S04]  /*0440*/  STG.E desc[UR4][R4.64], R11 ;  /* 0x0000000b04007986 */ /* 0x0001e8000c101904 */
[----:B------:R-:W2:Y:S01]  /*0450*/  LDG.E R25, desc[UR4][R14.64] ;  /* 0x000000040e197981 */ /* 0x000ea2000c1e1900 */
[----:B------:R-:W-:-:S05]  /*0460*/  VIADD R6, R6, 0x1 ;  /* 0x0000000106067836 */ /* 0x000fca0000000000 */
[----:B--2---:R-:W-:-:S13]  /*0470*/  ISETP.GE.AND P0, PT, R6, R25, PT ;  /* 0x000000190600720c */ /* 0x004fda0003f06270 */
[----:B0-----:R-:W-:Y:S05]  /*0480*/  @!P0 BRA `(.L_x_252) ;  /* 0xfffffffc00c08947 */ /* 0x001fea000383ffff */
.L_x_251:
[----:B------:R-:W-:Y:S05]  /*0490*/  BSYNC.RECONVERGENT B1 ;  /* 0x0000000000017941 */ /* 0x000fea0003800200 */
.L_x_250:
[----:B------:R-:W0:Y:S01]  /*04a0*/  LDC R6, c[0x0][0x380] ;  /* 0x0000e000ff067b82 */ /* 0x000e220000000800 */
[----:B------:R-:W-:-:S04]  /*04b0*/  IADD3 R9, PT, PT, R0, R9, RZ ;  /* 0x0000000900097210 */ /* 0x000fc80007ffe0ff */
[----:B0-----:R-:W-:-:S13]  /*04c0*/  ISETP.GE.AND P0, PT, R9, R6, PT ;  /* 0x000000060900720c */ /* 0x001fda0003f06270 */
[----:B------:R-:W-:Y:S05]  /*04d0*/  @!P0 BRA `(.L_x_253) ;  /* 0xfffffff800fc8947 */ /* 0x000fea000383ffff */
[----:B------:R-:W-:Y:S05]  /*04e0*/  BSYNC.RECONVERGENT B0 ;  /* 0x0000000000007941 */ /* 0x000fea0003800200 */
.L_x_246:
[----:B------:R-:W0:Y:S01]  /*04f0*/  I2F.U32.RP R11, R0 ;  /* 0x00000000000b7306 */ /* 0x000e220000209000 */
[C---:B------:R-:W-:Y:S01]  /*0500*/  IMAD.IADD R9, R0.reuse, 0x1, R7 ;  /* 0x0000000100097824 */ /* 0x040fe200078e0207 */
[----:B------:R-:W-:Y:S01]  /*0510*/  IADD3 R13, PT, PT, RZ, -R0, RZ ;  /* 0x80000000ff0d7210 */ /* 0x000fe20007ffe0ff */
[----:B------:R-:W-:Y:S01]  /*0520*/  BSSY.RECONVERGENT B0, `(.L_x_254) ;  /* 0x0000027000007945 */ /* 0x000fe20003800200 */
[----:B------:R-:W-:Y:S02]  /*0530*/  ISETP.NE.U32.AND P2, PT, R0, RZ, PT ;  /* 0x000000ff0000720c */ /* 0x000fe40003f45070 */
[CC--:B------:R-:W-:Y:S02]  /*0540*/  ISETP.GE.AND P0, PT, R9.reuse, R6.reuse, PT ;  /* 0x000000060900720c */ /* 0x0c0fe40003f06270 */
[----:B------:R-:W-:Y:S02]  /*0550*/  VIMNMX R8, PT, PT, R9, R6, !PT ;  /* 0x0000000609087248 */ /* 0x000fe40007fe0100 */
[----:B------:R-:W-:-:S04]  /*0560*/  SEL R10, RZ, 0x1, P0 ;  /* 0x00000001ff0a7807 */ /* 0x000fc80000000000 */
[----:B------:R-:W-:Y:S01]  /*0570*/  IADD3 R9, PT, PT, R8, -R9, -R10 ;  /* 0x8000000908097210 */ /* 0x000fe20007ffe80a */
[----:B0-----:R-:W0:Y:S02]  /*0580*/  MUFU.RCP R11, R11 ;  /* 0x0000000b000b7308 */ /* 0x001e240000001000 */
[----:B0-----:R-:W-:-:S06]  /*0590*/  IADD3 R4, PT, PT, R11, 0xffffffe, RZ ;  /* 0x0ffffffe0b047810 */ /* 0x001fcc0007ffe0ff */
[----:B------:R0:W1:Y:S02]  /*05a0*/  F2I.FTZ.U32.TRUNC.NTZ R5, R4 ;  /* 0x0000000400057305 */ /* 0x000064000021f000 */
[----:B0-----:R-:W-:Y:S02]  /*05b0*/  HFMA2 R4, -RZ, RZ, 0, 0 ;  /* 0x00000000ff047431 */ /* 0x001fe400000001ff */
[----:B-1----:R-:W-:-:S04]  /*05c0*/  IMAD R13, R13, R5, RZ ;  /* 0x000000050d0d7224 */ /* 0x002fc800078e02ff */
[----:B------:R-:W-:-:S06]  /*05d0*/  IMAD.HI.U32 R12, R5, R13, R4 ;  /* 0x0000000d050c7227 */ /* 0x000fcc00078e0004 */
[----:B------:R-:W-:-:S05]  /*05e0*/  IMAD.HI.U32 R11, R12, R9, RZ ;  /* 0x000000090c0b7227 */ /* 0x000fca00078e00ff */
[----:B------:R-:W-:-:S05]  /*05f0*/  IADD3 R4, PT, PT, -R11, RZ, RZ ;  /* 0x000000ff0b047210 */ /* 0x000fca0007ffe1ff */
[----:B------:R-:W-:Y:S02]  /*0600*/  IMAD R9, R0, R4, R9 ;  /* 0x0000000400097224 */ /* 0x000fe400078e0209 */
[----:B------:R-:W0:Y:S03]  /*0610*/  LDC.64 R4, c[0x0][0x3a0] ;  /* 0x0000e800ff047b82 */ /* 0x000e260000000a00 */
[----:B------:R-:W-:-:S13]  /*0620*/  ISETP.GE.U32.AND P0, PT, R9, R0, PT ;  /* 0x000000000900720c */ /* 0x000fda0003f06070 */
[----:B------:R-:W-:Y:S01]  /*0630*/  @P0 IADD3 R9, PT, PT, -R0, R9, RZ ;  /* 0x0000000900090210 */ /* 0x000fe20007ffe1ff */
[----:B------:R-:W-:-:S03]  /*0640*/  @P0 VIADD R11, R11, 0x1 ;  /* 0x000000010b0b0836 */ /* 0x000fc60000000000 */
[----:B------:R-:W-:-:S13]  /*0650*/  ISETP.GE.U32.AND P1, PT, R9, R0, PT ;  /* 0x000000000900720c */ /* 0x000fda0003f26070 */
[----:B------:R-:W-:Y:S02]  /*0660*/  @P1 IADD3 R11, PT, PT, R11, 0x1, RZ ;  /* 0x000000010b0b1810 */ /* 0x000fe40007ffe0ff */
[----:B------:R-:W-:-:S04]  /*0670*/  @!P2 LOP3.LUT R11, RZ, R0, RZ, 0x33, !PT ;  /* 0x00000000ff0ba212 */ /* 0x000fc800078e33ff */
[----:B------:R-:W-:-:S04]  /*0680*/  IADD3 R8, PT, PT, R10, R11, RZ ;  /* 0x0000000b0a087210 */ /* 0x000fc80007ffe0ff */
[C---:B------:R-:W-:Y:S02]  /*0690*/  LOP3.LUT R9, R8.reuse, 0x3, RZ, 0xc0, !PT ;  /* 0x0000000308097812 */ /* 0x040fe400078ec0ff */
[----:B------:R-:W-:Y:S02]  /*06a0*/  ISETP.GE.U32.AND P1, PT, R8, 0x3, PT ;  /* 0x000000030800780c */ /* 0x000fe40003f26070 */
[----:B------:R-:W-:-:S13]  /*06b0*/  ISETP.NE.AND P0, PT, R9, 0x3, PT ;  /* 0x000000030900780c */ /* 0x000fda0003f05270 */
[----:B0-----:R-:W-:Y:S05]  /*06c0*/  @!P0 BRA `(.L_x_255) ;  /* 0x0000000000308947 */ /* 0x001fea0003800000 */
[----:B------:R-:W0:Y:S01]  /*06d0*/  LDC.64 R12, c[0x0][0x3a0] ;  /* 0x0000e800ff0c7b82 */ /* 0x000e220000000a00 */
[----:B------:R-:W-:-:S04]  /*06e0*/  IADD3 R8, PT, PT, R8, 0x1, RZ ;  /* 0x0000000108087810 */ /* 0x000fc80007ffe0ff */
[----:B------:R-:W-:-:S05]  /*06f0*/  LOP3.LUT R8, R8, 0x3, RZ, 0xc0, !PT ;  /* 0x0000000308087812 */ /* 0x000fca00078ec0ff */
[----:B------:R-:W-:-:S07]  /*0700*/  IMAD.MOV R14, RZ, RZ, -R8 ;  /* 0x000000ffff0e7224 */ /* 0x000fce00078e0a08 */
.L_x_256:
[----:B-1----:R-:W-:-:S06]  /*0710*/  IMAD.WIDE R10, R7, 0x4, R2 ;  /* 0x00000004070a7825 */ /* 0x002fcc00078e0202 */
[----:B------:R-:W2:Y:S01]  /*0720*/  LDG.E R11, desc[UR4][R10.64] ;  /* 0x000000040a0b7981 */ /* 0x000ea2000c1e1900 */
[----:B0-----:R-:W-:Y:S01]  /*0730*/  IMAD.WIDE R8, R7, 0x4, R12 ;  /* 0x0000000407087825 */ /* 0x001fe200078e020c */
[----:B------:R-:W-:Y:S02]  /*0740*/  IADD3 R14, PT, PT, R14, 0x1, RZ ;  /* 0x000000010e0e7810 */ /* 0x000fe40007ffe0ff */
[----:B------:R-:W-:Y:S02]  /*0750*/  IADD3 R7, PT, PT, R0, R7, RZ ;  /* 0x0000000700077210 */ /* 0x000fe40007ffe0ff */
[----:B------:R-:W-:Y:S01]  /*0760*/  ISETP.NE.AND P0, PT, R14, RZ, PT ;  /* 0x000000ff0e00720c */ /* 0x000fe20003f05270 */
[----:B--2---:R1:W-:-:S12]  /*0770*/  STG.E desc[UR4][R8.64], R11 ;  /* 0x0000000b08007986 */ /* 0x0043d8000c101904 */
[----:B------:R-:W-:Y:S05]  /*0780*/  @P0 BRA `(.L_x_256) ;  /* 0xfffffffc00e00947 */ /* 0x000fea000383ffff */
.L_x_255:
[----:B------:R-:W-:Y:S05]  /*0790*/  BSYNC.RECONVERGENT B0 ;  /* 0x0000000000007941 */ /* 0x000fea0003800200 */
.L_x_254:
[----:B------:R-:W-:Y:S05]  /*07a0*/  @!P1 EXIT ;  /* 0x000000000000994d */ /* 0x000fea0003800000 */
.L_x_257:
[----:B0-----:R-:W-:-:S05]  /*07b0*/  IMAD.WIDE R18, R7, 0x4, R2 ;  /* 0x0000000407127825 */ /* 0x001fca00078e0202 */
[----:B------:R-:W2:Y:S01]  /*07c0*/  LDG.E R23, desc[UR4][R18.64] ;  /* 0x0000000412177981 */ /* 0x000ea2000c1e1900 */
[----:B------:R-:W-:-:S04]  /*07d0*/  IMAD.WIDE R20, R7, 0x4, R4 ;  /* 0x0000000407147825 */ /* 0x000fc800078e0204 */
[C---:B-1----:R-:W-:Y:S01]  /*07e0*/  IMAD.WIDE R8, R0.reuse, 0x4, R18 ;  /* 0x0000000400087825 */ /* 0x042fe200078e0212 */
[----:B--2---:R0:W-:Y:S04]  /*07f0*/  STG.E desc[UR4][R20.64], R23 ;  /* 0x0000001714007986 */ /* 0x0041e8000c101904 */
        /* <DEDUP_REMOVED lines=9> */
[C---:B------:R-:W-:Y:S01]  /*0890*/  IMAD.WIDE R18, R0.reuse, 0x4, R14 ;  /* 0x0000000400127825 */ /* 0x040fe200078e020e */
[----:B------:R-:W-:-:S04]  /*08a0*/  LEA R7, R0, R7, 0x2 ;  /* 0x0000000700077211 */ /* 0x000fc800078e10ff */
[----:B------:R-:W-:Y:S01]  /*08b0*/  ISETP.GE.AND P0, PT, R7, R6, PT ;  /* 0x000000060700720c */ /* 0x000fe20003f06270 */
[----:B--2---:R0:W-:-:S12]  /*08c0*/  STG.E desc[UR4][R18.64], R17 ;  /* 0x0000001112007986 */ /* 0x0041d8000c101904 */
[----:B------:R-:W-:Y:S05]  /*08d0*/  @!P0 BRA `(.L_x_257) ;  /* 0xfffffffc00b48947 */ /* 0x000fea000383ffff */
[----:B------:R-:W-:Y:S05]  /*08e0*/  EXIT ;  /* 0x000000000000794d */ /* 0x000fea0003800000 */
.L_x_258:
        /* <DEDUP_REMOVED lines=9> */
.L_x_285:


//--------------------- .text._Z16array_dot_vec_cuiPPfS0_PiS_S_ --------------------------
	.section	.text._Z16array_dot_vec_cuiPPfS0_PiS_S_,"ax",@progbits
	.align	128
        .global         _Z16array_dot_vec_cuiPPfS0_PiS_S_
        .type           _Z16array_dot_vec_cuiPPfS0_PiS_S_,@function
        .size           _Z16array_dot_vec_cuiPPfS0_PiS_S_,(.L_x_286 - _Z16array_dot_vec_cuiPPfS0_PiS_S_)
        .other          _Z16array_dot_vec_cuiPPfS0_PiS_S_,@"STO_CUDA_ENTRY STV_DEFAULT"
_Z16array_dot_vec_cuiPPfS0_PiS_S_:
.text._Z16array_dot_vec_cuiPPfS0_PiS_S_:
[----:B------:R-:W-:Y:S01]  /*0000*/  LDC R1, c[0x0][0x37c] ;  /* 0x0000df00ff017b82 */ /* 0x000fe20000000800 */
[----:B------:R-:W0:Y:S01]  /*0010*/  S2R R0, SR_TID.X ;  /* 0x0000000000007919 */ /* 0x000e220000002100 */
[----:B------:R-:W0:Y:S01]  /*0020*/  LDCU UR4, c[0x0][0x360] ;  /* 0x00006c00ff0477ac */ /* 0x000e220008000800 */
[----:B------:R-:W0:Y:S01]  /*0030*/  S2R R3, SR_CTAID.X ;  /* 0x0000000000037919 */ /* 0x000e220000002500 */
[----:B------:R-:W1:Y:S01]  /*0040*/  LDCU UR5, c[0x0][0x380] ;  /* 0x00007000ff0577ac */ /* 0x000e620008000800 */
[----:B0-----:R-:W-:-:S05]  /*0050*/  IMAD R0, R3, UR4, R0 ;  /* 0x0000000403007c24 */ /* 0x001fca000f8e0200 */
[----:B-1----:R-:W-:-:S13]  /*0060*/  ISETP.GE.AND P0, PT, R0, UR5, PT ;  /* 0x0000000500007c0c */ /* 0x002fda000bf06270 */
[----:B------:R-:W-:Y:S05]  /*0070*/  @P0 EXIT ;  /* 0x000000000000094d */ /* 0x000fea0003800000 */
[----:B------:R-:W0:Y:S01]  /*0080*/  LDCU UR5, c[0x0][0x370] ;  /* 0x00006e00ff0577ac */ /* 0x000e220008000800 */
[----:B------:R-:W1:Y:S01]  /*0090*/  LDCU.64 UR6, c[0x0][0x358] ;  /* 0x00006b00ff0677ac */ /* 0x000e620008000a00 */
[----:B0-----:R-:W-:-:S12]  /*00a0*/  UIMAD UR4, UR4, UR5, URZ ;  /* 0x00000005040472a4 */ /* 0x001fd8000f8e02ff */
.L_x_262:
[----:B------:R-:W0:Y:S08]  /*00b0*/  LDC.64 R2, c[0x0][0x3a8] ;  /* 0x0000ea00ff027b82 */ /* 0x000e300000000a00 */
[----:B------:R-:W2:Y:S01]  /*00c0*/  LDC.64 R4, c[0x0][0x398] ;  /* 0x0000e600ff047b82 */ /* 0x000ea20000000a00 */
[----:B0-----:R-:W-:-:S05]  /*00d0*/  IMAD.WIDE R2, R0, 0x4, R2 ;  /* 0x0000000400027825 */ /* 0x001fca00078e0202 */
[----:B-1----:R0:W-:Y:S01]  /*00e0*/  STG.E desc[UR6][R2.64], RZ ;  /* 0x000000ff02007986 */ /* 0x0021e2000c101906 */
[----:B--2---:R-:W-:-:S05]  /*00f0*/  IMAD.WIDE R4, R0, 0x4, R4 ;  /* 0x0000000400047825 */ /* 0x004fca00078e0204 */
[----:B------:R-:W2:Y:S01]  /*0100*/  LDG.E R6, desc[UR6][R4.64] ;  /* 0x0000000604067981 */ /* 0x000ea2000c1e1900 */
[----:B------:R-:W-:Y:S01]  /*0110*/  BSSY.RECONVERGENT B0, `(.L_x_259) ;  /* 0x0000018000007945 */ /* 0x000fe20003800200 */
[----:B--2---:R-:W-:-:S13]  /*0120*/  ISETP.GE.AND P0, PT, R6, 0x1, PT ;  /* 0x000000010600780c */ /* 0x004fda0003f06270 */
[----:B0-----:R-:W-:Y:S05]  /*0130*/  @!P0 BRA `(.L_x_260) ;  /* 0x0000000000548947 */ /* 0x001fea0003800000 */
[----:B------:R-:W0:Y:S01]  /*0140*/  LDC.64 R6, c[0x0][0x390] ;  /* 0x0000e400ff067b82 */ /* 0x000e220000000a00 */
[----:B------:R-:W-:-:S07]  /*0150*/  CS2R R10, SRZ ;  /* 0x00000000000a7805 */ /* 0x000fce000001ff00 */
[----:B------:R-:W1:Y:S01]  /*0160*/  LDC.64 R8, c[0x0][0x388] ;  /* 0x0000e200ff087b82 */ /* 0x000e620000000a00 */
[----:B0-----:R-:W-:-:S04]  /*0170*/  IMAD.WIDE R6, R0, 0x8, R6 ;  /* 0x0000000800067825 */ /* 0x001fc800078e0206 */
[----:B-1----:R-:W-:-:S07]  /*0180*/  IMAD.WIDE R8, R0, 0x8, R8 ;  /* 0x0000000800087825 */ /* 0x002fce00078e0208 */
.L_x_261:
[----:B------:R-:W2:Y:S01]  /*0190*/  LDG.E.64 R12, desc[UR6][R8.64] ;  /* 0x00000006080c7981 */ /* 0x000ea2000c1e1b00 */
[----:B------:R-:W0:Y:S01]  /*01a0*/  LDC.64 R16, c[0x0][0x3a0] ;  /* 0x0000e800ff107b82 */ /* 0x000e220000000a00 */
[C---:B--2---:R-:W-:Y:S02]  /*01b0*/  IMAD.WIDE.U32 R14, R10.reuse, 0x4, R12 ;  /* 0x000000040a0e7825 */ /* 0x044fe400078e000c */
[----:B------:R-:W2:Y:S04]  /*01c0*/  LDG.E.64 R12, desc[UR6][R6.64] ;  /* 0x00000006060c7981 */ /* 0x000ea8000c1e1b00 */
[----:B------:R-:W3:Y:S02]  /*01d0*/  LDG.E R14, desc[UR6][R14.64] ;  /* 0x000000060e0e7981 */ /* 0x000ee4000c1e1900 */
[----:B---3--:R-:W0:Y:S01]  /*01e0*/  F2I.TRUNC.NTZ R19, R14 ;  /* 0x0000000e00137305 */ /* 0x008e22000020f100 */
[----:B--2---:R-:W-:-:S06]  /*01f0*/  IMAD.WIDE.U32 R12, R10, 0x4, R12 ;  /* 0x000000040a0c7825 */ /* 0x004fcc00078e000c */
[----:B------:R-:W2:Y:S01]  /*0200*/  LDG.E R12, desc[UR6][R12.64] ;  /* 0x000000060c0c7981 */ /* 0x000ea2000c1e1900 */
[----:B0-----:R-:W-:-:S06]  /*0210*/  IMAD.WIDE R16, R19, 0x4, R16 ;  /* 0x0000000413107825 */ /* 0x001fcc00078e0210 */
[----:B------:R-:W2:Y:S02]  /*0220*/  LDG.E R16, desc[UR6][R16.64] ;  /* 0x0000000610107981 */ /* 0x000ea4000c1e1900 */
[----:B--2---:R-:W-:-:S05]  /*0230*/  FFMA R11, R12, R16, R11 ;  /* 0x000000100c0b7223 */ /* 0x004fca000000000b */
[----:B------:R0:W-:Y:S04]  /*0240*/  STG.E desc[UR6][R2.64], R11 ;  /* 0x0000000b02007986 */ /* 0x0001e8000c101906 */
[----:B------:R-:W2:Y:S01]  /*0250*/  LDG.E R19, desc[UR6][R4.64] ;  /* 0x0000000604137981 */ /* 0x000ea2000c1e1900 */
[----:B------:R-:W-:-:S04]  /*0260*/  IADD3 R10, PT, PT, R10, 0x1, RZ ;  /* 0x000000010a0a7810 */ /* 0x000fc80007ffe0ff */
[----:B--2---:R-:W-:-:S13]  /*0270*/  ISETP.GE.AND P0, PT, R10, R19, PT ;  /* 0x000000130a00720c */ /* 0x004fda0003f06270 */
[----:B0-----:R-:W-:Y:S05]  /*0280*/  @!P0 BRA `(.L_x_261) ;  /* 0xfffffffc00c08947 */ /* 0x001fea000383ffff */
.L_x_260:
[----:B------:R-:W-:Y:S05]  /*0290*/  BSYNC.RECONVERGENT B0 ;  /* 0x0000000000007941 */ /* 0x000fea0003800200 */
.L_x_259:
[----:B------:R-:W0:Y:S01]  /*02a0*/  LDCU UR5, c[0x0][0x380] ;  /* 0x00007000ff0577ac */ /* 0x000e220008000800 */
[----:B------:R-:W-:-:S04]  /*02b0*/  IADD3 R0, PT, PT, R0, UR4, RZ ;  /* 0x0000000400007c10 */ /* 0x000fc8000fffe0ff */
[----:B0-----:R-:W-:-:S13]  /*02c0*/  ISETP.GE.AND P0, PT, R0, UR5, PT ;  /* 0x0000000500007c0c */ /* 0x001fda000bf06270 */
[----:B------:R-:W-:Y:S05]  /*02d0*/  @!P0 BRA `(.L_x_262) ;  /* 0xfffffffc00748947 */ /* 0x000fea000383ffff */
[----:B------:R-:W-:Y:S05]  /*02e0*/  EXIT ;  /* 0x000000000000794d */ /* 0x000fea0003800000 */
.L_x_263:
        /* <DEDUP_REMOVED lines=9> */
.L_x_286:


//--------------------- .text._Z14vec_min_vec_cuiPfS_S_ --------------------------
	.section	.text._Z14vec_min_vec_cuiPfS_S_,"ax",@progbits
	.align	128
        .global         _Z14vec_min_vec_cuiPfS_S_
        .type           _Z14vec_min_vec_cuiPfS_S_,@function
        .size           _Z14vec_min_vec_cuiPfS_S_,(.L_x_287 - _Z14vec_min_vec_cuiPfS_S_)
        .other          _Z14vec_min_vec_cuiPfS_S_,@"STO_CUDA_ENTRY STV_DEFAULT"
_Z14vec_min_vec_cuiPfS_S_:
.text._Z14vec_min_vec_cuiPfS_S_:
        /* <DEDUP_REMOVED lines=10> */
[----:B------:R-:W0:Y:S01]  /*00a0*/  I2F.U32.RP R8, R0 ;  /* 0x0000000000087306 */ /* 0x000e220000209000 */
[----:B------:R-:W-:Y:S01]  /*00b0*/  IADD3 R2, PT, PT, R0, R3, RZ ;  /* 0x0000000300027210 */ /* 0x000fe20007ffe0ff */
[----:B------:R-:W1:Y:S01]  /*00c0*/  LDCU.64 UR4, c[0x0][0x358] ;  /* 0x00006b00ff0477ac */ /* 0x000e620008000a00 */
[----:B------:R-:W-:Y:S01]  /*00d0*/  IADD3 R9, PT, PT, RZ, -R0, RZ ;  /* 0x80000000ff097210 */ /* 0x000fe20007ffe0ff */
[----:B------:R-:W-:Y:S01]  /*00e0*/  BSSY.RECONVERGENT B0, `(.L_x_264) ;  /* 0x000002b000007945 */ /* 0x000fe20003800200 */
[C---:B------:R-:W-:Y:S02]  /*00f0*/  ISETP.GE.AND P0, PT, R2.reuse, UR6, PT ;  /* 0x0000000602007c0c */ /* 0x040fe4000bf06270 */
[----:B------:R-:W-:Y:S02]  /*0100*/  VIMNMX R7, PT, PT, R2, UR6, !PT ;  /* 0x0000000602077c48 */ /* 0x000fe4000ffe0100 */
[----:B------:R-:W-:Y:S02]  /*0110*/  SEL R6, RZ, 0x1, P0 ;  /* 0x00000001ff067807 */ /* 0x000fe40000000000 */
[----:B------:R-:W-:-:S02]  /*0120*/  ISETP.NE.U32.AND P2, PT, R0, RZ, PT ;  /* 0x000000ff0000720c */ /* 0x000fc40003f45070 */
[----:B------:R-:W-:Y:S01]  /*0130*/  IADD3 R7, PT, PT, R7, -R2, -R6 ;  /* 0x8000000207077210 */ /* 0x000fe20007ffe806 */
[----:B0-----:R-:W0:Y:S02]  /*0140*/  MUFU.RCP R8, R8 ;  /* 0x0000000800087308 */ /* 0x001e240000001000 */
[----:B0-----:R-:W-:-:S06]  /*0150*/  IADD3 R4, PT, PT, R8, 0xffffffe, RZ ;  /* 0x0ffffffe08047810 */ /* 0x001fcc0007ffe0ff */
[----:B------:R0:W2:Y:S02]  /*0160*/  F2I.FTZ.U32.TRUNC.NTZ R5, R4 ;  /* 0x0000000400057305 */ /* 0x0000a4000021f000 */
[----:B0-----:R-:W-:Y:S02]  /*0170*/  HFMA2 R4, -RZ, RZ, 0, 0 ;  /* 0x00000000ff047431 */ /* 0x001fe400000001ff */
[----:B--2---:R-:W-:-:S04]  /*0180*/  IMAD R9, R9, R5, RZ ;  /* 0x0000000509097224 */ /* 0x004fc800078e02ff */
[----:B------:R-:W-:-:S06]  /*0190*/  IMAD.HI.U32 R8, R5, R9, R4 ;  /* 0x0000000905087227 */ /* 0x000fcc00078e0004 */
[----:B------:R-:W-:-:S05]  /*01a0*/  IMAD.HI.U32 R5, R8, R7, RZ ;  /* 0x0000000708057227 */ /* 0x000fca00078e00ff */
[----:B------:R-:W-:-:S05]  /*01b0*/  IADD3 R2, PT, PT, -R5, RZ, RZ ;  /* 0x000000ff05027210 */ /* 0x000fca0007ffe1ff */
[----:B------:R-:W-:-:S05]  /*01c0*/  IMAD R7, R0, R2, R7 ;  /* 0x0000000200077224 */ /* 0x000fca00078e0207 */
[----:B------:R-:W-:-:S13]  /*01d0*/  ISETP.GE.U32.AND P0, PT, R7, R0, PT ;  /* 0x000000000700720c */ /* 0x000fda0003f06070 */
[----:B------:R-:W-:Y:S02]  /*01e0*/  @P0 IADD3 R7, PT, PT, -R0, R7, RZ ;  /* 0x0000000700070210 */ /* 0x000fe40007ffe1ff */
[----:B------:R-:W-:Y:S02]  /*01f0*/  @P0 IADD3 R5, PT, PT, R5, 0x1, RZ ;  /* 0x0000000105050810 */ /* 0x000fe40007ffe0ff */
[----:B------:R-:W-:-:S13]  /*0200*/  ISETP.GE.U32.AND P1, PT, R7, R0, PT ;  /* 0x000000000700720c */ /* 0x000fda0003f26070 */
[----:B------:R-:W-:Y:S02]  /*0210*/  @P1 IADD3 R5, PT, PT, R5, 0x1, RZ ;  /* 0x0000000105051810 */ /* 0x000fe40007ffe0ff */
[----:B------:R-:W-:-:S04]  /*0220*/  @!P2 LOP3.LUT R5, RZ, R0, RZ, 0x33, !PT ;  /* 0x00000000ff05a212 */ /* 0x000fc800078e33ff */
[----:B------:R-:W-:-:S04]  /*0230*/  IADD3 R2, PT, PT, R6, R5, RZ ;  /* 0x0000000506027210 */ /* 0x000fc80007ffe0ff */
[C---:B------:R-:W-:Y:S02]  /*0240*/  LOP3.LUT R4, R2.reuse, 0x3, RZ, 0xc0, !PT ;  /* 0x0000000302047812 */ /* 0x040fe400078ec0ff */
[----:B------:R-:W-:Y:S02]  /*0250*/  ISETP.GE.U32.AND P1, PT, R2, 0x3, PT ;  /* 0x000000030200780c */ /* 0x000fe40003f26070 */
[----:B------:R-:W-:-:S13]  /*0260*/  ISETP.NE.AND P0, PT, R4, 0x3, PT ;  /* 0x000000030400780c */ /* 0x000fda0003f05270 */
[----:B-1----:R-:W-:Y:S05]  /*0270*/  @!P0 BRA `(.L_x_265) ;  /* 0x0000000000448947 */ /* 0x002fea0003800000 */
[----:B------:R-:W0:Y:S01]  /*0280*/  LDC.64 R4, c[0x0][0x388] ;  /* 0x0000e200ff047b82 */ /* 0x000e220000000a00 */
[----:B------:R-:W-:-:S04]  /*0290*/  IADD3 R2, PT, PT, R2, 0x1, RZ ;  /* 0x0000000102027810 */ /* 0x000fc80007ffe0ff */
[----:B------:R-:W-:-:S03]  /*02a0*/  LOP3.LUT R2, R2, 0x3, RZ, 0xc0, !PT ;  /* 0x0000000302027812 */ /* 0x000fc600078ec0ff */
[----:B------:R-:W1:Y:S01]  /*02b0*/  LDC.64 R6, c[0x0][0x390] ;  /* 0x0000e400ff067b82 */ /* 0x000e620000000a00 */
[----:B------:R-:W-:-:S07]  /*02c0*/  IADD3 R2, PT, PT, -R2, RZ, RZ ;  /* 0x000000ff02027210 */ /* 0x000fce0007ffe1ff */
[----:B------:R-:W2:Y:S02]  /*02d0*/  LDC.64 R8, c[0x0][0x398] ;  /* 0x0000e600ff087b82 */ /* 0x000ea40000000a00 */
.L_x_266:
[----:B-1----:R-:W-:-:S04]  /*02e0*/  IMAD.WIDE R12, R3, 0x4, R6 ;  /* 0x00000004030c7825 */ /* 0x002fc800078e0206 */
[C---:B0-----:R-:W-:Y:S02]  /*02f0*/  IMAD.WIDE R14, R3.reuse, 0x4, R4 ;  /* 0x00000004030e7825 */ /* 0x041fe400078e0204 */
[----:B---3--:R-:W3:Y:S04]  /*0300*/  LDG.E R13, desc[UR4][R12.64] ;  /* 0x000000040c0d7981 */ /* 0x008ee8000c1e1900 */
[----:B------:R-:W3:Y:S01]  /*0310*/  LDG.E R14, desc[UR4][R14.64] ;  /* 0x000000040e0e7981 */ /* 0x000ee2000c1e1900 */
[----:B--2---:R-:W-:Y:S01]  /*0320*/  IMAD.WIDE R10, R3, 0x4, R8 ;  /* 0x00000004030a7825 */ /* 0x004fe200078e0208 */
[----:B------:R-:W-:Y:S02]  /*0330*/  IADD3 R2, PT, PT, R2, 0x1, RZ ;  /* 0x0000000102027810 */ /* 0x000fe40007ffe0ff */
[----:B------:R-:W-:-:S02]  /*0340*/  IADD3 R3, PT, PT, R0, R3, RZ ;  /* 0x0000000300037210 */ /* 0x000fc40007ffe0ff */
[----:B------:R-:W-:Y:S01]  /*0350*/  ISETP.NE.AND P0, PT, R2, RZ, PT ;  /* 0x000000ff0200720c */ /* 0x000fe20003f05270 */
[----:B---3--:R-:W-:-:S05]  /*0360*/  FADD R17, R14, -R13 ;  /* 0x8000000d0e117221 */ /* 0x008fca0000000000 */
[----:B------:R3:W-:Y:S07]  /*0370*/  STG.E desc[UR4][R10.64], R17 ;  /* 0x000000110a007986 */ /* 0x0007ee000c101904 */
[----:B------:R-:W-:Y:S05]  /*0380*/  @P0 BRA `(.L_x_266) ;  /* 0xfffffffc00d40947 */ /* 0x000fea000383ffff */
.L_x_265:
[----:B------:R-:W-:Y:S05]  /*0390*/  BSYNC.RECONVERGENT B0 ;  /* 0x0000000000007941 */ /* 0x000fea0003800200 */
.L_x_264:
[----:B------:R-:W-:Y:S05]  /*03a0*/  @!P1 EXIT ;  /* 0x000000000000994d */ /* 0x000fea0003800000 */
.L_x_267:
[----:B------:R-:W3:Y:S08]  /*03b0*/  LDC.64 R4, c[0x0][0x388] ;  /* 0x0000e200ff047b82 */ /* 0x000ef00000000a00 */
[----:B------:R-:W0:Y:S01]  /*03c0*/  LDC.64 R6, c[0x0][0x390] ;  /* 0x0000e400ff067b82 */ /* 0x000e220000000a00 */
[----:B---3--:R-:W-:-:S07]  /*03d0*/  IMAD.WIDE R10, R3, 0x4, R4 ;  /* 0x00000004030a7825 */ /* 0x008fce00078e0204 */
[----:B------:R-:W1:Y:S01]  /*03e0*/  LDC.64 R4, c[0x0][0x398] ;  /* 0x0000e600ff047b82 */ /* 0x000e620000000a00 */
[----:B--2---:R-:W2:Y:S01]  /*03f0*/  LDG.E R2, desc[UR4][R10.64] ;  /* 0x000000040a027981 */ /* 0x004ea2000c1e1900 */
[----:B0-----:R-:W-:-:S05]  /*0400*/  IMAD.WIDE R12, R3, 0x4, R6 ;  /* 0x00000004030c7825 */ /* 0x001fca00078e0206 */
[----:B------:R-:W2:Y:S01]  /*0410*/  LDG.E R7, desc[UR4][R12.64] ;  /* 0x000000040c077981 */ /* 0x000ea2000c1e1900 */
[----:B-1----:R-:W-:-:S04]  /*0420*/  IMAD.WIDE R16, R3, 0x4, R4 ;  /* 0x0000000403107825 */ /* 0x002fc800078e0204 */
[----:B------:R-:W-:-:S04]  /*0430*/  IMAD.WIDE R4, R0, 0x4, R10 ;  /* 0x0000000400047825 */ /* 0x000fc800078e020a */
[----:B--2---:R-:W-:Y:S01]  /*0440*/  FADD R19, R2, -R7 ;  /* 0x8000000702137221 */ /* 0x004fe20000000000 */
[----:B------:R-:W-:-:S04]  /*0450*/  IMAD.WIDE R6, R0, 0x4, R12 ;  /* 0x0000000400067825 */ /* 0x000fc800078e020c */
[----:B------:R0:W-:Y:S04]  /*0460*/  STG.E desc[UR4][R16.64], R19 ;  /* 0x0000001310007986 */ /* 0x0001e8000c101904 */
[----:B------:R-:W2:Y:S04]  /*0470*/  LDG.E R2, desc[UR4][R4.64] ;  /* 0x0000000404027981 */ /* 0x000ea8000c1e1900 */
[----:B------:R-:W2:Y:S01]  /*0480*/  LDG.E R15, desc[UR4][R6.64] ;  /* 0x00000004060f7981 */ /* 0x000ea2000c1e1900 */
[----:B------:R-:W-:-:S04]  /*0490*/  IMAD.WIDE R8, R0, 0x4, R16 ;  /* 0x0000000400087825 */ /* 0x000fc800078e0210 */
[----:B------:R-:W-:-:S04]  /*04a0*/  IMAD.WIDE R10, R0, 0x4, R4 ;  /* 0x00000004000a7825 */ /* 0x000fc800078e0204 */
[----:B------:R-:W-:-:S04]  /*04b0*/  IMAD.WIDE R12, R0, 0x4, R6 ;  /* 0x00000004000c7825 */ /* 0x000fc800078e0206 */
[----:B--2---:R-:W-:-:S05]  /*04c0*/  FADD R21, R2, -R15 ;  /* 0x8000000f02157221 */ /* 0x004fca0000000000 */
        /* <DEDUP_REMOVED lines=8> */
[----:B------:R-:W1:Y:S04]  /*0550*/  LDG.E R4, desc[UR4][R4.64] ;  /* 0x0000000404047981 */ /* 0x000e68000c1e1900 */
[----:B------:R-:W1:Y:S01]  /*0560*/  LDG.E R7, desc[UR4][R6.64] ;  /* 0x0000000406077981 */ /* 0x000e62000c1e1900 */
[C---:B0-----:R-:W-:Y:S01]  /*0570*/  IMAD.WIDE R16, R0.reuse, 0x4, R14 ;  /* 0x0000000400107825 */ /* 0x041fe200078e020e */
[----:B------:R-:W-:-:S04]  /*0580*/  LEA R3, R0, R3, 0x2 ;  /* 0x0000000300037211 */ /* 0x000fc800078e10ff */
[----:B------:R-:W-:Y:S01]  /*0590*/  ISETP.GE.AND P0, PT, R3, UR6, PT ;  /* 0x0000000603007c0c */ /* 0x000fe2000bf06270 */
[----:B-1----:R-:W-:-:S05]  /*05a0*/  FADD R9, R4, -R7 ;  /* 0x8000000704097221 */ /* 0x002fca0000000000 */
[----:B------:R2:W-:Y:S07]  /*05b0*/  STG.E desc[UR4][R16.64], R9 ;  /* 0x0000000910007986 */ /* 0x0005ee000c101904 */
[----:B------:R-:W-:Y:S05]  /*05c0*/  @!P0 BRA `(.L_x_267) ;  /* 0xfffffffc00788947 */ /* 0x000fea000383ffff */
[----:B------:R-:W-:Y:S05]  /*05d0*/  EXIT ;  /* 0x000000000000794d */ /* 0x000fea0003800000 */
.L_x_268:
        /* <DEDUP_REMOVED lines=10> */
.L_x_287:


//--------------------- .text._Z14mat_dot_mat_cuiPPfS0_S0_ --------------------------
	.section	.text._Z14mat_dot_mat_cuiPPfS0_S0_,"ax",@progbits
	.align	128
        .global         _Z14mat_dot_mat_cuiPPfS0_S0_
        .type           _Z14mat_dot_mat_cuiPPfS0_S0_,@function
        .size           _Z14mat_dot_mat_cuiPPfS0_S0_,(.L_x_288 - _Z14mat_dot_mat_cuiPPfS0_S0_)
        .other          _Z14mat_dot_mat_cuiPPfS0_S0_,@"STO_CUDA_ENTRY STV_DEFAULT"
_Z14mat_dot_mat_cuiPPfS0_S0_:
.text._Z14mat_dot_mat_cuiPPfS0_S0_:
[----:B------:R-:W-:Y:S01]  /*0000*/  LDC R1, c[0x0][0x37c] ;  /* 0x0000df00ff017b82 */ /* 0x000fe20000000800 */
[----:B------:R-:W0:Y:S07]  /*0010*/  S2R R3, SR_TID.X ;  /* 0x0000000000037919 */ /* 0x000e2e0000002100 */
[----:B------:R-:W1:Y:S01]  /*0020*/  LDC R4, c[0x0][0x380] ;  /* 0x0000e000ff047b82 */ /* 0x000e620000000800 */
[----:B------:R-:W0:Y:S01]  /*0030*/  LDCU UR4, c[0x0][0x360] ;  /* 0x00006c00ff0477ac */ /* 0x000e220008000800 */
[----:B------:R-:W0:Y:S01]  /*0040*/  S2R R0, SR_CTAID.X ;  /* 0x0000000000007919 */ /* 0x000e220000002500 */
[----:B-1----:R-:W-:Y:S01]  /*0050*/  ISETP.GE.AND P0, PT, R4, 0x1, PT ;  /* 0x000000010400780c */ /* 0x002fe20003f06270 */
[----:B0-----:R-:W-:-:S05]  /*0060*/  IMAD R3, R0, UR4, R3 ;  /* 0x0000000400037c24 */ /* 0x001fca000f8e0203 */
[----:B------:R-:W-:-:S13]  /*0070*/  ISETP.GE.OR P0, PT, R3, R4, !P0 ;  /* 0x000000040300720c */ /* 0x000fda0004706670 */
[----:B------:R-:W-:Y:S05]  /*0080*/  @P0 EXIT ;  /* 0x000000000000094d */ /* 0x000fea0003800000 */
[----:B------:R-:W0:Y:S01]  /*0090*/  LDCU UR5, c[0x0][0x370] ;  /* 0x00006e00ff0577ac */ /* 0x000e220008000800 */
[----:B------:R-:W-:Y:S01]  /*00a0*/  LOP3.LUT R0, R4, 0x7, RZ, 0xc0, !PT ;  /* 0x0000000704007812 */ /* 0x000fe200078ec0ff */
[----:B------:R-:W1:Y:S03]  /*00b0*/  LDCU.64 UR8, c[0x0][0x358] ;  /* 0x00006b00ff0877ac */ /* 0x000e660008000a00 */
[----:B------:R-:W-:-:S04]  /*00c0*/  IADD3 R2, PT, PT, R0, -0x1, RZ ;  /* 0xffffffff00027810 */ /* 0x000fc80007ffe0ff */
[----:B------:R-:W-:Y:S02]  /*00d0*/  ISETP.GE.U32.AND P1, PT, R2, 0x3, PT ;  /* 0x000000030200780c */ /* 0x000fe40003f26070 */
[C---:B------:R-:W-:Y:S02]  /*00e0*/  LOP3.LUT R2, R4.reuse, 0x7ffffff8, RZ, 0xc0, !PT ;  /* 0x7ffffff804027812 */ /* 0x040fe400078ec0ff */
[----:B------:R-:W-:Y:S02]  /*00f0*/  LOP3.LUT R4, R4, 0x3, RZ, 0xc0, !PT ;  /* 0x0000000304047812 */ /* 0x000fe400078ec0ff */
[----:B------:R-:W-:Y:S01]  /*0100*/  IADD3 R5, PT, PT, -R2, RZ, RZ ;  /* 0x000000ff02057210 */ /* 0x000fe20007ffe1ff */
[----:B0-----:R-:W-:-:S12]  /*0110*/  UIMAD UR4, UR4, UR5, URZ ;  /* 0x00000005040472a4 */ /* 0x001fd8000f8e02ff */
.L_x_275:
[----:B0-----:R-:W0:Y:S01]  /*0120*/  LDC.64 R8, c[0x0][0x398] ;  /* 0x0000e600ff087b82 */ /* 0x001e220000000a00 */
[----:B--2---:R-:W2:Y:S01]  /*0130*/  LDCU UR5, c[0x0][0x380] ;  /* 0x00007000ff0577ac */ /* 0x004ea20008000800 */
[----:B------:R-:W-:-:S06]  /*0140*/  HFMA2 R6, -RZ, RZ, 0, 0 ;  /* 0x00000000ff067431 */ /* 0x000fcc00000001ff */
[----:B---3--:R-:W3:Y:S01]  /*0150*/  LDC.64 R10, c[0x0][0x388] ;  /* 0x0000e200ff0a7b82 */ /* 0x008ee20000000a00 */
[----:B0-----:R-:W-:-:S04]  /*0160*/  IMAD.WIDE R8, R3, 0x8, R8 ;  /* 0x0000000803087825 */ /* 0x001fc800078e0208 */
[C---:B---3--:R-:W-:Y:S01]  /*0170*/  IMAD.WIDE R10, R3.reuse, 0x8, R10 ;  /* 0x00000008030a7825 */ /* 0x048fe200078e020a */
[----:B------:R-:W-:-:S04]  /*0180*/  IADD3 R3, PT, PT, R3, UR4, RZ ;  /* 0x0000000403037c10 */ /* 0x000fc8000fffe0ff */
[----:B-12---:R-:W-:-:S13]  /*0190*/  ISETP.GE.AND P0, PT, R3, UR5, PT ;  /* 0x0000000503007c0c */ /* 0x006fda000bf06270 */
.L_x_274:
[----:B012---:R-:W2:Y:S01]  /*01a0*/  LDG.E.64 R12, desc[UR8][R8.64] ;  /* 0x00000008080c7981 */ /* 0x007ea2000c1e1b00 */
[----:B------:R-:W0:Y:S01]  /*01b0*/  LDC R7, c[0x0][0x380] ;  /* 0x0000e000ff077b82 */ /* 0x000e220000000800 */
[----:B------:R-:W-:Y:S02]  /*01c0*/  MOV R14, RZ ;  /* 0x000000ff000e7202 */ /* 0x000fe40000000f00 */
[----:B0-----:R-:W-:Y:S01]  /*01d0*/  ISETP.GE.U32.AND P2, PT, R7, 0x8, PT ;  /* 0x000000080700780c */ /* 0x001fe20003f46070 */
[----:B--2---:R-:W-:-:S05]  /*01e0*/  IMAD.WIDE.U32 R12, R6, 0x4, R12 ;  /* 0x00000004060c7825 */ /* 0x004fca00078e000c */
[----:B------:R0:W-:Y:S07]  /*01f0*/  STG.E desc[UR8][R12.64], RZ ;  /* 0x000000ff0c007986 */ /* 0x0001ee000c101908 */
[----:B---3--:R-:W-:Y:S05]  /*0200*/  @!P2 BRA `(.L_x_269) ;  /* 0x0000000400c0a947 */ /* 0x008fea0003800000 */
[----:B------:R-:W1:Y:S01]  /*0210*/  LDCU.64 UR6, c[0x0][0x390] ;  /* 0x00007200ff0677ac */ /* 0x000e620008000a00 */
[----:B------:R-:W-:Y:S01]  /*0220*/  HFMA2 R21, -RZ, RZ, 0, 0 ;  /* 0x00000000ff157431 */ /* 0x000fe200000001ff */
[----:B------:R-:W-:Y:S02]  /*0230*/  MOV R23, RZ ;  /* 0x000000ff00177202 */ /* 0x000fe40000000f00 */
[----:B------:R-:W-:Y:S01]  /*0240*/  MOV R20, R5 ;  /* 0x0000000500147202 */ /* 0x000fe20000000f00 */
[----:B-1----:R-:W-:-:S04]  /*0250*/  UIADD3 UR5, UP0, UPT, UR6, 0x20, URZ ;  /* 0x0000002006057890 */ /* 0x002fc8000ff1e0ff */
[----:B------:R-:W-:Y:S02]  /*0260*/  UIADD3.X UR6, UPT, UPT, URZ, UR7, URZ, UP0, !UPT ;  /* 0x00000007ff067290 */ /* 0x000fe400087fe4ff */
[----:B0-----:R-:W-:-:S04]  /*0270*/  MOV R12, UR5 ;  /* 0x00000005000c7c02 */ /* 0x001fc80008000f00 */
[----:B------:R-:W-:-:S07]  /*0280*/  MOV R13, UR6 ;  /* 0x00000006000d7c02 */ /* 0x000fce0008000f00 */
.L_x_270:
[----:B------:R-:W2:Y:S04]  /*0290*/  LDG.E.64 R16, desc[UR8][R10.64] ;  /* 0x000000080a107981 */ /* 0x000ea8000c1e1b00 */
[----:B0-----:R-:W3:Y:S04]  /*02a0*/  LDG.E.64 R14, desc[UR8][R12.64+-0x20] ;  /* 0xffffe0080c0e7981 */ /* 0x001ee8000c1e1b00 */
[----:B------:R-:W4:Y:S01]  /*02b0*/  LDG.E.64 R26, desc[UR8][R8.64] ;  /* 0x00000008081a7981 */ /* 0x000f22000c1e1b00 */
[----:B--2---:R-:W-:Y:S01]  /*02c0*/  IADD3 R24, P2, PT, R16, R23, RZ ;  /* 0x0000001710187210 */ /* 0x004fe20007f5e0ff */
[----:B---3--:R-:W-:-:S03]  /*02d0*/  IMAD.WIDE.U32 R28, R6, 0x4, R14 ;  /* 0x00000004061c7825 */ /* 0x008fc600078e000e */
[----:B------:R-:W-:Y:S01]  /*02e0*/  IADD3.X R25, PT, PT, R17, R21, RZ, P2, !PT ;  /* 0x0000001511197210 */ /* 0x000fe200017fe4ff */
[----:B----4-:R-:W-:Y:S02]  /*02f0*/  IMAD.WIDE.U32 R26, R6, 0x4, R26 ;  /* 0x00000004061a7825 */ /* 0x010fe400078e001a */
[----:B------:R-:W2:Y:S04]  /*0300*/  LDG.E R29, desc[UR8][R28.64] ;  /* 0x000000081c1d7981 */ /* 0x000ea8000c1e1900 */
[----:B------:R-:W2:Y:S04]  /*0310*/  LDG.E R15, desc[UR8][R26.64] ;  /* 0x000000081a0f7981 */ /* 0x000ea8000c1e1900 */
[----:B------:R-:W2:Y:S02]  /*0320*/  LDG.E R24, desc[UR8][R24.64] ;  /* 0x0000000818187981 */ /* 0x000ea4000c1e1900 */
[----:B--2---:R-:W-:-:S05]  /*0330*/  FFMA R22, R24, R29, R15 ;  /* 0x0000001d18167223 */ /* 0x004fca000000000f */
[----:B------:R0:W-:Y:S04]  /*0340*/  STG.E desc[UR8][R26.64], R22 ;  /* 0x000000161a007986 */ /* 0x0001e8000c101908 */
[----:B------:R-:W2:Y:S04]  /*0350*/  LDG.E.64 R16, desc[UR8][R10.64] ;  /* 0x000000080a107981 */ /* 0x000ea8000c1e1b00 */
[----:B------:R-:W3:Y:S04]  /*0360*/  LDG.E.64 R14, desc[UR8][R12.64+-0x18] ;  /* 0xffffe8080c0e7981 */ /* 0x000ee8000c1e1b00 */
[----:B------:R-:W4:Y:S01]  /*0370*/  LDG.E.64 R18, desc[UR8][R8.64] ;  /* 0x0000000808127981 */ /* 0x000f22000c1e1b00 */
[----:B--2---:R-:W-:Y:S01]  /*0380*/  IADD3 R16, P2, PT, R16, R23, RZ ;  /* 0x0000001710107210 */ /* 0x004fe20007f5e0ff */
[----:B---3--:R-:W-:-:S03]  /*0390*/  IMAD.WIDE.U32 R14, R6, 0x4, R14 ;  /* 0x00000004060e7825 */ /* 0x008fc600078e000e */
[----:B------:R-:W-:Y:S01]  /*03a0*/  IADD3.X R17, PT, PT, R17, R21, RZ, P2, !PT ;  /* 0x0000001511117210 */ /* 0x000fe200017fe4ff */
[----:B----4-:R-:W-:Y:S02]  /*03b0*/  IMAD.WIDE.U32 R18, R6, 0x4, R18 ;  /* 0x0000000406127825 */ /* 0x010fe400078e0012 */
[----:B------:R-:W0:Y:S04]  /*03c0*/  LDG.E R15, desc[UR8][R14.64] ;  /* 0x000000080e0f7981 */ /* 0x000e28000c1e1900 */
[----:B------:R-:W0:Y:S04]  /*03d0*/  LDG.E R25, desc[UR8][R18.64] ;  /* 0x0000000812197981 */ /* 0x000e28000c1e1900 */
[----:B------:R-:W0:Y:S02]  /*03e0*/  LDG.E R16, desc[UR8][R16.64+0x4] ;  /* 0x0000040810107981 */ /* 0x000e24000c1e1900 */
[----:B0-----:R-:W-:-:S05]  /*03f0*/  FFMA R22, R16, R15, R25 ;  /* 0x0000000f10167223 */ /* 0x001fca0000000019 */
        /* <DEDUP_REMOVED lines=68> */
[----:B------:R-:W2:Y:S04]  /*0840*/  LDG.E R19, desc[UR8][R18.64] ;  /* 0x0000000812137981 */ /* 0x000ea8000c1e1900 */
[----:B------:R-:W2:Y:S04]  /*0850*/  LDG.E R25, desc[UR8][R14.64] ;  /* 0x000000080e197981 */ /* 0x000ea8000c1e1900 */
[----:B------:R-:W2:Y:S01]  /*0860*/  LDG.E R16, desc[UR8][R16.64+0x1c] ;  /* 0x00001c0810107981 */ /* 0x000ea2000c1e1900 */
[----:B------:R-:W-:-:S04]  /*0870*/  IADD3 R20, PT, PT, R20, 0x8, RZ ;  /* 0x0000000814147810 */ /* 0x000fc80007ffe0ff */
[----:B------:R-:W-:Y:S02]  /*0880*/  ISETP.NE.AND P2, PT, R20, RZ, PT ;  /* 0x000000ff1400720c */ /* 0x000fe40003f45270 */
[----:B------:R-:W-:Y:S02]  /*0890*/  IADD3 R12, P4, PT, R12, 0x40, RZ ;  /* 0x000000400c0c7810 */ /* 0x000fe40007f9e0ff */
[----:B------:R-:W-:Y:S02]  /*08a0*/  IADD3 R23, P3, PT, R23, 0x20, RZ ;  /* 0x0000002017177810 */ /* 0x000fe40007f7e0ff */
[----:B------:R-:W-:Y:S02]  /*08b0*/  IADD3.X R13, PT, PT, RZ, R13, RZ, P4, !PT ;  /* 0x0000000dff0d7210 */ /* 0x000fe400027fe4ff */
[----:B------:R-:W-:Y:S01]  /*08c0*/  IADD3.X R21, PT, PT, RZ, R21, RZ, P3, !PT ;  /* 0x00000015ff157210 */ /* 0x000fe20001ffe4ff */
[----:B--2---:R-:W-:-:S05]  /*08d0*/  FFMA R25, R16, R19, R25 ;  /* 0x0000001310197223 */ /* 0x004fca0000000019 */
[----:B------:R0:W-:Y:S01]  /*08e0*/  STG.E desc[UR8][R14.64], R25 ;  /* 0x000000190e007986 */ /* 0x0001e2000c101908 */
[----:B------:R-:W-:Y:S05]  /*08f0*/  @P2 BRA `(.L_x_270) ;  /* 0xfffffff800642947 */ /* 0x000fea000383ffff */
[----:B0-----:R-:W-:-:S07]  /*0900*/  MOV R14, R2 ;  /* 0x00000002000e7202 */ /* 0x001fce0000000f00 */
.L_x_269:
[----:B------:R-:W-:-:S13]  /*0910*/  ISETP.NE.AND P2, PT, R0, RZ, PT ;  /* 0x000000ff0000720c */ /* 0x000fda0003f45270 */
[----:B------:R-:W-:Y:S05]  /*0920*/  @!P2 BRA `(.L_x_271) ;  /* 0x000000040070a947 */ /* 0x000fea0003800000 */
[----:B------:R-:W-:Y:S01]  /*0930*/  ISETP.NE.AND P2, PT, R4, RZ, PT ;  /* 0x000000ff0400720c */ /* 0x000fe20003f45270 */
[----:B------:R-:W-:-:S12]  /*0940*/  @!P1 BRA `(.L_x_272) ;  /* 0x0000000000bc9947 */ /* 0x000fd80003800000 */
[----:B0-----:R-:W0:Y:S01]  /*0950*/  LDC.64 R12, c[0x0][0x390] ;  /* 0x0000e400ff0c7b82 */ /* 0x001e220000000a00 */
[----:B------:R-:W2:Y:S04]  /*0960*/  LDG.E.64 R18, desc[UR8][R10.64] ;  /* 0x000000080a127981 */ /* 0x000ea8000c1e1b00 */
[----:B------:R-:W3:Y:S01]  /*0970*/  LDG.E.64 R22, desc[UR8][R8.64] ;  /* 0x0000000808167981 */ /* 0x000ee2000c1e1b00 */
[----:B0-----:R-:W-:-:S05]  /*0980*/  IMAD.WIDE.U32 R12, R14, 0x8, R12 ;  /* 0x000000080e0c7825 */ /* 0x001fca00078e000c */
[----:B------:R-:W4:Y:S01]  /*0990*/  LDG.E.64 R16, desc[UR8][R12.64] ;  /* 0x000000080c107981 */ /* 0x000f22000c1e1b00 */
[----:B--2---:R-:W-:-:S04]  /*09a0*/  IMAD.WIDE.U32 R18, R14, 0x4, R18 ;  /* 0x000000040e127825 */ /* 0x004fc800078e0012 */
[C---:B---3--:R-:W-:Y:S02]  /*09b0*/  IMAD.WIDE.U32 R22, R6.reuse, 0x4, R22 ;  /* 0x0000000406167825 */ /* 0x048fe400078e0016 */
[----:B------:R-:W2:Y:S04]  /*09c0*/  LDG.E R18, desc[UR8][R18.64] ;  /* 0x0000000812127981 */ /* 0x000ea8000c1e1900 */
[----:B------:R-:W2:Y:S01]  /*09d0*/  LDG.E R15, desc[UR8][R22.64] ;  /* 0x00000008160f7981 */ /* 0x000ea2000c1e1900 */
[----:B----4-:R-:W-:-:S06]  /*09e0*/  IMAD.WIDE.U32 R26, R6, 0x4, R16 ;  /* 0x00000004061a7825 */ /* 0x010fcc00078e0010 */
[----:B------:R-:W2:Y:S02]  /*09f0*/  LDG.E R27, desc[UR8][R26.64] ;  /* 0x000000081a1b7981 */ /* 0x000ea4000c1e1900 */
[----:B--2---:R-:W-:-:S05]  /*0a00*/  FFMA R15, R18, R27, R15 ;  /* 0x0000001b120f7223 */ /* 0x004fca000000000f */
[----:B------:R0:W-:Y:S04]  /*0a10*/  STG.E desc[UR8][R22.64], R15 ;  /* 0x0000000f16007986 */ /* 0x0001e8000c101908 */
[----:B------:R-:W2:Y:S04]  /*0a20*/  LDG.E.64 R20, desc[UR8][R10.64] ;  /* 0x000000080a147981 */ /* 0x000ea8000c1e1b00 */
[----:B------:R-:W3:Y:S04]  /*0a30*/  LDG.E.64 R24, desc[UR8][R12.64+0x8] ;  /* 0x000008080c187981 */ /* 0x000ee8000c1e1b00 */
[----:B------:R-:W4:Y:S01]  /*0a40*/  LDG.E.64 R16, desc[UR8][R8.64] ;  /* 0x0000000808107981 */ /* 0x000f22000c1e1b00 */
[----:B--2---:R-:W-:-:S04]  /*0a50*/  IMAD.WIDE.U32 R20, R14, 0x4, R20 ;  /* 0x000000040e147825 */ /* 0x004fc800078e0014 */
[C---:B---3--:R-:W-:Y:S02]  /*0a60*/  IMAD.WIDE.U32 R24, R6.reuse, 0x4, R24 ;  /* 0x0000000406187825 */ /* 0x048fe400078e0018 */
[----:B------:R-:W2:Y:S02]  /*0a70*/  LDG.E R20, desc[UR8][R20.64+0x4] ;  /* 0x0000040814147981 */ /* 0x000ea4000c1e1900 */
[----:B----4-:R-:W-:Y:S02]  /*0a80*/  IMAD.WIDE.U32 R28, R6, 0x4, R16 ;  /* 0x00000004061c7825 */ /* 0x010fe400078e0010 */
[----:B------:R-:W2:Y:S04]  /*0a90*/  LDG.E R25, desc[UR8][R24.64] ;  /* 0x0000000818197981 */ /* 0x000ea8000c1e1900 */
[----:B------:R-:W2:Y:S02]  /*0aa0*/  LDG.E R17, desc[UR8][R28.64] ;  /* 0x000000081c117981 */ /* 0x000ea4000c1e1900 */
[----:B--2---:R-:W-:-:S05]  /*0ab0*/  FFMA R25, R20, R25, R17 ;  /* 0x0000001914197223 */ /* 0x004fca0000000011 */
[----:B------:R1:W-:Y:S04]  /*0ac0*/  STG.E desc[UR8][R28.64], R25 ;  /* 0x000000191c007986 */ /* 0x0003e8000c101908 */
[----:B------:R-:W2:Y:S04]  /*0ad0*/  LDG.E.64 R18, desc[UR8][R10.64] ;  /* 0x000000080a127981 */ /* 0x000ea8000c1e1b00 */
[----:B0-----:R-:W3:Y:S04]  /*0ae0*/  LDG.E.64 R22, desc[UR8][R12.64+0x10] ;  /* 0x000010080c167981 */ /* 0x001ee8000c1e1b00 */
        /* <DEDUP_REMOVED lines=9> */
[----:B------:R-:W3:Y:S04]  /*0b80*/  LDG.E.64 R16, desc[UR8][R12.64+0x18] ;  /* 0x000018080c107981 */ /* 0x000ee8000c1e1b00 */
[----:B-1----:R-:W4:Y:S04]  /*0b90*/  LDG.E.64 R24, desc[UR8][R10.64] ;  /* 0x000000080a187981 */ /* 0x002f28000c1e1b00 */
[----:B------:R-:W5:Y:S01]  /*0ba0*/  LDG.E.64 R20, desc[UR8][R8.64] ;  /* 0x0000000808147981 */ /* 0x000f62000c1e1b00 */
[----:B---3--:R-:W-:-:S04]  /*0bb0*/  IMAD.WIDE.U32 R16, R6, 0x4, R16 ;  /* 0x0000000406107825 */ /* 0x008fc800078e0010 */
[----:B----4-:R-:W-:Y:S02]  /*0bc0*/  IMAD.WIDE.U32 R24, R14, 0x4, R24 ;  /* 0x000000040e187825 */ /* 0x010fe400078e0018 */
[----:B------:R-:W3:Y:S02]  /*0bd0*/  LDG.E R17, desc[UR8][R16.64] ;  /* 0x0000000810117981 */ /* 0x000ee4000c1e1900 */
[----:B-----5:R-:W-:Y:S02]  /*0be0*/  IMAD.WIDE.U32 R20, R6, 0x4, R20 ;  /* 0x0000000406147825 */ /* 0x020fe400078e0014 */
[----:B------:R-:W3:Y:S04]  /*0bf0*/  LDG.E R24, desc[UR8][R24.64+0xc] ;  /* 0x00000c0818187981 */ /* 0x000ee8000c1e1900 */
[----:B------:R-:W3:Y:S01]  /*0c00*/  LDG.E R19, desc[UR8][R20.64] ;  /* 0x0000000814137981 */ /* 0x000ee2000c1e1900 */
[----:B------:R-:W-:Y:S01]  /*0c10*/  IADD3 R14, PT, PT, R14, 0x4, RZ ;  /* 0x000000040e0e7810 */ /* 0x000fe20007ffe0ff */
[----:B---3--:R-:W-:-:S05]  /*0c20*/  FFMA R19, R24, R17, R19 ;  /* 0x0000001118137223 */ /* 0x008fca0000000013 */
[----:B------:R2:W-:Y:S02]  /*0c30*/  STG.E desc[UR8][R20.64], R19 ;  /* 0x0000001314007986 */ /* 0x0005e4000c101908 */
.L_x_272:
[----:B------:R-:W-:Y:S05]  /*0c40*/  @!P2 BRA `(.L_x_271) ;  /* 0x0000000000a8a947 */ /* 0x000fea0003800000 */
[----:B------:R-:W-:Y:S02]  /*0c50*/  ISETP.NE.AND P2, PT, R4, 0x1, PT ;  /* 0x000000010400780c */ /* 0x000fe40003f45270 */
[----:B------:R-:W-:-:S11]  /*0c60*/  LOP3.LUT P3, RZ, R7, 0x1, RZ, 0xc0, !PT ;  /* 0x0000000107ff7812 */ /* 0x000fd6000786c0ff */
[----:B------:R-:W-:Y:S05]  /*0c70*/  @!P2 BRA `(.L_x_273) ;  /* 0x000000000064a947 */ /* 0x000fea0003800000 */
[----:B0-----:R-:W0:Y:S01]  /*0c80*/  LDC.64 R12, c[0x0][0x390] ;  /* 0x0000e400ff0c7b82 */ /* 0x001e220000000a00 */
[----:B--2---:R-:W2:Y:S04]  /*0c90*/  LDG.E.64 R18, desc[UR8][R10.64] ;  /* 0x000000080a127981 */ /* 0x004ea8000c1e1b00 */
        /* <DEDUP_REMOVED lines=15> */
[----:B---3--:R-:W-:Y:S02]  /*0d90*/  IMAD.WIDE.U32 R26, R14, 0x4, R26 ;  /* 0x000000040e1a7825 */ /* 0x008fe400078e001a */
[----:B------:R-:W2:Y:S02]  /*0da0*/  LDG.E R17, desc[UR8][R16.64] ;  /* 0x0000000810117981 */ /* 0x000ea4000c1e1900 */
[----:B----4-:R-:W-:Y:S02]  /*0db0*/  IMAD.WIDE.U32 R22, R6, 0x4, R22 ;  /* 0x0000000406167825 */ /* 0x010fe400078e0016 */
[----:B------:R-:W2:Y:S04]  /*0dc0*/  LDG.E R26, desc[UR8][R26.64+0x4] ;  /* 0x000004081a1a7981 */ /* 0x000ea8000c1e1900 */
[----:B------:R-:W2:Y:S01]  /*0dd0*/  LDG.E R19, desc[UR8][R22.64] ;  /* 0x0000000816137981 */ /* 0x000ea2000c1e1900 */
[----:B------:R-:W-:Y:S01]  /*0de0*/  IADD3 R14, PT, PT, R14, 0x2, RZ ;  /* 0x000000020e0e7810 */ /* 0x000fe20007ffe0ff */
[----:B--2---:R-:W-:-:S05]  /*0df0*/  FFMA R19, R26, R17, R19 ;  /* 0x000000111a137223 */ /* 0x004fca0000000013 */
[----:B------:R1:W-:Y:S02]  /*0e00*/  STG.E desc[UR8][R22.64], R19 ;  /* 0x0000001316007986 */ /* 0x0003e4000c101908 */
.L_x_273:
[----:B------:R-:W-:Y:S05]  /*0e10*/  @!P3 BRA `(.L_x_271) ;  /* 0x000000000034b947 */ /* 0x000fea0003800000 */
[----:B0-----:R-:W0:Y:S01]  /*0e20*/  LDC.64 R12, c[0x0][0x390] ;  /* 0x0000e400ff0c7b82 */ /* 0x001e220000000a00 */
[----:B-12---:R-:W2:Y:S04]  /*0e30*/  LDG.E.64 R18, desc[UR8][R10.64] ;  /* 0x000000080a127981 */ /* 0x006ea8000c1e1b00 */
[----:B------:R-:W3:Y:S01]  /*0e40*/  LDG.E.64 R16, desc[UR8][R8.64] ;  /* 0x0000000808107981 */ /* 0x000ee2000c1e1b00 */
[----:B0-----:R-:W-:-:S06]  /*0e50*/  IMAD.WIDE.U32 R12, R14, 0x8, R12 ;  /* 0x000000080e0c7825 */ /* 0x001fcc00078e000c */
        /* <DEDUP_REMOVED lines=8> */
[----:B------:R3:W-:Y:S02]  /*0ee0*/  STG.E desc[UR8][R16.64], R21 ;  /* 0x0000001510007986 */ /* 0x0007e4000c101908 */
.L_x_271:
[----:B------:R-:W-:-:S04]  /*0ef0*/  IADD3 R6, PT, PT, R6, 0x1, RZ ;  /* 0x0000000106067810 */ /* 0x000fc80007ffe0ff */
[----:B------:R-:W-:-:S13]  /*0f00*/  ISETP.NE.AND P2, PT, R6, R7, PT ;  /* 0x000000070600720c */ /* 0x000fda0003f45270 */
[----:B------:R-:W-:Y:S05]  /*0f10*/  @P2 BRA `(.L_x_274) ;  /* 0xfffffff000a02947 */ /* 0x000fea000383ffff */
[----:B------:R-:W-:Y:S05]  /*0f20*/  @!P0 BRA `(.L_x_275) ;  /* 0xfffffff0007c8947 */ /* 0x000fea000383ffff */
[----:B------:R-:W-:Y:S05]  /*0f30*/  EXIT ;  /* 0x000000000000794d */ /* 0x000fea0003800000 */
.L_x_276:
        /* <DEDUP_REMOVED lines=12> */
.L_x_288:


//--------------------- .nv.shared.reserved.0     --------------------------
	.section	.nv.shared.reserved.0,"aw",@nobits
	.weak		__nv_reservedSMEM_offset_0_alias
	.size		__nv_reservedSMEM_offset_0_alias, 0, 64
	.other		__nv_reservedSMEM_offset_0_alias,@"STO_CUDA_RESERVED_SHARED STV_DEFAULT"
__nv_reservedSMEM_offset_0_alias:
	.zero		0
	.zero		64


//--------------------- .nv.constant0._Z8after_cuiiiiPfS_S_S_S_S_S_S_S_S_S_S_S_S_S_S_S_S_S_S_S_S_S_S_S_S_S_fffffffffffffffffffffffffffffff --------------------------
	.section	.nv.constant0._Z8after_cuiiiiPfS_S_S_S_S_S_S_S_S_S_S_S_S_S_S_S_S_S_S_S_S_S_S_S_S_S_fffffffffffffffffffffffffffffff,"a",@progbits
	.sectionflags	@""
	.align	4
.nv.constant0._Z8after_cuiiiiPfS_S_S_S_S_S_S_S_S_S_S_S_S_S_S_S_S_S_S_S_S_S_S_S_S_S_fffffffffffffffffffffffffffffff:
	.zero		1252


//--------------------- .nv.constant0._Z9before_cuiiiiPfS_S_S_S_S_S_S_S_S_S_S_S_S_S_S_S_S_S_S_S_S_S_S_S_S_S_fffffffffffffffffffffffffffffff --------------------------
	.section	.nv.constant0._Z9before_cuiiiiPfS_S_S_S_S_S_S_S_S_S_S_S_S_S_S_S_S_S_S_S_S_S_S_S_S_S_fffffffffffffffffffffffffffffff,"a",@progbits
	.sectionflags	@""
	.align	4
.nv.constant0._Z9before_cuiiiiPfS_S_S_S_S_S_S_S_S_S_S_S_S_S_S_S_S_S_S_S_S_S_S_S_S_S_fffffffffffffffffffffffffffffff:
	.zero		1252


//--------------------- .nv.constant0._Z17poisson_solve3_cuiiiiiiiiPfS_S_S_ffP10sparseMatsS_ --------------------------
	.section	.nv.constant0._Z17poisson_solve3_cuiiiiiiiiPfS_S_S_ffP10sparseMatsS_,"a",@progbits
	.sectionflags	@""
	.align	4
.nv.constant0._Z17poisson_solve3_cuiiiiiiiiPfS_S_S_ffP10sparseMatsS_:
	.zero		984


//--------------------- .nv.constant0._Z10special_cuiPPfS0_PiS_S0_S0_S1_S_S_ --------------------------
	.section	.nv.constant0._Z10special_cuiPPfS0_PiS_S0_S0_S1_S_S_,"a",@progbits
	.sectionflags	@""
	.align	4
.nv.constant0._Z10special_cuiPPfS0_PiS_S0_S0_S1_S_S_:
	.zero		976


//--------------------- .nv.constant0._Z16array_dot_vec_cuiPPfS0_PiS_S_ --------------------------
	.section	.nv.constant0._Z16array_dot_vec_cuiPPfS0_PiS_S_,"a",@progbits
	.sectionflags	@""
	.align	4
.nv.constant0._Z16array_dot_vec_cuiPPfS0_PiS_S_:
	.zero		944


//--------------------- .nv.constant0._Z14vec_min_vec_cuiPfS_S_ --------------------------
	.section	.nv.constant0._Z14vec_min_vec_cuiPfS_S_,"a",@progbits
	.sectionflags	@""
	.align	4
.nv.constant0._Z14vec_min_vec_cuiPfS_S_:
	.zero		928


//--------------------- .nv.constant0._Z14mat_dot_mat_cuiPPfS0_S0_ --------------------------
	.section	.nv.constant0._Z14mat_dot_mat_cuiPPfS0_S0_,"a",@progbits
	.sectionflags	@""
	.align	4
.nv.constant0._Z14mat_dot_mat_cuiPPfS0_S0_:
	.zero		928


//--------------------- SYMBOLS --------------------------

	.type		.nv.reservedSmem.offset0,@object
	.size		.nv.reservedSmem.offset0,0x4
